//
// Generated by NVIDIA NVVM Compiler
//
// Compiler Build ID: CL-36424714
// Cuda compilation tools, release 13.0, V13.0.88
// Based on NVVM 20.0.0
//

.version 9.0
.target sm_100
.address_size 64

	// .globl	_Z17GodelPrimeKernel1Pyi

.visible .entry _Z17GodelPrimeKernel1Pyi(
	.param .u64 .ptr .align 1 _Z17GodelPrimeKernel1Pyi_param_0,
	.param .u32 _Z17GodelPrimeKernel1Pyi_param_1
)
{
	.reg .pred 	%p<3>;
	.reg .b32 	%r<5>;
	.reg .b64 	%rd<13>;

	ld.param.u64 	%rd2, [_Z17GodelPrimeKernel1Pyi_param_0];
	ld.param.s32 	%rd3, [_Z17GodelPrimeKernel1Pyi_param_1];
	mov.u32 	%r1, %ctaid.x;
	mov.u32 	%r2, %ntid.x;
	mov.u32 	%r3, %tid.x;
	mad.lo.s32 	%r4, %r1, %r2, %r3;
	cvt.u64.u32 	%rd1, %r4;
	setp.ge.u64 	%p1, %rd1, %rd3;
	@%p1 bra 	$L__BB0_2;
	cvta.to.global.u64 	%rd4, %rd2;
	shl.b64 	%rd5, %rd1, 3;
	add.s64 	%rd6, %rd4, %rd5;
	ld.global.u64 	%rd7, [%rd6];
	mul.lo.s64 	%rd9, %rd7, 65537;
	add.s64 	%rd10, %rd9, 4294967291;
	setp.eq.s64 	%p2, %rd10, -1;
	add.s64 	%rd11, %rd9, 4294967292;
	selp.b64 	%rd12, %rd11, %rd10, %p2;
	st.global.u64 	[%rd6], %rd12;
$L__BB0_2:
	ret;

}
	// .globl	_Z17GodelPrimeKernel2Pyi
.visible .entry _Z17GodelPrimeKernel2Pyi(
	.param .u64 .ptr .align 1 _Z17GodelPrimeKernel2Pyi_param_0,
	.param .u32 _Z17GodelPrimeKernel2Pyi_param_1
)
{
	.reg .pred 	%p<3>;
	.reg .b32 	%r<5>;
	.reg .b64 	%rd<13>;

	ld.param.u64 	%rd2, [_Z17GodelPrimeKernel2Pyi_param_0];
	ld.param.s32 	%rd3, [_Z17GodelPrimeKernel2Pyi_param_1];
	mov.u32 	%r1, %ctaid.x;
	mov.u32 	%r2, %ntid.x;
	mov.u32 	%r3, %tid.x;
	mad.lo.s32 	%r4, %r1, %r2, %r3;
	cvt.u64.u32 	%rd1, %r4;
	setp.ge.u64 	%p1, %rd1, %rd3;
	@%p1 bra 	$L__BB1_2;
	cvta.to.global.u64 	%rd4, %rd2;
	shl.b64 	%rd5, %rd1, 3;
	add.s64 	%rd6, %rd4, %rd5;
	ld.global.u64 	%rd7, [%rd6];
	mul.lo.s64 	%rd9, %rd7, 314159;
	add.s64 	%rd10, %rd9, 271828;
	setp.eq.s64 	%p2, %rd10, -1;
	add.s64 	%rd11, %rd9, 271829;
	selp.b64 	%rd12, %rd11, %rd10, %p2;
	st.global.u64 	[%rd6], %rd12;
$L__BB1_2:
	ret;

}
	// .globl	_Z17GodelPrimeKernel3Pyi
.visible .entry _Z17GodelPrimeKernel3Pyi(
	.param .u64 .ptr .align 1 _Z17GodelPrimeKernel3Pyi_param_0,
	.param .u32 _Z17GodelPrimeKernel3Pyi_param_1
)
{
	.reg .pred 	%p<3>;
	.reg .b32 	%r<5>;
	.reg .b64 	%rd<13>;

	ld.param.u64 	%rd2, [_Z17GodelPrimeKernel3Pyi_param_0];
	ld.param.s32 	%rd3, [_Z17GodelPrimeKernel3Pyi_param_1];
	mov.u32 	%r1, %ctaid.x;
	mov.u32 	%r2, %ntid.x;
	mov.u32 	%r3, %tid.x;
	mad.lo.s32 	%r4, %r1, %r2, %r3;
	cvt.u64.u32 	%rd1, %r4;
	setp.ge.u64 	%p1, %rd1, %rd3;
	@%p1 bra 	$L__BB2_2;
	cvta.to.global.u64 	%rd4, %rd2;
	shl.b64 	%rd5, %rd1, 3;
	add.s64 	%rd6, %rd4, %rd5;
	ld.global.u64 	%rd7, [%rd6];
	mul.lo.s64 	%rd9, %rd7, 271828;
	add.s64 	%rd10, %rd9, 314159;
	setp.eq.s64 	%p2, %rd10, -1;
	add.s64 	%rd11, %rd9, 314160;
	selp.b64 	%rd12, %rd11, %rd10, %p2;
	st.global.u64 	[%rd6], %rd12;
$L__BB2_2:
	ret;

}
	// .globl	_Z17GodelPrimeKernel4Pyi
.visible .entry _Z17GodelPrimeKernel4Pyi(
	.param .u64 .ptr .align 1 _Z17GodelPrimeKernel4Pyi_param_0,
	.param .u32 _Z17GodelPrimeKernel4Pyi_param_1
)
{
	.reg .pred 	%p<3>;
	.reg .b32 	%r<5>;
	.reg .b64 	%rd<13>;

	ld.param.u64 	%rd2, [_Z17GodelPrimeKernel4Pyi_param_0];
	ld.param.s32 	%rd3, [_Z17GodelPrimeKernel4Pyi_param_1];
	mov.u32 	%r1, %ctaid.x;
	mov.u32 	%r2, %ntid.x;
	mov.u32 	%r3, %tid.x;
	mad.lo.s32 	%r4, %r1, %r2, %r3;
	cvt.u64.u32 	%rd1, %r4;
	setp.ge.u64 	%p1, %rd1, %rd3;
	@%p1 bra 	$L__BB3_2;
	cvta.to.global.u64 	%rd4, %rd2;
	shl.b64 	%rd5, %rd1, 3;
	add.s64 	%rd6, %rd4, %rd5;
	ld.global.u64 	%rd7, [%rd6];
	mul.lo.s64 	%rd9, %rd7, 161803;
	add.s64 	%rd10, %rd9, 141421;
	setp.eq.s64 	%p2, %rd10, -1;
	add.s64 	%rd11, %rd9, 141422;
	selp.b64 	%rd12, %rd11, %rd10, %p2;
	st.global.u64 	[%rd6], %rd12;
$L__BB3_2:
	ret;

}
	// .globl	_Z17GodelPrimeKernel5Pyi
.visible .entry _Z17GodelPrimeKernel5Pyi(
	.param .u64 .ptr .align 1 _Z17GodelPrimeKernel5Pyi_param_0,
	.param .u32 _Z17GodelPrimeKernel5Pyi_param_1
)
{
	.reg .pred 	%p<3>;
	.reg .b32 	%r<5>;
	.reg .b64 	%rd<13>;

	ld.param.u64 	%rd2, [_Z17GodelPrimeKernel5Pyi_param_0];
	ld.param.s32 	%rd3, [_Z17GodelPrimeKernel5Pyi_param_1];
	mov.u32 	%r1, %ctaid.x;
	mov.u32 	%r2, %ntid.x;
	mov.u32 	%r3, %tid.x;
	mad.lo.s32 	%r4, %r1, %r2, %r3;
	cvt.u64.u32 	%rd1, %r4;
	setp.ge.u64 	%p1, %rd1, %rd3;
	@%p1 bra 	$L__BB4_2;
	cvta.to.global.u64 	%rd4, %rd2;
	shl.b64 	%rd5, %rd1, 3;
	add.s64 	%rd6, %rd4, %rd5;
	ld.global.u64 	%rd7, [%rd6];
	mul.lo.s64 	%rd9, %rd7, 141421;
	add.s64 	%rd10, %rd9, 161803;
	setp.eq.s64 	%p2, %rd10, -1;
	add.s64 	%rd11, %rd9, 161804;
	selp.b64 	%rd12, %rd11, %rd10, %p2;
	st.global.u64 	[%rd6], %rd12;
$L__BB4_2:
	ret;

}
	// .globl	_Z17GodelPrimeKernel6Pyi
.visible .entry _Z17GodelPrimeKernel6Pyi(
	.param .u64 .ptr .align 1 _Z17GodelPrimeKernel6Pyi_param_0,
	.param .u32 _Z17GodelPrimeKernel6Pyi_param_1
)
{
	.reg .pred 	%p<3>;
	.reg .b32 	%r<5>;
	.reg .b64 	%rd<13>;

	ld.param.u64 	%rd2, [_Z17GodelPrimeKernel6Pyi_param_0];
	ld.param.s32 	%rd3, [_Z17GodelPrimeKernel6Pyi_param_1];
	mov.u32 	%r1, %ctaid.x;
	mov.u32 	%r2, %ntid.x;
	mov.u32 	%r3, %tid.x;
	mad.lo.s32 	%r4, %r1, %r2, %r3;
	cvt.u64.u32 	%rd1, %r4;
	setp.ge.u64 	%p1, %rd1, %rd3;
	@%p1 bra 	$L__BB5_2;
	cvta.to.global.u64 	%rd4, %rd2;
	shl.b64 	%rd5, %rd1, 3;
	add.s64 	%rd6, %rd4, %rd5;
	ld.global.u64 	%rd7, [%rd6];
	mul.lo.s64 	%rd9, %rd7, 112359;
	add.s64 	%rd10, %rd9, 894427;
	setp.eq.s64 	%p2, %rd10, -1;
	add.s64 	%rd11, %rd9, 894428;
	selp.b64 	%rd12, %rd11, %rd10, %p2;
	st.global.u64 	[%rd6], %rd12;
$L__BB5_2:
	ret;

}
	// .globl	_Z17GodelPrimeKernel7Pyi
.visible .entry _Z17GodelPrimeKernel7Pyi(
	.param .u64 .ptr .align 1 _Z17GodelPrimeKernel7Pyi_param_0,
	.param .u32 _Z17GodelPrimeKernel7Pyi_param_1
)
{
	.reg .pred 	%p<3>;
	.reg .b32 	%r<5>;
	.reg .b64 	%rd<13>;

	ld.param.u64 	%rd2, [_Z17GodelPrimeKernel7Pyi_param_0];
	ld.param.s32 	%rd3, [_Z17GodelPrimeKernel7Pyi_param_1];
	mov.u32 	%r1, %ctaid.x;
	mov.u32 	%r2, %ntid.x;
	mov.u32 	%r3, %tid.x;
	mad.lo.s32 	%r4, %r1, %r2, %r3;
	cvt.u64.u32 	%rd1, %r4;
	setp.ge.u64 	%p1, %rd1, %rd3;
	@%p1 bra 	$L__BB6_2;
	cvta.to.global.u64 	%rd4, %rd2;
	shl.b64 	%rd5, %rd1, 3;
	add.s64 	%rd6, %rd4, %rd5;
	ld.global.u64 	%rd7, [%rd6];
	mul.lo.s64 	%rd9, %rd7, 894427;
	add.s64 	%rd10, %rd9, 112359;
	setp.eq.s64 	%p2, %rd10, -1;
	add.s64 	%rd11, %rd9, 112360;
	selp.b64 	%rd12, %rd11, %rd10, %p2;
	st.global.u64 	[%rd6], %rd12;
$L__BB6_2:
	ret;

}
	// .globl	_Z17GodelPrimeKernel8Pyi
.visible .entry _Z17GodelPrimeKernel8Pyi(
	.param .u64 .ptr .align 1 _Z17GodelPrimeKernel8Pyi_param_0,
	.param .u32 _Z17GodelPrimeKernel8Pyi_param_1
)
{
	.reg .pred 	%p<3>;
	.reg .b32 	%r<5>;
	.reg .b64 	%rd<13>;

	ld.param.u64 	%rd2, [_Z17GodelPrimeKernel8Pyi_param_0];
	ld.param.s32 	%rd3, [_Z17GodelPrimeKernel8Pyi_param_1];
	mov.u32 	%r1, %ctaid.x;
	mov.u32 	%r2, %ntid.x;
	mov.u32 	%r3, %tid.x;
	mad.lo.s32 	%r4, %r1, %r2, %r3;
	cvt.u64.u32 	%rd1, %r4;
	setp.ge.u64 	%p1, %rd1, %rd3;
	@%p1 bra 	$L__BB7_2;
	cvta.to.global.u64 	%rd4, %rd2;
	shl.b64 	%rd5, %rd1, 3;
	add.s64 	%rd6, %rd4, %rd5;
	ld.global.u64 	%rd7, [%rd6];
	mul.lo.s64 	%rd9, %rd7, 707107;
	add.s64 	%rd10, %rd9, 618034;
	setp.eq.s64 	%p2, %rd10, -1;
	add.s64 	%rd11, %rd9, 618035;
	selp.b64 	%rd12, %rd11, %rd10, %p2;
	st.global.u64 	[%rd6], %rd12;
$L__BB7_2:
	ret;

}
	// .globl	_Z17GodelPrimeKernel9Pyi
.visible .entry _Z17GodelPrimeKernel9Pyi(
	.param .u64 .ptr .align 1 _Z17GodelPrimeKernel9Pyi_param_0,
	.param .u32 _Z17GodelPrimeKernel9Pyi_param_1
)
{
	.reg .pred 	%p<3>;
	.reg .b32 	%r<5>;
	.reg .b64 	%rd<13>;

	ld.param.u64 	%rd2, [_Z17GodelPrimeKernel9Pyi_param_0];
	ld.param.s32 	%rd3, [_Z17GodelPrimeKernel9Pyi_param_1];
	mov.u32 	%r1, %ctaid.x;
	mov.u32 	%r2, %ntid.x;
	mov.u32 	%r3, %tid.x;
	mad.lo.s32 	%r4, %r1, %r2, %r3;
	cvt.u64.u32 	%rd1, %r4;
	setp.ge.u64 	%p1, %rd1, %rd3;
	@%p1 bra 	$L__BB8_2;
	cvta.to.global.u64 	%rd4, %rd2;
	shl.b64 	%rd5, %rd1, 3;
	add.s64 	%rd6, %rd4, %rd5;
	ld.global.u64 	%rd7, [%rd6];
	mul.lo.s64 	%rd9, %rd7, 618034;
	add.s64 	%rd10, %rd9, 707107;
	setp.eq.s64 	%p2, %rd10, -1;
	add.s64 	%rd11, %rd9, 707108;
	selp.b64 	%rd12, %rd11, %rd10, %p2;
	st.global.u64 	[%rd6], %rd12;
$L__BB8_2:
	ret;

}
	// .globl	_Z18GodelPrimeKernel10Pyi
.visible .entry _Z18GodelPrimeKernel10Pyi(
	.param .u64 .ptr .align 1 _Z18GodelPrimeKernel10Pyi_param_0,
	.param .u32 _Z18GodelPrimeKernel10Pyi_param_1
)
{
	.reg .pred 	%p<2>;
	.reg .b32 	%r<5>;
	.reg .b64 	%rd<9>;

	ld.param.u64 	%rd2, [_Z18GodelPrimeKernel10Pyi_param_0];
	ld.param.s32 	%rd3, [_Z18GodelPrimeKernel10Pyi_param_1];
	mov.u32 	%r1, %ctaid.x;
	mov.u32 	%r2, %ntid.x;
	mov.u32 	%r3, %tid.x;
	mad.lo.s32 	%r4, %r1, %r2, %r3;
	cvt.u64.u32 	%rd1, %r4;
	setp.ge.u64 	%p1, %rd1, %rd3;
	@%p1 bra 	$L__BB9_2;
	cvta.to.global.u64 	%rd4, %rd2;
	shl.b64 	%rd5, %rd1, 3;
	add.s64 	%rd6, %rd4, %rd5;
	ld.global.u64 	%rd7, [%rd6];
	mad.lo.s64 	%rd8, %rd7, 414214, 382012;
	st.global.u64 	[%rd6], %rd8;
$L__BB9_2:
	ret;

}
	// .globl	_Z18GodelPrimeKernel11Pyi
.visible .entry _Z18GodelPrimeKernel11Pyi(
	.param .u64 .ptr .align 1 _Z18GodelPrimeKernel11Pyi_param_0,
	.param .u32 _Z18GodelPrimeKernel11Pyi_param_1
)
{
	.reg .pred 	%p<2>;
	.reg .b32 	%r<5>;
	.reg .b64 	%rd<9>;

	ld.param.u64 	%rd2, [_Z18GodelPrimeKernel11Pyi_param_0];
	ld.param.s32 	%rd3, [_Z18GodelPrimeKernel11Pyi_param_1];
	mov.u32 	%r1, %ctaid.x;
	mov.u32 	%r2, %ntid.x;
	mov.u32 	%r3, %tid.x;
	mad.lo.s32 	%r4, %r1, %r2, %r3;
	cvt.u64.u32 	%rd1, %r4;
	setp.ge.u64 	%p1, %rd1, %rd3;
	@%p1 bra 	$L__BB10_2;
	cvta.to.global.u64 	%rd4, %rd2;
	shl.b64 	%rd5, %rd1, 3;
	add.s64 	%rd6, %rd4, %rd5;
	ld.global.u64 	%rd7, [%rd6];
	mad.lo.s64 	%rd8, %rd7, 382012, 414214;
	st.global.u64 	[%rd6], %rd8;
$L__BB10_2:
	ret;

}
	// .globl	_Z18GodelPrimeKernel12Pyi
.visible .entry _Z18GodelPrimeKernel12Pyi(
	.param .u64 .ptr .align 1 _Z18GodelPrimeKernel12Pyi_param_0,
	.param .u32 _Z18GodelPrimeKernel12Pyi_param_1
)
{
	.reg .pred 	%p<3>;
	.reg .b32 	%r<5>;
	.reg .b64 	%rd<13>;

	ld.param.u64 	%rd2, [_Z18GodelPrimeKernel12Pyi_param_0];
	ld.param.s32 	%rd3, [_Z18GodelPrimeKernel12Pyi_param_1];
	mov.u32 	%r1, %ctaid.x;
	mov.u32 	%r2, %ntid.x;
	mov.u32 	%r3, %tid.x;
	mad.lo.s32 	%r4, %r1, %r2, %r3;
	cvt.u64.u32 	%rd1, %r4;
	setp.ge.u64 	%p1, %rd1, %rd3;
	@%p1 bra 	$L__BB11_2;
	cvta.to.global.u64 	%rd4, %rd2;
	shl.b64 	%rd5, %rd1, 3;
	add.s64 	%rd6, %rd4, %rd5;
	ld.global.u64 	%rd7, [%rd6];
	mul.lo.s64 	%rd9, %rd7, 236068;
	add.s64 	%rd10, %rd9, 314159;
	setp.eq.s64 	%p2, %rd10, -1;
	add.s64 	%rd11, %rd9, 314160;
	selp.b64 	%rd12, %rd11, %rd10, %p2;
	st.global.u64 	[%rd6], %rd12;
$L__BB11_2:
	ret;

}
	// .globl	_Z18GodelPrimeKernel13Pyi
.visible .entry _Z18GodelPrimeKernel13Pyi(
	.param .u64 .ptr .align 1 _Z18GodelPrimeKernel13Pyi_param_0,
	.param .u32 _Z18GodelPrimeKernel13Pyi_param_1
)
{
	.reg .pred 	%p<3>;
	.reg .b32 	%r<5>;
	.reg .b64 	%rd<13>;

	ld.param.u64 	%rd2, [_Z18GodelPrimeKernel13Pyi_param_0];
	ld.param.s32 	%rd3, [_Z18GodelPrimeKernel13Pyi_param_1];
	mov.u32 	%r1, %ctaid.x;
	mov.u32 	%r2, %ntid.x;
	mov.u32 	%r3, %tid.x;
	mad.lo.s32 	%r4, %r1, %r2, %r3;
	cvt.u64.u32 	%rd1, %r4;
	setp.ge.u64 	%p1, %rd1, %rd3;
	@%p1 bra 	$L__BB12_2;
	cvta.to.global.u64 	%rd4, %rd2;
	shl.b64 	%rd5, %rd1, 3;
	add.s64 	%rd6, %rd4, %rd5;
	ld.global.u64 	%rd7, [%rd6];
	mul.lo.s64 	%rd9, %rd7, 314159;
	add.s64 	%rd10, %rd9, 236068;
	setp.eq.s64 	%p2, %rd10, -1;
	add.s64 	%rd11, %rd9, 236069;
	selp.b64 	%rd12, %rd11, %rd10, %p2;
	st.global.u64 	[%rd6], %rd12;
$L__BB12_2:
	ret;

}
	// .globl	_Z18GodelPrimeKernel14Pyi
.visible .entry _Z18GodelPrimeKernel14Pyi(
	.param .u64 .ptr .align 1 _Z18GodelPrimeKernel14Pyi_param_0,
	.param .u32 _Z18GodelPrimeKernel14Pyi_param_1
)
{
	.reg .pred 	%p<3>;
	.reg .b32 	%r<5>;
	.reg .b64 	%rd<13>;

	ld.param.u64 	%rd2, [_Z18GodelPrimeKernel14Pyi_param_0];
	ld.param.s32 	%rd3, [_Z18GodelPrimeKernel14Pyi_param_1];
	mov.u32 	%r1, %ctaid.x;
	mov.u32 	%r2, %ntid.x;
	mov.u32 	%r3, %tid.x;
	mad.lo.s32 	%r4, %r1, %r2, %r3;
	cvt.u64.u32 	%rd1, %r4;
	setp.ge.u64 	%p1, %rd1, %rd3;
	@%p1 bra 	$L__BB13_2;
	cvta.to.global.u64 	%rd4, %rd2;
	shl.b64 	%rd5, %rd1, 3;
	add.s64 	%rd6, %rd4, %rd5;
	ld.global.u64 	%rd7, [%rd6];
	mul.lo.s64 	%rd9, %rd7, 190211;
	add.s64 	%rd10, %rd9, 261803;
	setp.eq.s64 	%p2, %rd10, -1;
	add.s64 	%rd11, %rd9, 261804;
	selp.b64 	%rd12, %rd11, %rd10, %p2;
	st.global.u64 	[%rd6], %rd12;
$L__BB13_2:
	ret;

}
	// .globl	_Z18GodelPrimeKernel15Pyi
.visible .entry _Z18GodelPrimeKernel15Pyi(
	.param .u64 .ptr .align 1 _Z18GodelPrimeKernel15Pyi_param_0,
	.param .u32 _Z18GodelPrimeKernel15Pyi_param_1
)
{
	.reg .pred 	%p<3>;
	.reg .b32 	%r<5>;
	.reg .b64 	%rd<13>;

	ld.param.u64 	%rd2, [_Z18GodelPrimeKernel15Pyi_param_0];
	ld.param.s32 	%rd3, [_Z18GodelPrimeKernel15Pyi_param_1];
	mov.u32 	%r1, %ctaid.x;
	mov.u32 	%r2, %ntid.x;
	mov.u32 	%r3, %tid.x;
	mad.lo.s32 	%r4, %r1, %r2, %r3;
	cvt.u64.u32 	%rd1, %r4;
	setp.ge.u64 	%p1, %rd1, %rd3;
	@%p1 bra 	$L__BB14_2;
	cvta.to.global.u64 	%rd4, %rd2;
	shl.b64 	%rd5, %rd1, 3;
	add.s64 	%rd6, %rd4, %rd5;
	ld.global.u64 	%rd7, [%rd6];
	mul.lo.s64 	%rd9, %rd7, 261803;
	add.s64 	%rd10, %rd9, 190211;
	setp.eq.s64 	%p2, %rd10, -1;
	add.s64 	%rd11, %rd9, 190212;
	selp.b64 	%rd12, %rd11, %rd10, %p2;
	st.global.u64 	[%rd6], %rd12;
$L__BB14_2:
	ret;

}
	// .globl	_Z18GodelPrimeKernel16Pyi
.visible .entry _Z18GodelPrimeKernel16Pyi(
	.param .u64 .ptr .align 1 _Z18GodelPrimeKernel16Pyi_param_0,
	.param .u32 _Z18GodelPrimeKernel16Pyi_param_1
)
{
	.reg .pred 	%p<3>;
	.reg .b32 	%r<5>;
	.reg .b64 	%rd<13>;

	ld.param.u64 	%rd2, [_Z18GodelPrimeKernel16Pyi_param_0];
	ld.param.s32 	%rd3, [_Z18GodelPrimeKernel16Pyi_param_1];
	mov.u32 	%r1, %ctaid.x;
	mov.u32 	%r2, %ntid.x;
	mov.u32 	%r3, %tid.x;
	mad.lo.s32 	%r4, %r1, %r2, %r3;
	cvt.u64.u32 	%rd1, %r4;
	setp.ge.u64 	%p1, %rd1, %rd3;
	@%p1 bra 	$L__BB15_2;
	cvta.to.global.u64 	%rd4, %rd2;
	shl.b64 	%rd5, %rd1, 3;
	add.s64 	%rd6, %rd4, %rd5;
	ld.global.u64 	%rd7, [%rd6];
	mul.lo.s64 	%rd9, %rd7, 1597;
	add.s64 	%rd10, %rd9, 2584;
	setp.eq.s64 	%p2, %rd10, -1;
	add.s64 	%rd11, %rd9, 2585;
	selp.b64 	%rd12, %rd11, %rd10, %p2;
	st.global.u64 	[%rd6], %rd12;
$L__BB15_2:
	ret;

}
	// .globl	_Z18GodelPrimeKernel17Pyi
.visible .entry _Z18GodelPrimeKernel17Pyi(
	.param .u64 .ptr .align 1 _Z18GodelPrimeKernel17Pyi_param_0,
	.param .u32 _Z18GodelPrimeKernel17Pyi_param_1
)
{
	.reg .pred 	%p<2>;
	.reg .b32 	%r<5>;
	.reg .b64 	%rd<9>;

	ld.param.u64 	%rd2, [_Z18GodelPrimeKernel17Pyi_param_0];
	ld.param.s32 	%rd3, [_Z18GodelPrimeKernel17Pyi_param_1];
	mov.u32 	%r1, %ctaid.x;
	mov.u32 	%r2, %ntid.x;
	mov.u32 	%r3, %tid.x;
	mad.lo.s32 	%r4, %r1, %r2, %r3;
	cvt.u64.u32 	%rd1, %r4;
	setp.ge.u64 	%p1, %rd1, %rd3;
	@%p1 bra 	$L__BB16_2;
	cvta.to.global.u64 	%rd4, %rd2;
	shl.b64 	%rd5, %rd1, 3;
	add.s64 	%rd6, %rd4, %rd5;
	ld.global.u64 	%rd7, [%rd6];
	mad.lo.s64 	%rd8, %rd7, 2584, 1597;
	st.global.u64 	[%rd6], %rd8;
$L__BB16_2:
	ret;

}
	// .globl	_Z18GodelPrimeKernel18Pyi
.visible .entry _Z18GodelPrimeKernel18Pyi(
	.param .u64 .ptr .align 1 _Z18GodelPrimeKernel18Pyi_param_0,
	.param .u32 _Z18GodelPrimeKernel18Pyi_param_1
)
{
	.reg .pred 	%p<3>;
	.reg .b32 	%r<5>;
	.reg .b64 	%rd<13>;

	ld.param.u64 	%rd2, [_Z18GodelPrimeKernel18Pyi_param_0];
	ld.param.s32 	%rd3, [_Z18GodelPrimeKernel18Pyi_param_1];
	mov.u32 	%r1, %ctaid.x;
	mov.u32 	%r2, %ntid.x;
	mov.u32 	%r3, %tid.x;
	mad.lo.s32 	%r4, %r1, %r2, %r3;
	cvt.u64.u32 	%rd1, %r4;
	setp.ge.u64 	%p1, %rd1, %rd3;
	@%p1 bra 	$L__BB17_2;
	cvta.to.global.u64 	%rd4, %rd2;
	shl.b64 	%rd5, %rd1, 3;
	add.s64 	%rd6, %rd4, %rd5;
	ld.global.u64 	%rd7, [%rd6];
	mul.lo.s64 	%rd9, %rd7, 927;
	add.s64 	%rd10, %rd9, 1597;
	setp.eq.s64 	%p2, %rd10, -1;
	add.s64 	%rd11, %rd9, 1598;
	selp.b64 	%rd12, %rd11, %rd10, %p2;
	st.global.u64 	[%rd6], %rd12;
$L__BB17_2:
	ret;

}
	// .globl	_Z18GodelPrimeKernel19Pyi
.visible .entry _Z18GodelPrimeKernel19Pyi(
	.param .u64 .ptr .align 1 _Z18GodelPrimeKernel19Pyi_param_0,
	.param .u32 _Z18GodelPrimeKernel19Pyi_param_1
)
{
	.reg .pred 	%p<3>;
	.reg .b32 	%r<5>;
	.reg .b64 	%rd<13>;

	ld.param.u64 	%rd2, [_Z18GodelPrimeKernel19Pyi_param_0];
	ld.param.s32 	%rd3, [_Z18GodelPrimeKernel19Pyi_param_1];
	mov.u32 	%r1, %ctaid.x;
	mov.u32 	%r2, %ntid.x;
	mov.u32 	%r3, %tid.x;
	mad.lo.s32 	%r4, %r1, %r2, %r3;
	cvt.u64.u32 	%rd1, %r4;
	setp.ge.u64 	%p1, %rd1, %rd3;
	@%p1 bra 	$L__BB18_2;
	cvta.to.global.u64 	%rd4, %rd2;
	shl.b64 	%rd5, %rd1, 3;
	add.s64 	%rd6, %rd4, %rd5;
	ld.global.u64 	%rd7, [%rd6];
	mul.lo.s64 	%rd9, %rd7, 1597;
	add.s64 	%rd10, %rd9, 927;
	setp.eq.s64 	%p2, %rd10, -1;
	add.s64 	%rd11, %rd9, 928;
	selp.b64 	%rd12, %rd11, %rd10, %p2;
	st.global.u64 	[%rd6], %rd12;
$L__BB18_2:
	ret;

}
	// .globl	_Z18GodelPrimeKernel20Pyi
.visible .entry _Z18GodelPrimeKernel20Pyi(
	.param .u64 .ptr .align 1 _Z18GodelPrimeKernel20Pyi_param_0,
	.param .u32 _Z18GodelPrimeKernel20Pyi_param_1
)
{
	.reg .pred 	%p<3>;
	.reg .b32 	%r<5>;
	.reg .b64 	%rd<13>;

	ld.param.u64 	%rd2, [_Z18GodelPrimeKernel20Pyi_param_0];
	ld.param.s32 	%rd3, [_Z18GodelPrimeKernel20Pyi_param_1];
	mov.u32 	%r1, %ctaid.x;
	mov.u32 	%r2, %ntid.x;
	mov.u32 	%r3, %tid.x;
	mad.lo.s32 	%r4, %r1, %r2, %r3;
	cvt.u64.u32 	%rd1, %r4;
	setp.ge.u64 	%p1, %rd1, %rd3;
	@%p1 bra 	$L__BB19_2;
	cvta.to.global.u64 	%rd4, %rd2;
	shl.b64 	%rd5, %rd1, 3;
	add.s64 	%rd6, %rd4, %rd5;
	ld.global.u64 	%rd7, [%rd6];
	mul.lo.s64 	%rd9, %rd7, 610;
	add.s64 	%rd10, %rd9, 987;
	setp.eq.s64 	%p2, %rd10, -1;
	add.s64 	%rd11, %rd9, 988;
	selp.b64 	%rd12, %rd11, %rd10, %p2;
	st.global.u64 	[%rd6], %rd12;
$L__BB19_2:
	ret;

}
	// .globl	_Z18GodelPrimeKernel21Pyi
.visible .entry _Z18GodelPrimeKernel21Pyi(
	.param .u64 .ptr .align 1 _Z18GodelPrimeKernel21Pyi_param_0,
	.param .u32 _Z18GodelPrimeKernel21Pyi_param_1
)
{
	.reg .pred 	%p<3>;
	.reg .b32 	%r<5>;
	.reg .b64 	%rd<13>;

	ld.param.u64 	%rd2, [_Z18GodelPrimeKernel21Pyi_param_0];
	ld.param.s32 	%rd3, [_Z18GodelPrimeKernel21Pyi_param_1];
	mov.u32 	%r1, %ctaid.x;
	mov.u32 	%r2, %ntid.x;
	mov.u32 	%r3, %tid.x;
	mad.lo.s32 	%r4, %r1, %r2, %r3;
	cvt.u64.u32 	%rd1, %r4;
	setp.ge.u64 	%p1, %rd1, %rd3;
	@%p1 bra 	$L__BB20_2;
	cvta.to.global.u64 	%rd4, %rd2;
	shl.b64 	%rd5, %rd1, 3;
	add.s64 	%rd6, %rd4, %rd5;
	ld.global.u64 	%rd7, [%rd6];
	mul.lo.s64 	%rd9, %rd7, 987;
	add.s64 	%rd10, %rd9, 610;
	setp.eq.s64 	%p2, %rd10, -1;
	add.s64 	%rd11, %rd9, 611;
	selp.b64 	%rd12, %rd11, %rd10, %p2;
	st.global.u64 	[%rd6], %rd12;
$L__BB20_2:
	ret;

}
	// .globl	_Z18GodelPrimeKernel22Pyi
.visible .entry _Z18GodelPrimeKernel22Pyi(
	.param .u64 .ptr .align 1 _Z18GodelPrimeKernel22Pyi_param_0,
	.param .u32 _Z18GodelPrimeKernel22Pyi_param_1
)
{
	.reg .pred 	%p<3>;
	.reg .b32 	%r<5>;
	.reg .b64 	%rd<13>;

	ld.param.u64 	%rd2, [_Z18GodelPrimeKernel22Pyi_param_0];
	ld.param.s32 	%rd3, [_Z18GodelPrimeKernel22Pyi_param_1];
	mov.u32 	%r1, %ctaid.x;
	mov.u32 	%r2, %ntid.x;
	mov.u32 	%r3, %tid.x;
	mad.lo.s32 	%r4, %r1, %r2, %r3;
	cvt.u64.u32 	%rd1, %r4;
	setp.ge.u64 	%p1, %rd1, %rd3;
	@%p1 bra 	$L__BB21_2;
	cvta.to.global.u64 	%rd4, %rd2;
	shl.b64 	%rd5, %rd1, 3;
	add.s64 	%rd6, %rd4, %rd5;
	ld.global.u64 	%rd7, [%rd6];
	mul.lo.s64 	%rd9, %rd7, 34;
	add.s64 	%rd10, %rd9, 55;
	setp.eq.s64 	%p2, %rd10, -1;
	add.s64 	%rd11, %rd9, 56;
	selp.b64 	%rd12, %rd11, %rd10, %p2;
	st.global.u64 	[%rd6], %rd12;
$L__BB21_2:
	ret;

}
	// .globl	_Z18GodelPrimeKernel23Pyi
.visible .entry _Z18GodelPrimeKernel23Pyi(
	.param .u64 .ptr .align 1 _Z18GodelPrimeKernel23Pyi_param_0,
	.param .u32 _Z18GodelPrimeKernel23Pyi_param_1
)
{
	.reg .pred 	%p<3>;
	.reg .b32 	%r<5>;
	.reg .b64 	%rd<13>;

	ld.param.u64 	%rd2, [_Z18GodelPrimeKernel23Pyi_param_0];
	ld.param.s32 	%rd3, [_Z18GodelPrimeKernel23Pyi_param_1];
	mov.u32 	%r1, %ctaid.x;
	mov.u32 	%r2, %ntid.x;
	mov.u32 	%r3, %tid.x;
	mad.lo.s32 	%r4, %r1, %r2, %r3;
	cvt.u64.u32 	%rd1, %r4;
	setp.ge.u64 	%p1, %rd1, %rd3;
	@%p1 bra 	$L__BB22_2;
	cvta.to.global.u64 	%rd4, %rd2;
	shl.b64 	%rd5, %rd1, 3;
	add.s64 	%rd6, %rd4, %rd5;
	ld.global.u64 	%rd7, [%rd6];
	mul.lo.s64 	%rd9, %rd7, 55;
	add.s64 	%rd10, %rd9, 34;
	setp.eq.s64 	%p2, %rd10, -1;
	add.s64 	%rd11, %rd9, 35;
	selp.b64 	%rd12, %rd11, %rd10, %p2;
	st.global.u64 	[%rd6], %rd12;
$L__BB22_2:
	ret;

}
	// .globl	_Z18GodelPrimeKernel24Pyi
.visible .entry _Z18GodelPrimeKernel24Pyi(
	.param .u64 .ptr .align 1 _Z18GodelPrimeKernel24Pyi_param_0,
	.param .u32 _Z18GodelPrimeKernel24Pyi_param_1
)
{
	.reg .pred 	%p<3>;
	.reg .b32 	%r<5>;
	.reg .b64 	%rd<13>;

	ld.param.u64 	%rd2, [_Z18GodelPrimeKernel24Pyi_param_0];
	ld.param.s32 	%rd3, [_Z18GodelPrimeKernel24Pyi_param_1];
	mov.u32 	%r1, %ctaid.x;
	mov.u32 	%r2, %ntid.x;
	mov.u32 	%r3, %tid.x;
	mad.lo.s32 	%r4, %r1, %r2, %r3;
	cvt.u64.u32 	%rd1, %r4;
	setp.ge.u64 	%p1, %rd1, %rd3;
	@%p1 bra 	$L__BB23_2;
	cvta.to.global.u64 	%rd4, %rd2;
	shl.b64 	%rd5, %rd1, 3;
	add.s64 	%rd6, %rd4, %rd5;
	ld.global.u64 	%rd7, [%rd6];
	mul.lo.s64 	%rd9, %rd7, 21;
	add.s64 	%rd10, %rd9, 34;
	setp.eq.s64 	%p2, %rd10, -1;
	add.s64 	%rd11, %rd9, 35;
	selp.b64 	%rd12, %rd11, %rd10, %p2;
	st.global.u64 	[%rd6], %rd12;
$L__BB23_2:
	ret;

}
	// .globl	_Z18GodelPrimeKernel25Pyi
.visible .entry _Z18GodelPrimeKernel25Pyi(
	.param .u64 .ptr .align 1 _Z18GodelPrimeKernel25Pyi_param_0,
	.param .u32 _Z18GodelPrimeKernel25Pyi_param_1
)
{
	.reg .pred 	%p<3>;
	.reg .b32 	%r<5>;
	.reg .b64 	%rd<13>;

	ld.param.u64 	%rd2, [_Z18GodelPrimeKernel25Pyi_param_0];
	ld.param.s32 	%rd3, [_Z18GodelPrimeKernel25Pyi_param_1];
	mov.u32 	%r1, %ctaid.x;
	mov.u32 	%r2, %ntid.x;
	mov.u32 	%r3, %tid.x;
	mad.lo.s32 	%r4, %r1, %r2, %r3;
	cvt.u64.u32 	%rd1, %r4;
	setp.ge.u64 	%p1, %rd1, %rd3;
	@%p1 bra 	$L__BB24_2;
	cvta.to.global.u64 	%rd4, %rd2;
	shl.b64 	%rd5, %rd1, 3;
	add.s64 	%rd6, %rd4, %rd5;
	ld.global.u64 	%rd7, [%rd6];
	mul.lo.s64 	%rd9, %rd7, 34;
	add.s64 	%rd10, %rd9, 21;
	setp.eq.s64 	%p2, %rd10, -1;
	add.s64 	%rd11, %rd9, 22;
	selp.b64 	%rd12, %rd11, %rd10, %p2;
	st.global.u64 	[%rd6], %rd12;
$L__BB24_2:
	ret;

}
	// .globl	_Z18GodelPrimeKernel26Pyi
.visible .entry _Z18GodelPrimeKernel26Pyi(
	.param .u64 .ptr .align 1 _Z18GodelPrimeKernel26Pyi_param_0,
	.param .u32 _Z18GodelPrimeKernel26Pyi_param_1
)
{
	.reg .pred 	%p<3>;
	.reg .b32 	%r<5>;
	.reg .b64 	%rd<13>;

	ld.param.u64 	%rd2, [_Z18GodelPrimeKernel26Pyi_param_0];
	ld.param.s32 	%rd3, [_Z18GodelPrimeKernel26Pyi_param_1];
	mov.u32 	%r1, %ctaid.x;
	mov.u32 	%r2, %ntid.x;
	mov.u32 	%r3, %tid.x;
	mad.lo.s32 	%r4, %r1, %r2, %r3;
	cvt.u64.u32 	%rd1, %r4;
	setp.ge.u64 	%p1, %rd1, %rd3;
	@%p1 bra 	$L__BB25_2;
	cvta.to.global.u64 	%rd4, %rd2;
	shl.b64 	%rd5, %rd1, 3;
	add.s64 	%rd6, %rd4, %rd5;
	ld.global.u64 	%rd7, [%rd6];
	mul.lo.s64 	%rd9, %rd7, 89;
	add.s64 	%rd10, %rd9, 144;
	setp.eq.s64 	%p2, %rd10, -1;
	add.s64 	%rd11, %rd9, 145;
	selp.b64 	%rd12, %rd11, %rd10, %p2;
	st.global.u64 	[%rd6], %rd12;
$L__BB25_2:
	ret;

}
	// .globl	_Z18GodelPrimeKernel27Pyi
.visible .entry _Z18GodelPrimeKernel27Pyi(
	.param .u64 .ptr .align 1 _Z18GodelPrimeKernel27Pyi_param_0,
	.param .u32 _Z18GodelPrimeKernel27Pyi_param_1
)
{
	.reg .pred 	%p<2>;
	.reg .b32 	%r<5>;
	.reg .b64 	%rd<9>;

	ld.param.u64 	%rd2, [_Z18GodelPrimeKernel27Pyi_param_0];
	ld.param.s32 	%rd3, [_Z18GodelPrimeKernel27Pyi_param_1];
	mov.u32 	%r1, %ctaid.x;
	mov.u32 	%r2, %ntid.x;
	mov.u32 	%r3, %tid.x;
	mad.lo.s32 	%r4, %r1, %r2, %r3;
	cvt.u64.u32 	%rd1, %r4;
	setp.ge.u64 	%p1, %rd1, %rd3;
	@%p1 bra 	$L__BB26_2;
	cvta.to.global.u64 	%rd4, %rd2;
	shl.b64 	%rd5, %rd1, 3;
	add.s64 	%rd6, %rd4, %rd5;
	ld.global.u64 	%rd7, [%rd6];
	mad.lo.s64 	%rd8, %rd7, 144, 89;
	st.global.u64 	[%rd6], %rd8;
$L__BB26_2:
	ret;

}
	// .globl	_Z18GodelPrimeKernel28Pyi
.visible .entry _Z18GodelPrimeKernel28Pyi(
	.param .u64 .ptr .align 1 _Z18GodelPrimeKernel28Pyi_param_0,
	.param .u32 _Z18GodelPrimeKernel28Pyi_param_1
)
{
	.reg .pred 	%p<3>;
	.reg .b32 	%r<5>;
	.reg .b64 	%rd<13>;

	ld.param.u64 	%rd2, [_Z18GodelPrimeKernel28Pyi_param_0];
	ld.param.s32 	%rd3, [_Z18GodelPrimeKernel28Pyi_param_1];
	mov.u32 	%r1, %ctaid.x;
	mov.u32 	%r2, %ntid.x;
	mov.u32 	%r3, %tid.x;
	mad.lo.s32 	%r4, %r1, %r2, %r3;
	cvt.u64.u32 	%rd1, %r4;
	setp.ge.u64 	%p1, %rd1, %rd3;
	@%p1 bra 	$L__BB27_2;
	cvta.to.global.u64 	%rd4, %rd2;
	shl.b64 	%rd5, %rd1, 3;
	add.s64 	%rd6, %rd4, %rd5;
	ld.global.u64 	%rd7, [%rd6];
	mul.lo.s64 	%rd9, %rd7, 57;
	add.s64 	%rd10, %rd9, 89;
	setp.eq.s64 	%p2, %rd10, -1;
	add.s64 	%rd11, %rd9, 90;
	selp.b64 	%rd12, %rd11, %rd10, %p2;
	st.global.u64 	[%rd6], %rd12;
$L__BB27_2:
	ret;

}
	// .globl	_Z18GodelPrimeKernel29Pyi
.visible .entry _Z18GodelPrimeKernel29Pyi(
	.param .u64 .ptr .align 1 _Z18GodelPrimeKernel29Pyi_param_0,
	.param .u32 _Z18GodelPrimeKernel29Pyi_param_1
)
{
	.reg .pred 	%p<3>;
	.reg .b32 	%r<5>;
	.reg .b64 	%rd<13>;

	ld.param.u64 	%rd2, [_Z18GodelPrimeKernel29Pyi_param_0];
	ld.param.s32 	%rd3, [_Z18GodelPrimeKernel29Pyi_param_1];
	mov.u32 	%r1, %ctaid.x;
	mov.u32 	%r2, %ntid.x;
	mov.u32 	%r3, %tid.x;
	mad.lo.s32 	%r4, %r1, %r2, %r3;
	cvt.u64.u32 	%rd1, %r4;
	setp.ge.u64 	%p1, %rd1, %rd3;
	@%p1 bra 	$L__BB28_2;
	cvta.to.global.u64 	%rd4, %rd2;
	shl.b64 	%rd5, %rd1, 3;
	add.s64 	%rd6, %rd4, %rd5;
	ld.global.u64 	%rd7, [%rd6];
	mul.lo.s64 	%rd9, %rd7, 89;
	add.s64 	%rd10, %rd9, 57;
	setp.eq.s64 	%p2, %rd10, -1;
	add.s64 	%rd11, %rd9, 58;
	selp.b64 	%rd12, %rd11, %rd10, %p2;
	st.global.u64 	[%rd6], %rd12;
$L__BB28_2:
	ret;

}
	// .globl	_Z18GodelPrimeKernel30Pyi
.visible .entry _Z18GodelPrimeKernel30Pyi(
	.param .u64 .ptr .align 1 _Z18GodelPrimeKernel30Pyi_param_0,
	.param .u32 _Z18GodelPrimeKernel30Pyi_param_1
)
{
	.reg .pred 	%p<3>;
	.reg .b32 	%r<5>;
	.reg .b64 	%rd<13>;

	ld.param.u64 	%rd2, [_Z18GodelPrimeKernel30Pyi_param_0];
	ld.param.s32 	%rd3, [_Z18GodelPrimeKernel30Pyi_param_1];
	mov.u32 	%r1, %ctaid.x;
	mov.u32 	%r2, %ntid.x;
	mov.u32 	%r3, %tid.x;
	mad.lo.s32 	%r4, %r1, %r2, %r3;
	cvt.u64.u32 	%rd1, %r4;
	setp.ge.u64 	%p1, %rd1, %rd3;
	@%p1 bra 	$L__BB29_2;
	cvta.to.global.u64 	%rd4, %rd2;
	shl.b64 	%rd5, %rd1, 3;
	add.s64 	%rd6, %rd4, %rd5;
	ld.global.u64 	%rd7, [%rd6];
	mul.lo.s64 	%rd9, %rd7, 21;
	add.s64 	%rd10, %rd9, 57;
	setp.eq.s64 	%p2, %rd10, -1;
	add.s64 	%rd11, %rd9, 58;
	selp.b64 	%rd12, %rd11, %rd10, %p2;
	st.global.u64 	[%rd6], %rd12;
$L__BB29_2:
	ret;

}
	// .globl	_Z18GodelPrimeKernel31Pyi
.visible .entry _Z18GodelPrimeKernel31Pyi(
	.param .u64 .ptr .align 1 _Z18GodelPrimeKernel31Pyi_param_0,
	.param .u32 _Z18GodelPrimeKernel31Pyi_param_1
)
{
	.reg .pred 	%p<3>;
	.reg .b32 	%r<5>;
	.reg .b64 	%rd<13>;

	ld.param.u64 	%rd2, [_Z18GodelPrimeKernel31Pyi_param_0];
	ld.param.s32 	%rd3, [_Z18GodelPrimeKernel31Pyi_param_1];
	mov.u32 	%r1, %ctaid.x;
	mov.u32 	%r2, %ntid.x;
	mov.u32 	%r3, %tid.x;
	mad.lo.s32 	%r4, %r1, %r2, %r3;
	cvt.u64.u32 	%rd1, %r4;
	setp.ge.u64 	%p1, %rd1, %rd3;
	@%p1 bra 	$L__BB30_2;
	cvta.to.global.u64 	%rd4, %rd2;
	shl.b64 	%rd5, %rd1, 3;
	add.s64 	%rd6, %rd4, %rd5;
	ld.global.u64 	%rd7, [%rd6];
	mul.lo.s64 	%rd9, %rd7, 57;
	add.s64 	%rd10, %rd9, 21;
	setp.eq.s64 	%p2, %rd10, -1;
	add.s64 	%rd11, %rd9, 22;
	selp.b64 	%rd12, %rd11, %rd10, %p2;
	st.global.u64 	[%rd6], %rd12;
$L__BB30_2:
	ret;

}
	// .globl	_Z18GodelPrimeKernel32Pyi
.visible .entry _Z18GodelPrimeKernel32Pyi(
	.param .u64 .ptr .align 1 _Z18GodelPrimeKernel32Pyi_param_0,
	.param .u32 _Z18GodelPrimeKernel32Pyi_param_1
)
{
	.reg .pred 	%p<3>;
	.reg .b32 	%r<5>;
	.reg .b64 	%rd<13>;

	ld.param.u64 	%rd2, [_Z18GodelPrimeKernel32Pyi_param_0];
	ld.param.s32 	%rd3, [_Z18GodelPrimeKernel32Pyi_param_1];
	mov.u32 	%r1, %ctaid.x;
	mov.u32 	%r2, %ntid.x;
	mov.u32 	%r3, %tid.x;
	mad.lo.s32 	%r4, %r1, %r2, %r3;
	cvt.u64.u32 	%rd1, %r4;
	setp.ge.u64 	%p1, %rd1, %rd3;
	@%p1 bra 	$L__BB31_2;
	cvta.to.global.u64 	%rd4, %rd2;
	shl.b64 	%rd5, %rd1, 3;
	add.s64 	%rd6, %rd4, %rd5;
	ld.global.u64 	%rd7, [%rd6];
	mul.lo.s64 	%rd9, %rd7, 13;
	add.s64 	%rd10, %rd9, 89;
	setp.eq.s64 	%p2, %rd10, -1;
	add.s64 	%rd11, %rd9, 90;
	selp.b64 	%rd12, %rd11, %rd10, %p2;
	st.global.u64 	[%rd6], %rd12;
$L__BB31_2:
	ret;

}
	// .globl	_Z18GodelPrimeKernel33Pyi
.visible .entry _Z18GodelPrimeKernel33Pyi(
	.param .u64 .ptr .align 1 _Z18GodelPrimeKernel33Pyi_param_0,
	.param .u32 _Z18GodelPrimeKernel33Pyi_param_1
)
{
	.reg .pred 	%p<3>;
	.reg .b32 	%r<5>;
	.reg .b64 	%rd<13>;

	ld.param.u64 	%rd2, [_Z18GodelPrimeKernel33Pyi_param_0];
	ld.param.s32 	%rd3, [_Z18GodelPrimeKernel33Pyi_param_1];
	mov.u32 	%r1, %ctaid.x;
	mov.u32 	%r2, %ntid.x;
	mov.u32 	%r3, %tid.x;
	mad.lo.s32 	%r4, %r1, %r2, %r3;
	cvt.u64.u32 	%rd1, %r4;
	setp.ge.u64 	%p1, %rd1, %rd3;
	@%p1 bra 	$L__BB32_2;
	cvta.to.global.u64 	%rd4, %rd2;
	shl.b64 	%rd5, %rd1, 3;
	add.s64 	%rd6, %rd4, %rd5;
	ld.global.u64 	%rd7, [%rd6];
	mul.lo.s64 	%rd9, %rd7, 89;
	add.s64 	%rd10, %rd9, 13;
	setp.eq.s64 	%p2, %rd10, -1;
	add.s64 	%rd11, %rd9, 14;
	selp.b64 	%rd12, %rd11, %rd10, %p2;
	st.global.u64 	[%rd6], %rd12;
$L__BB32_2:
	ret;

}
	// .globl	_Z18GodelPrimeKernel34Pyi
.visible .entry _Z18GodelPrimeKernel34Pyi(
	.param .u64 .ptr .align 1 _Z18GodelPrimeKernel34Pyi_param_0,
	.param .u32 _Z18GodelPrimeKernel34Pyi_param_1
)
{
	.reg .pred 	%p<3>;
	.reg .b32 	%r<5>;
	.reg .b64 	%rd<13>;

	ld.param.u64 	%rd2, [_Z18GodelPrimeKernel34Pyi_param_0];
	ld.param.s32 	%rd3, [_Z18GodelPrimeKernel34Pyi_param_1];
	mov.u32 	%r1, %ctaid.x;
	mov.u32 	%r2, %ntid.x;
	mov.u32 	%r3, %tid.x;
	mad.lo.s32 	%r4, %r1, %r2, %r3;
	cvt.u64.u32 	%rd1, %r4;
	setp.ge.u64 	%p1, %rd1, %rd3;
	@%p1 bra 	$L__BB33_2;
	cvta.to.global.u64 	%rd4, %rd2;
	shl.b64 	%rd5, %rd1, 3;
	add.s64 	%rd6, %rd4, %rd5;
	ld.global.u64 	%rd7, [%rd6];
	mul.lo.s64 	%rd9, %rd7, 21;
	add.s64 	%rd10, %rd9, 13;
	setp.eq.s64 	%p2, %rd10, -1;
	add.s64 	%rd11, %rd9, 14;
	selp.b64 	%rd12, %rd11, %rd10, %p2;
	st.global.u64 	[%rd6], %rd12;
$L__BB33_2:
	ret;

}
	// .globl	_Z18GodelPrimeKernel35Pyi
.visible .entry _Z18GodelPrimeKernel35Pyi(
	.param .u64 .ptr .align 1 _Z18GodelPrimeKernel35Pyi_param_0,
	.param .u32 _Z18GodelPrimeKernel35Pyi_param_1
)
{
	.reg .pred 	%p<3>;
	.reg .b32 	%r<5>;
	.reg .b64 	%rd<13>;

	ld.param.u64 	%rd2, [_Z18GodelPrimeKernel35Pyi_param_0];
	ld.param.s32 	%rd3, [_Z18GodelPrimeKernel35Pyi_param_1];
	mov.u32 	%r1, %ctaid.x;
	mov.u32 	%r2, %ntid.x;
	mov.u32 	%r3, %tid.x;
	mad.lo.s32 	%r4, %r1, %r2, %r3;
	cvt.u64.u32 	%rd1, %r4;
	setp.ge.u64 	%p1, %rd1, %rd3;
	@%p1 bra 	$L__BB34_2;
	cvta.to.global.u64 	%rd4, %rd2;
	shl.b64 	%rd5, %rd1, 3;
	add.s64 	%rd6, %rd4, %rd5;
	ld.global.u64 	%rd7, [%rd6];
	mul.lo.s64 	%rd9, %rd7, 13;
	add.s64 	%rd10, %rd9, 21;
	setp.eq.s64 	%p2, %rd10, -1;
	add.s64 	%rd11, %rd9, 22;
	selp.b64 	%rd12, %rd11, %rd10, %p2;
	st.global.u64 	[%rd6], %rd12;
$L__BB34_2:
	ret;

}
	// .globl	_Z18GodelPrimeKernel36Pyi
.visible .entry _Z18GodelPrimeKernel36Pyi(
	.param .u64 .ptr .align 1 _Z18GodelPrimeKernel36Pyi_param_0,
	.param .u32 _Z18GodelPrimeKernel36Pyi_param_1
)
{
	.reg .pred 	%p<3>;
	.reg .b32 	%r<5>;
	.reg .b64 	%rd<13>;

	ld.param.u64 	%rd2, [_Z18GodelPrimeKernel36Pyi_param_0];
	ld.param.s32 	%rd3, [_Z18GodelPrimeKernel36Pyi_param_1];
	mov.u32 	%r1, %ctaid.x;
	mov.u32 	%r2, %ntid.x;
	mov.u32 	%r3, %tid.x;
	mad.lo.s32 	%r4, %r1, %r2, %r3;
	cvt.u64.u32 	%rd1, %r4;
	setp.ge.u64 	%p1, %rd1, %rd3;
	@%p1 bra 	$L__BB35_2;
	cvta.to.global.u64 	%rd4, %rd2;
	shl.b64 	%rd5, %rd1, 3;
	add.s64 	%rd6, %rd4, %rd5;
	ld.global.u64 	%rd7, [%rd6];
	mul.lo.s64 	%rd9, %rd7, 89;
	add.s64 	%rd10, %rd9, 13;
	setp.eq.s64 	%p2, %rd10, -1;
	add.s64 	%rd11, %rd9, 14;
	selp.b64 	%rd12, %rd11, %rd10, %p2;
	st.global.u64 	[%rd6], %rd12;
$L__BB35_2:
	ret;

}
	// .globl	_Z18GodelPrimeKernel37Pyi
.visible .entry _Z18GodelPrimeKernel37Pyi(
	.param .u64 .ptr .align 1 _Z18GodelPrimeKernel37Pyi_param_0,
	.param .u32 _Z18GodelPrimeKernel37Pyi_param_1
)
{
	.reg .pred 	%p<3>;
	.reg .b32 	%r<5>;
	.reg .b64 	%rd<13>;

	ld.param.u64 	%rd2, [_Z18GodelPrimeKernel37Pyi_param_0];
	ld.param.s32 	%rd3, [_Z18GodelPrimeKernel37Pyi_param_1];
	mov.u32 	%r1, %ctaid.x;
	mov.u32 	%r2, %ntid.x;
	mov.u32 	%r3, %tid.x;
	mad.lo.s32 	%r4, %r1, %r2, %r3;
	cvt.u64.u32 	%rd1, %r4;
	setp.ge.u64 	%p1, %rd1, %rd3;
	@%p1 bra 	$L__BB36_2;
	cvta.to.global.u64 	%rd4, %rd2;
	shl.b64 	%rd5, %rd1, 3;
	add.s64 	%rd6, %rd4, %rd5;
	ld.global.u64 	%rd7, [%rd6];
	mul.lo.s64 	%rd9, %rd7, 13;
	add.s64 	%rd10, %rd9, 89;
	setp.eq.s64 	%p2, %rd10, -1;
	add.s64 	%rd11, %rd9, 90;
	selp.b64 	%rd12, %rd11, %rd10, %p2;
	st.global.u64 	[%rd6], %rd12;
$L__BB36_2:
	ret;

}
	// .globl	_Z18GodelPrimeKernel38Pyi
.visible .entry _Z18GodelPrimeKernel38Pyi(
	.param .u64 .ptr .align 1 _Z18GodelPrimeKernel38Pyi_param_0,
	.param .u32 _Z18GodelPrimeKernel38Pyi_param_1
)
{
	.reg .pred 	%p<3>;
	.reg .b32 	%r<5>;
	.reg .b64 	%rd<13>;

	ld.param.u64 	%rd2, [_Z18GodelPrimeKernel38Pyi_param_0];
	ld.param.s32 	%rd3, [_Z18GodelPrimeKernel38Pyi_param_1];
	mov.u32 	%r1, %ctaid.x;
	mov.u32 	%r2, %ntid.x;
	mov.u32 	%r3, %tid.x;
	mad.lo.s32 	%r4, %r1, %r2, %r3;
	cvt.u64.u32 	%rd1, %r4;
	setp.ge.u64 	%p1, %rd1, %rd3;
	@%p1 bra 	$L__BB37_2;
	cvta.to.global.u64 	%rd4, %rd2;
	shl.b64 	%rd5, %rd1, 3;
	add.s64 	%rd6, %rd4, %rd5;
	ld.global.u64 	%rd7, [%rd6];
	mul.lo.s64 	%rd9, %rd7, 89;
	add.s64 	%rd10, %rd9, 13;
	setp.eq.s64 	%p2, %rd10, -1;
	add.s64 	%rd11, %rd9, 14;
	selp.b64 	%rd12, %rd11, %rd10, %p2;
	st.global.u64 	[%rd6], %rd12;
$L__BB37_2:
	ret;

}
	// .globl	_Z18GodelPrimeKernel39Pyi
.visible .entry _Z18GodelPrimeKernel39Pyi(
	.param .u64 .ptr .align 1 _Z18GodelPrimeKernel39Pyi_param_0,
	.param .u32 _Z18GodelPrimeKernel39Pyi_param_1
)
{
	.reg .pred 	%p<3>;
	.reg .b32 	%r<5>;
	.reg .b64 	%rd<13>;

	ld.param.u64 	%rd2, [_Z18GodelPrimeKernel39Pyi_param_0];
	ld.param.s32 	%rd3, [_Z18GodelPrimeKernel39Pyi_param_1];
	mov.u32 	%r1, %ctaid.x;
	mov.u32 	%r2, %ntid.x;
	mov.u32 	%r3, %tid.x;
	mad.lo.s32 	%r4, %r1, %r2, %r3;
	cvt.u64.u32 	%rd1, %r4;
	setp.ge.u64 	%p1, %rd1, %rd3;
	@%p1 bra 	$L__BB38_2;
	cvta.to.global.u64 	%rd4, %rd2;
	shl.b64 	%rd5, %rd1, 3;
	add.s64 	%rd6, %rd4, %rd5;
	ld.global.u64 	%rd7, [%rd6];
	mul.lo.s64 	%rd9, %rd7, 13;
	add.s64 	%rd10, %rd9, 89;
	setp.eq.s64 	%p2, %rd10, -1;
	add.s64 	%rd11, %rd9, 90;
	selp.b64 	%rd12, %rd11, %rd10, %p2;
	st.global.u64 	[%rd6], %rd12;
$L__BB38_2:
	ret;

}
	// .globl	_Z18GodelPrimeKernel40Pyi
.visible .entry _Z18GodelPrimeKernel40Pyi(
	.param .u64 .ptr .align 1 _Z18GodelPrimeKernel40Pyi_param_0,
	.param .u32 _Z18GodelPrimeKernel40Pyi_param_1
)
{
	.reg .pred 	%p<3>;
	.reg .b32 	%r<5>;
	.reg .b64 	%rd<13>;

	ld.param.u64 	%rd2, [_Z18GodelPrimeKernel40Pyi_param_0];
	ld.param.s32 	%rd3, [_Z18GodelPrimeKernel40Pyi_param_1];
	mov.u32 	%r1, %ctaid.x;
	mov.u32 	%r2, %ntid.x;
	mov.u32 	%r3, %tid.x;
	mad.lo.s32 	%r4, %r1, %r2, %r3;
	cvt.u64.u32 	%rd1, %r4;
	setp.ge.u64 	%p1, %rd1, %rd3;
	@%p1 bra 	$L__BB39_2;
	cvta.to.global.u64 	%rd4, %rd2;
	shl.b64 	%rd5, %rd1, 3;
	add.s64 	%rd6, %rd4, %rd5;
	ld.global.u64 	%rd7, [%rd6];
	mul.lo.s64 	%rd9, %rd7, 89;
	add.s64 	%rd10, %rd9, 13;
	setp.eq.s64 	%p2, %rd10, -1;
	add.s64 	%rd11, %rd9, 14;
	selp.b64 	%rd12, %rd11, %rd10, %p2;
	st.global.u64 	[%rd6], %rd12;
$L__BB39_2:
	ret;

}
	// .globl	_Z18GodelPrimeKernel41Pyi
.visible .entry _Z18GodelPrimeKernel41Pyi(
	.param .u64 .ptr .align 1 _Z18GodelPrimeKernel41Pyi_param_0,
	.param .u32 _Z18GodelPrimeKernel41Pyi_param_1
)
{
	.reg .pred 	%p<3>;
	.reg .b32 	%r<5>;
	.reg .b64 	%rd<13>;

	ld.param.u64 	%rd2, [_Z18GodelPrimeKernel41Pyi_param_0];
	ld.param.s32 	%rd3, [_Z18GodelPrimeKernel41Pyi_param_1];
	mov.u32 	%r1, %ctaid.x;
	mov.u32 	%r2, %ntid.x;
	mov.u32 	%r3, %tid.x;
	mad.lo.s32 	%r4, %r1, %r2, %r3;
	cvt.u64.u32 	%rd1, %r4;
	setp.ge.u64 	%p1, %rd1, %rd3;
	@%p1 bra 	$L__BB40_2;
	cvta.to.global.u64 	%rd4, %rd2;
	shl.b64 	%rd5, %rd1, 3;
	add.s64 	%rd6, %rd4, %rd5;
	ld.global.u64 	%rd7, [%rd6];
	mul.lo.s64 	%rd9, %rd7, 89;
	add.s64 	%rd10, %rd9, 13;
	setp.eq.s64 	%p2, %rd10, -1;
	add.s64 	%rd11, %rd9, 14;
	selp.b64 	%rd12, %rd11, %rd10, %p2;
	st.global.u64 	[%rd6], %rd12;
$L__BB40_2:
	ret;

}
	// .globl	_Z18GodelPrimeKernel42Pyi
.visible .entry _Z18GodelPrimeKernel42Pyi(
	.param .u64 .ptr .align 1 _Z18GodelPrimeKernel42Pyi_param_0,
	.param .u32 _Z18GodelPrimeKernel42Pyi_param_1
)
{
	.reg .pred 	%p<3>;
	.reg .b32 	%r<5>;
	.reg .b64 	%rd<13>;

	ld.param.u64 	%rd2, [_Z18GodelPrimeKernel42Pyi_param_0];
	ld.param.s32 	%rd3, [_Z18GodelPrimeKernel42Pyi_param_1];
	mov.u32 	%r1, %ctaid.x;
	mov.u32 	%r2, %ntid.x;
	mov.u32 	%r3, %tid.x;
	mad.lo.s32 	%r4, %r1, %r2, %r3;
	cvt.u64.u32 	%rd1, %r4;
	setp.ge.u64 	%p1, %rd1, %rd3;
	@%p1 bra 	$L__BB41_2;
	cvta.to.global.u64 	%rd4, %rd2;
	shl.b64 	%rd5, %rd1, 3;
	add.s64 	%rd6, %rd4, %rd5;
	ld.global.u64 	%rd7, [%rd6];
	mul.lo.s64 	%rd9, %rd7, 89;
	add.s64 	%rd10, %rd9, 13;
	setp.eq.s64 	%p2, %rd10, -1;
	add.s64 	%rd11, %rd9, 14;
	selp.b64 	%rd12, %rd11, %rd10, %p2;
	st.global.u64 	[%rd6], %rd12;
$L__BB41_2:
	ret;

}
	// .globl	_Z18GodelPrimeKernel43Pyi
.visible .entry _Z18GodelPrimeKernel43Pyi(
	.param .u64 .ptr .align 1 _Z18GodelPrimeKernel43Pyi_param_0,
	.param .u32 _Z18GodelPrimeKernel43Pyi_param_1
)
{
	.reg .pred 	%p<3>;
	.reg .b32 	%r<5>;
	.reg .b64 	%rd<13>;

	ld.param.u64 	%rd2, [_Z18GodelPrimeKernel43Pyi_param_0];
	ld.param.s32 	%rd3, [_Z18GodelPrimeKernel43Pyi_param_1];
	mov.u32 	%r1, %ctaid.x;
	mov.u32 	%r2, %ntid.x;
	mov.u32 	%r3, %tid.x;
	mad.lo.s32 	%r4, %r1, %r2, %r3;
	cvt.u64.u32 	%rd1, %r4;
	setp.ge.u64 	%p1, %rd1, %rd3;
	@%p1 bra 	$L__BB42_2;
	cvta.to.global.u64 	%rd4, %rd2;
	shl.b64 	%rd5, %rd1, 3;
	add.s64 	%rd6, %rd4, %rd5;
	ld.global.u64 	%rd7, [%rd6];
	mul.lo.s64 	%rd9, %rd7, 89;
	add.s64 	%rd10, %rd9, 13;
	setp.eq.s64 	%p2, %rd10, -1;
	add.s64 	%rd11, %rd9, 14;
	selp.b64 	%rd12, %rd11, %rd10, %p2;
	st.global.u64 	[%rd6], %rd12;
$L__BB42_2:
	ret;

}
	// .globl	_Z18GodelPrimeKernel44Pyi
.visible .entry _Z18GodelPrimeKernel44Pyi(
	.param .u64 .ptr .align 1 _Z18GodelPrimeKernel44Pyi_param_0,
	.param .u32 _Z18GodelPrimeKernel44Pyi_param_1
)
{
	.reg .pred 	%p<3>;
	.reg .b32 	%r<5>;
	.reg .b64 	%rd<13>;

	ld.param.u64 	%rd2, [_Z18GodelPrimeKernel44Pyi_param_0];
	ld.param.s32 	%rd3, [_Z18GodelPrimeKernel44Pyi_param_1];
	mov.u32 	%r1, %ctaid.x;
	mov.u32 	%r2, %ntid.x;
	mov.u32 	%r3, %tid.x;
	mad.lo.s32 	%r4, %r1, %r2, %r3;
	cvt.u64.u32 	%rd1, %r4;
	setp.ge.u64 	%p1, %rd1, %rd3;
	@%p1 bra 	$L__BB43_2;
	cvta.to.global.u64 	%rd4, %rd2;
	shl.b64 	%rd5, %rd1, 3;
	add.s64 	%rd6, %rd4, %rd5;
	ld.global.u64 	%rd7, [%rd6];
	mul.lo.s64 	%rd9, %rd7, 89;
	add.s64 	%rd10, %rd9, 13;
	setp.eq.s64 	%p2, %rd10, -1;
	add.s64 	%rd11, %rd9, 14;
	selp.b64 	%rd12, %rd11, %rd10, %p2;
	st.global.u64 	[%rd6], %rd12;
$L__BB43_2:
	ret;

}
	// .globl	_Z18GodelPrimeKernel45Pyi
.visible .entry _Z18GodelPrimeKernel45Pyi(
	.param .u64 .ptr .align 1 _Z18GodelPrimeKernel45Pyi_param_0,
	.param .u32 _Z18GodelPrimeKernel45Pyi_param_1
)
{
	.reg .pred 	%p<3>;
	.reg .b32 	%r<5>;
	.reg .b64 	%rd<13>;

	ld.param.u64 	%rd2, [_Z18GodelPrimeKernel45Pyi_param_0];
	ld.param.s32 	%rd3, [_Z18GodelPrimeKernel45Pyi_param_1];
	mov.u32 	%r1, %ctaid.x;
	mov.u32 	%r2, %ntid.x;
	mov.u32 	%r3, %tid.x;
	mad.lo.s32 	%r4, %r1, %r2, %r3;
	cvt.u64.u32 	%rd1, %r4;
	setp.ge.u64 	%p1, %rd1, %rd3;
	@%p1 bra 	$L__BB44_2;
	cvta.to.global.u64 	%rd4, %rd2;
	shl.b64 	%rd5, %rd1, 3;
	add.s64 	%rd6, %rd4, %rd5;
	ld.global.u64 	%rd7, [%rd6];
	mul.lo.s64 	%rd9, %rd7, 89;
	add.s64 	%rd10, %rd9, 13;
	setp.eq.s64 	%p2, %rd10, -1;
	add.s64 	%rd11, %rd9, 14;
	selp.b64 	%rd12, %rd11, %rd10, %p2;
	st.global.u64 	[%rd6], %rd12;
$L__BB44_2:
	ret;

}
	// .globl	_Z18GodelPrimeKernel46Pyi
.visible .entry _Z18GodelPrimeKernel46Pyi(
	.param .u64 .ptr .align 1 _Z18GodelPrimeKernel46Pyi_param_0,
	.param .u32 _Z18GodelPrimeKernel46Pyi_param_1
)
{
	.reg .pred 	%p<3>;
	.reg .b32 	%r<5>;
	.reg .b64 	%rd<13>;

	ld.param.u64 	%rd2, [_Z18GodelPrimeKernel46Pyi_param_0];
	ld.param.s32 	%rd3, [_Z18GodelPrimeKernel46Pyi_param_1];
	mov.u32 	%r1, %ctaid.x;
	mov.u32 	%r2, %ntid.x;
	mov.u32 	%r3, %tid.x;
	mad.lo.s32 	%r4, %r1, %r2, %r3;
	cvt.u64.u32 	%rd1, %r4;
	setp.ge.u64 	%p1, %rd1, %rd3;
	@%p1 bra 	$L__BB45_2;
	cvta.to.global.u64 	%rd4, %rd2;
	shl.b64 	%rd5, %rd1, 3;
	add.s64 	%rd6, %rd4, %rd5;
	ld.global.u64 	%rd7, [%rd6];
	mul.lo.s64 	%rd9, %rd7, 89;
	add.s64 	%rd10, %rd9, 13;
	setp.eq.s64 	%p2, %rd10, -1;
	add.s64 	%rd11, %rd9, 14;
	selp.b64 	%rd12, %rd11, %rd10, %p2;
	st.global.u64 	[%rd6], %rd12;
$L__BB45_2:
	ret;

}
	// .globl	_Z18GodelPrimeKernel47Pyi
.visible .entry _Z18GodelPrimeKernel47Pyi(
	.param .u64 .ptr .align 1 _Z18GodelPrimeKernel47Pyi_param_0,
	.param .u32 _Z18GodelPrimeKernel47Pyi_param_1
)
{
	.reg .pred 	%p<3>;
	.reg .b32 	%r<5>;
	.reg .b64 	%rd<13>;

	ld.param.u64 	%rd2, [_Z18GodelPrimeKernel47Pyi_param_0];
	ld.param.s32 	%rd3, [_Z18GodelPrimeKernel47Pyi_param_1];
	mov.u32 	%r1, %ctaid.x;
	mov.u32 	%r2, %ntid.x;
	mov.u32 	%r3, %tid.x;
	mad.lo.s32 	%r4, %r1, %r2, %r3;
	cvt.u64.u32 	%rd1, %r4;
	setp.ge.u64 	%p1, %rd1, %rd3;
	@%p1 bra 	$L__BB46_2;
	cvta.to.global.u64 	%rd4, %rd2;
	shl.b64 	%rd5, %rd1, 3;
	add.s64 	%rd6, %rd4, %rd5;
	ld.global.u64 	%rd7, [%rd6];
	mul.lo.s64 	%rd9, %rd7, 89;
	add.s64 	%rd10, %rd9, 13;
	setp.eq.s64 	%p2, %rd10, -1;
	add.s64 	%rd11, %rd9, 14;
	selp.b64 	%rd12, %rd11, %rd10, %p2;
	st.global.u64 	[%rd6], %rd12;
$L__BB46_2:
	ret;

}
	// .globl	_Z18GodelPrimeKernel48Pyi
.visible .entry _Z18GodelPrimeKernel48Pyi(
	.param .u64 .ptr .align 1 _Z18GodelPrimeKernel48Pyi_param_0,
	.param .u32 _Z18GodelPrimeKernel48Pyi_param_1
)
{
	.reg .pred 	%p<3>;
	.reg .b32 	%r<5>;
	.reg .b64 	%rd<13>;

	ld.param.u64 	%rd2, [_Z18GodelPrimeKernel48Pyi_param_0];
	ld.param.s32 	%rd3, [_Z18GodelPrimeKernel48Pyi_param_1];
	mov.u32 	%r1, %ctaid.x;
	mov.u32 	%r2, %ntid.x;
	mov.u32 	%r3, %tid.x;
	mad.lo.s32 	%r4, %r1, %r2, %r3;
	cvt.u64.u32 	%rd1, %r4;
	setp.ge.u64 	%p1, %rd1, %rd3;
	@%p1 bra 	$L__BB47_2;
	cvta.to.global.u64 	%rd4, %rd2;
	shl.b64 	%rd5, %rd1, 3;
	add.s64 	%rd6, %rd4, %rd5;
	ld.global.u64 	%rd7, [%rd6];
	mul.lo.s64 	%rd9, %rd7, 89;
	add.s64 	%rd10, %rd9, 13;
	setp.eq.s64 	%p2, %rd10, -1;
	add.s64 	%rd11, %rd9, 14;
	selp.b64 	%rd12, %rd11, %rd10, %p2;
	st.global.u64 	[%rd6], %rd12;
$L__BB47_2:
	ret;

}
	// .globl	_Z18GodelPrimeKernel49Pyi
.visible .entry _Z18GodelPrimeKernel49Pyi(
	.param .u64 .ptr .align 1 _Z18GodelPrimeKernel49Pyi_param_0,
	.param .u32 _Z18GodelPrimeKernel49Pyi_param_1
)
{
	.reg .pred 	%p<3>;
	.reg .b32 	%r<5>;
	.reg .b64 	%rd<13>;

	ld.param.u64 	%rd2, [_Z18GodelPrimeKernel49Pyi_param_0];
	ld.param.s32 	%rd3, [_Z18GodelPrimeKernel49Pyi_param_1];
	mov.u32 	%r1, %ctaid.x;
	mov.u32 	%r2, %ntid.x;
	mov.u32 	%r3, %tid.x;
	mad.lo.s32 	%r4, %r1, %r2, %r3;
	cvt.u64.u32 	%rd1, %r4;
	setp.ge.u64 	%p1, %rd1, %rd3;
	@%p1 bra 	$L__BB48_2;
	cvta.to.global.u64 	%rd4, %rd2;
	shl.b64 	%rd5, %rd1, 3;
	add.s64 	%rd6, %rd4, %rd5;
	ld.global.u64 	%rd7, [%rd6];
	mul.lo.s64 	%rd9, %rd7, 89;
	add.s64 	%rd10, %rd9, 13;
	setp.eq.s64 	%p2, %rd10, -1;
	add.s64 	%rd11, %rd9, 14;
	selp.b64 	%rd12, %rd11, %rd10, %p2;
	st.global.u64 	[%rd6], %rd12;
$L__BB48_2:
	ret;

}
	// .globl	_Z18GodelPrimeKernel50Pyi
.visible .entry _Z18GodelPrimeKernel50Pyi(
	.param .u64 .ptr .align 1 _Z18GodelPrimeKernel50Pyi_param_0,
	.param .u32 _Z18GodelPrimeKernel50Pyi_param_1
)
{
	.reg .pred 	%p<3>;
	.reg .b32 	%r<5>;
	.reg .b64 	%rd<13>;

	ld.param.u64 	%rd2, [_Z18GodelPrimeKernel50Pyi_param_0];
	ld.param.s32 	%rd3, [_Z18GodelPrimeKernel50Pyi_param_1];
	mov.u32 	%r1, %ctaid.x;
	mov.u32 	%r2, %ntid.x;
	mov.u32 	%r3, %tid.x;
	mad.lo.s32 	%r4, %r1, %r2, %r3;
	cvt.u64.u32 	%rd1, %r4;
	setp.ge.u64 	%p1, %rd1, %rd3;
	@%p1 bra 	$L__BB49_2;
	cvta.to.global.u64 	%rd4, %rd2;
	shl.b64 	%rd5, %rd1, 3;
	add.s64 	%rd6, %rd4, %rd5;
	ld.global.u64 	%rd7, [%rd6];
	mul.lo.s64 	%rd9, %rd7, 89;
	add.s64 	%rd10, %rd9, 13;
	setp.eq.s64 	%p2, %rd10, -1;
	add.s64 	%rd11, %rd9, 14;
	selp.b64 	%rd12, %rd11, %rd10, %p2;
	st.global.u64 	[%rd6], %rd12;
$L__BB49_2:
	ret;

}
	// .globl	_Z18GodelPrimeKernel51Pyi
.visible .entry _Z18GodelPrimeKernel51Pyi(
	.param .u64 .ptr .align 1 _Z18GodelPrimeKernel51Pyi_param_0,
	.param .u32 _Z18GodelPrimeKernel51Pyi_param_1
)
{
	.reg .pred 	%p<3>;
	.reg .b32 	%r<5>;
	.reg .b64 	%rd<13>;

	ld.param.u64 	%rd2, [_Z18GodelPrimeKernel51Pyi_param_0];
	ld.param.s32 	%rd3, [_Z18GodelPrimeKernel51Pyi_param_1];
	mov.u32 	%r1, %ctaid.x;
	mov.u32 	%r2, %ntid.x;
	mov.u32 	%r3, %tid.x;
	mad.lo.s32 	%r4, %r1, %r2, %r3;
	cvt.u64.u32 	%rd1, %r4;
	setp.ge.u64 	%p1, %rd1, %rd3;
	@%p1 bra 	$L__BB50_2;
	cvta.to.global.u64 	%rd4, %rd2;
	shl.b64 	%rd5, %rd1, 3;
	add.s64 	%rd6, %rd4, %rd5;
	ld.global.u64 	%rd7, [%rd6];
	mul.lo.s64 	%rd9, %rd7, 89;
	add.s64 	%rd10, %rd9, 13;
	setp.eq.s64 	%p2, %rd10, -1;
	add.s64 	%rd11, %rd9, 14;
	selp.b64 	%rd12, %rd11, %rd10, %p2;
	st.global.u64 	[%rd6], %rd12;
$L__BB50_2:
	ret;

}
	// .globl	_Z18GodelPrimeKernel52Pyi
.visible .entry _Z18GodelPrimeKernel52Pyi(
	.param .u64 .ptr .align 1 _Z18GodelPrimeKernel52Pyi_param_0,
	.param .u32 _Z18GodelPrimeKernel52Pyi_param_1
)
{
	.reg .pred 	%p<3>;
	.reg .b32 	%r<5>;
	.reg .b64 	%rd<13>;

	ld.param.u64 	%rd2, [_Z18GodelPrimeKernel52Pyi_param_0];
	ld.param.s32 	%rd3, [_Z18GodelPrimeKernel52Pyi_param_1];
	mov.u32 	%r1, %ctaid.x;
	mov.u32 	%r2, %ntid.x;
	mov.u32 	%r3, %tid.x;
	mad.lo.s32 	%r4, %r1, %r2, %r3;
	cvt.u64.u32 	%rd1, %r4;
	setp.ge.u64 	%p1, %rd1, %rd3;
	@%p1 bra 	$L__BB51_2;
	cvta.to.global.u64 	%rd4, %rd2;
	shl.b64 	%rd5, %rd1, 3;
	add.s64 	%rd6, %rd4, %rd5;
	ld.global.u64 	%rd7, [%rd6];
	mul.lo.s64 	%rd9, %rd7, 89;
	add.s64 	%rd10, %rd9, 13;
	setp.eq.s64 	%p2, %rd10, -1;
	add.s64 	%rd11, %rd9, 14;
	selp.b64 	%rd12, %rd11, %rd10, %p2;
	st.global.u64 	[%rd6], %rd12;
$L__BB51_2:
	ret;

}
	// .globl	_Z18GodelPrimeKernel53Pyi
.visible .entry _Z18GodelPrimeKernel53Pyi(
	.param .u64 .ptr .align 1 _Z18GodelPrimeKernel53Pyi_param_0,
	.param .u32 _Z18GodelPrimeKernel53Pyi_param_1
)
{
	.reg .pred 	%p<3>;
	.reg .b32 	%r<5>;
	.reg .b64 	%rd<13>;

	ld.param.u64 	%rd2, [_Z18GodelPrimeKernel53Pyi_param_0];
	ld.param.s32 	%rd3, [_Z18GodelPrimeKernel53Pyi_param_1];
	mov.u32 	%r1, %ctaid.x;
	mov.u32 	%r2, %ntid.x;
	mov.u32 	%r3, %tid.x;
	mad.lo.s32 	%r4, %r1, %r2, %r3;
	cvt.u64.u32 	%rd1, %r4;
	setp.ge.u64 	%p1, %rd1, %rd3;
	@%p1 bra 	$L__BB52_2;
	cvta.to.global.u64 	%rd4, %rd2;
	shl.b64 	%rd5, %rd1, 3;
	add.s64 	%rd6, %rd4, %rd5;
	ld.global.u64 	%rd7, [%rd6];
	mul.lo.s64 	%rd9, %rd7, 89;
	add.s64 	%rd10, %rd9, 13;
	setp.eq.s64 	%p2, %rd10, -1;
	add.s64 	%rd11, %rd9, 14;
	selp.b64 	%rd12, %rd11, %rd10, %p2;
	st.global.u64 	[%rd6], %rd12;
$L__BB52_2:
	ret;

}
	// .globl	_Z18GodelPrimeKernel54Pyi
.visible .entry _Z18GodelPrimeKernel54Pyi(
	.param .u64 .ptr .align 1 _Z18GodelPrimeKernel54Pyi_param_0,
	.param .u32 _Z18GodelPrimeKernel54Pyi_param_1
)
{
	.reg .pred 	%p<3>;
	.reg .b32 	%r<5>;
	.reg .b64 	%rd<13>;

	ld.param.u64 	%rd2, [_Z18GodelPrimeKernel54Pyi_param_0];
	ld.param.s32 	%rd3, [_Z18GodelPrimeKernel54Pyi_param_1];
	mov.u32 	%r1, %ctaid.x;
	mov.u32 	%r2, %ntid.x;
	mov.u32 	%r3, %tid.x;
	mad.lo.s32 	%r4, %r1, %r2, %r3;
	cvt.u64.u32 	%rd1, %r4;
	setp.ge.u64 	%p1, %rd1, %rd3;
	@%p1 bra 	$L__BB53_2;
	cvta.to.global.u64 	%rd4, %rd2;
	shl.b64 	%rd5, %rd1, 3;
	add.s64 	%rd6, %rd4, %rd5;
	ld.global.u64 	%rd7, [%rd6];
	mul.lo.s64 	%rd9, %rd7, 89;
	add.s64 	%rd10, %rd9, 13;
	setp.eq.s64 	%p2, %rd10, -1;
	add.s64 	%rd11, %rd9, 14;
	selp.b64 	%rd12, %rd11, %rd10, %p2;
	st.global.u64 	[%rd6], %rd12;
$L__BB53_2:
	ret;

}
	// .globl	_Z18GodelPrimeKernel55Pyi
.visible .entry _Z18GodelPrimeKernel55Pyi(
	.param .u64 .ptr .align 1 _Z18GodelPrimeKernel55Pyi_param_0,
	.param .u32 _Z18GodelPrimeKernel55Pyi_param_1
)
{
	.reg .pred 	%p<3>;
	.reg .b32 	%r<5>;
	.reg .b64 	%rd<13>;

	ld.param.u64 	%rd2, [_Z18GodelPrimeKernel55Pyi_param_0];
	ld.param.s32 	%rd3, [_Z18GodelPrimeKernel55Pyi_param_1];
	mov.u32 	%r1, %ctaid.x;
	mov.u32 	%r2, %ntid.x;
	mov.u32 	%r3, %tid.x;
	mad.lo.s32 	%r4, %r1, %r2, %r3;
	cvt.u64.u32 	%rd1, %r4;
	setp.ge.u64 	%p1, %rd1, %rd3;
	@%p1 bra 	$L__BB54_2;
	cvta.to.global.u64 	%rd4, %rd2;
	shl.b64 	%rd5, %rd1, 3;
	add.s64 	%rd6, %rd4, %rd5;
	ld.global.u64 	%rd7, [%rd6];
	mul.lo.s64 	%rd9, %rd7, 89;
	add.s64 	%rd10, %rd9, 13;
	setp.eq.s64 	%p2, %rd10, -1;
	add.s64 	%rd11, %rd9, 14;
	selp.b64 	%rd12, %rd11, %rd10, %p2;
	st.global.u64 	[%rd6], %rd12;
$L__BB54_2:
	ret;

}
	// .globl	_Z18GodelPrimeKernel56Pyi
.visible .entry _Z18GodelPrimeKernel56Pyi(
	.param .u64 .ptr .align 1 _Z18GodelPrimeKernel56Pyi_param_0,
	.param .u32 _Z18GodelPrimeKernel56Pyi_param_1
)
{
	.reg .pred 	%p<3>;
	.reg .b32 	%r<5>;
	.reg .b64 	%rd<13>;

	ld.param.u64 	%rd2, [_Z18GodelPrimeKernel56Pyi_param_0];
	ld.param.s32 	%rd3, [_Z18GodelPrimeKernel56Pyi_param_1];
	mov.u32 	%r1, %ctaid.x;
	mov.u32 	%r2, %ntid.x;
	mov.u32 	%r3, %tid.x;
	mad.lo.s32 	%r4, %r1, %r2, %r3;
	cvt.u64.u32 	%rd1, %r4;
	setp.ge.u64 	%p1, %rd1, %rd3;
	@%p1 bra 	$L__BB55_2;
	cvta.to.global.u64 	%rd4, %rd2;
	shl.b64 	%rd5, %rd1, 3;
	add.s64 	%rd6, %rd4, %rd5;
	ld.global.u64 	%rd7, [%rd6];
	mul.lo.s64 	%rd9, %rd7, 89;
	add.s64 	%rd10, %rd9, 13;
	setp.eq.s64 	%p2, %rd10, -1;
	add.s64 	%rd11, %rd9, 14;
	selp.b64 	%rd12, %rd11, %rd10, %p2;
	st.global.u64 	[%rd6], %rd12;
$L__BB55_2:
	ret;

}
	// .globl	_Z18GodelPrimeKernel57Pyi
.visible .entry _Z18GodelPrimeKernel57Pyi(
	.param .u64 .ptr .align 1 _Z18GodelPrimeKernel57Pyi_param_0,
	.param .u32 _Z18GodelPrimeKernel57Pyi_param_1
)
{
	.reg .pred 	%p<3>;
	.reg .b32 	%r<5>;
	.reg .b64 	%rd<13>;

	ld.param.u64 	%rd2, [_Z18GodelPrimeKernel57Pyi_param_0];
	ld.param.s32 	%rd3, [_Z18GodelPrimeKernel57Pyi_param_1];
	mov.u32 	%r1, %ctaid.x;
	mov.u32 	%r2, %ntid.x;
	mov.u32 	%r3, %tid.x;
	mad.lo.s32 	%r4, %r1, %r2, %r3;
	cvt.u64.u32 	%rd1, %r4;
	setp.ge.u64 	%p1, %rd1, %rd3;
	@%p1 bra 	$L__BB56_2;
	cvta.to.global.u64 	%rd4, %rd2;
	shl.b64 	%rd5, %rd1, 3;
	add.s64 	%rd6, %rd4, %rd5;
	ld.global.u64 	%rd7, [%rd6];
	mul.lo.s64 	%rd9, %rd7, 89;
	add.s64 	%rd10, %rd9, 13;
	setp.eq.s64 	%p2, %rd10, -1;
	add.s64 	%rd11, %rd9, 14;
	selp.b64 	%rd12, %rd11, %rd10, %p2;
	st.global.u64 	[%rd6], %rd12;
$L__BB56_2:
	ret;

}
	// .globl	_Z18GodelPrimeKernel58Pyi
.visible .entry _Z18GodelPrimeKernel58Pyi(
	.param .u64 .ptr .align 1 _Z18GodelPrimeKernel58Pyi_param_0,
	.param .u32 _Z18GodelPrimeKernel58Pyi_param_1
)
{
	.reg .pred 	%p<3>;
	.reg .b32 	%r<5>;
	.reg .b64 	%rd<13>;

	ld.param.u64 	%rd2, [_Z18GodelPrimeKernel58Pyi_param_0];
	ld.param.s32 	%rd3, [_Z18GodelPrimeKernel58Pyi_param_1];
	mov.u32 	%r1, %ctaid.x;
	mov.u32 	%r2, %ntid.x;
	mov.u32 	%r3, %tid.x;
	mad.lo.s32 	%r4, %r1, %r2, %r3;
	cvt.u64.u32 	%rd1, %r4;
	setp.ge.u64 	%p1, %rd1, %rd3;
	@%p1 bra 	$L__BB57_2;
	cvta.to.global.u64 	%rd4, %rd2;
	shl.b64 	%rd5, %rd1, 3;
	add.s64 	%rd6, %rd4, %rd5;
	ld.global.u64 	%rd7, [%rd6];
	mul.lo.s64 	%rd9, %rd7, 89;
	add.s64 	%rd10, %rd9, 13;
	setp.eq.s64 	%p2, %rd10, -1;
	add.s64 	%rd11, %rd9, 14;
	selp.b64 	%rd12, %rd11, %rd10, %p2;
	st.global.u64 	[%rd6], %rd12;
$L__BB57_2:
	ret;

}
	// .globl	_Z18GodelPrimeKernel59Pyi
.visible .entry _Z18GodelPrimeKernel59Pyi(
	.param .u64 .ptr .align 1 _Z18GodelPrimeKernel59Pyi_param_0,
	.param .u32 _Z18GodelPrimeKernel59Pyi_param_1
)
{
	.reg .pred 	%p<3>;
	.reg .b32 	%r<5>;
	.reg .b64 	%rd<13>;

	ld.param.u64 	%rd2, [_Z18GodelPrimeKernel59Pyi_param_0];
	ld.param.s32 	%rd3, [_Z18GodelPrimeKernel59Pyi_param_1];
	mov.u32 	%r1, %ctaid.x;
	mov.u32 	%r2, %ntid.x;
	mov.u32 	%r3, %tid.x;
	mad.lo.s32 	%r4, %r1, %r2, %r3;
	cvt.u64.u32 	%rd1, %r4;
	setp.ge.u64 	%p1, %rd1, %rd3;
	@%p1 bra 	$L__BB58_2;
	cvta.to.global.u64 	%rd4, %rd2;
	shl.b64 	%rd5, %rd1, 3;
	add.s64 	%rd6, %rd4, %rd5;
	ld.global.u64 	%rd7, [%rd6];
	mul.lo.s64 	%rd9, %rd7, 89;
	add.s64 	%rd10, %rd9, 13;
	setp.eq.s64 	%p2, %rd10, -1;
	add.s64 	%rd11, %rd9, 14;
	selp.b64 	%rd12, %rd11, %rd10, %p2;
	st.global.u64 	[%rd6], %rd12;
$L__BB58_2:
	ret;

}
	// .globl	_Z18GodelPrimeKernel60Pyi
.visible .entry _Z18GodelPrimeKernel60Pyi(
	.param .u64 .ptr .align 1 _Z18GodelPrimeKernel60Pyi_param_0,
	.param .u32 _Z18GodelPrimeKernel60Pyi_param_1
)
{
	.reg .pred 	%p<3>;
	.reg .b32 	%r<5>;
	.reg .b64 	%rd<13>;

	ld.param.u64 	%rd2, [_Z18GodelPrimeKernel60Pyi_param_0];
	ld.param.s32 	%rd3, [_Z18GodelPrimeKernel60Pyi_param_1];
	mov.u32 	%r1, %ctaid.x;
	mov.u32 	%r2, %ntid.x;
	mov.u32 	%r3, %tid.x;
	mad.lo.s32 	%r4, %r1, %r2, %r3;
	cvt.u64.u32 	%rd1, %r4;
	setp.ge.u64 	%p1, %rd1, %rd3;
	@%p1 bra 	$L__BB59_2;
	cvta.to.global.u64 	%rd4, %rd2;
	shl.b64 	%rd5, %rd1, 3;
	add.s64 	%rd6, %rd4, %rd5;
	ld.global.u64 	%rd7, [%rd6];
	mul.lo.s64 	%rd9, %rd7, 89;
	add.s64 	%rd10, %rd9, 13;
	setp.eq.s64 	%p2, %rd10, -1;
	add.s64 	%rd11, %rd9, 14;
	selp.b64 	%rd12, %rd11, %rd10, %p2;
	st.global.u64 	[%rd6], %rd12;
$L__BB59_2:
	ret;

}
	// .globl	_Z18GodelPrimeKernel61Pyi
.visible .entry _Z18GodelPrimeKernel61Pyi(
	.param .u64 .ptr .align 1 _Z18GodelPrimeKernel61Pyi_param_0,
	.param .u32 _Z18GodelPrimeKernel61Pyi_param_1
)
{
	.reg .pred 	%p<3>;
	.reg .b32 	%r<5>;
	.reg .b64 	%rd<13>;

	ld.param.u64 	%rd2, [_Z18GodelPrimeKernel61Pyi_param_0];
	ld.param.s32 	%rd3, [_Z18GodelPrimeKernel61Pyi_param_1];
	mov.u32 	%r1, %ctaid.x;
	mov.u32 	%r2, %ntid.x;
	mov.u32 	%r3, %tid.x;
	mad.lo.s32 	%r4, %r1, %r2, %r3;
	cvt.u64.u32 	%rd1, %r4;
	setp.ge.u64 	%p1, %rd1, %rd3;
	@%p1 bra 	$L__BB60_2;
	cvta.to.global.u64 	%rd4, %rd2;
	shl.b64 	%rd5, %rd1, 3;
	add.s64 	%rd6, %rd4, %rd5;
	ld.global.u64 	%rd7, [%rd6];
	mul.lo.s64 	%rd9, %rd7, 89;
	add.s64 	%rd10, %rd9, 13;
	setp.eq.s64 	%p2, %rd10, -1;
	add.s64 	%rd11, %rd9, 14;
	selp.b64 	%rd12, %rd11, %rd10, %p2;
	st.global.u64 	[%rd6], %rd12;
$L__BB60_2:
	ret;

}
	// .globl	_Z18GodelPrimeKernel62Pyi
.visible .entry _Z18GodelPrimeKernel62Pyi(
	.param .u64 .ptr .align 1 _Z18GodelPrimeKernel62Pyi_param_0,
	.param .u32 _Z18GodelPrimeKernel62Pyi_param_1
)
{
	.reg .pred 	%p<3>;
	.reg .b32 	%r<5>;
	.reg .b64 	%rd<13>;

	ld.param.u64 	%rd2, [_Z18GodelPrimeKernel62Pyi_param_0];
	ld.param.s32 	%rd3, [_Z18GodelPrimeKernel62Pyi_param_1];
	mov.u32 	%r1, %ctaid.x;
	mov.u32 	%r2, %ntid.x;
	mov.u32 	%r3, %tid.x;
	mad.lo.s32 	%r4, %r1, %r2, %r3;
	cvt.u64.u32 	%rd1, %r4;
	setp.ge.u64 	%p1, %rd1, %rd3;
	@%p1 bra 	$L__BB61_2;
	cvta.to.global.u64 	%rd4, %rd2;
	shl.b64 	%rd5, %rd1, 3;
	add.s64 	%rd6, %rd4, %rd5;
	ld.global.u64 	%rd7, [%rd6];
	mul.lo.s64 	%rd9, %rd7, 89;
	add.s64 	%rd10, %rd9, 13;
	setp.eq.s64 	%p2, %rd10, -1;
	add.s64 	%rd11, %rd9, 14;
	selp.b64 	%rd12, %rd11, %rd10, %p2;
	st.global.u64 	[%rd6], %rd12;
$L__BB61_2:
	ret;

}
	// .globl	_Z18GodelPrimeKernel63Pyi
.visible .entry _Z18GodelPrimeKernel63Pyi(
	.param .u64 .ptr .align 1 _Z18GodelPrimeKernel63Pyi_param_0,
	.param .u32 _Z18GodelPrimeKernel63Pyi_param_1
)
{
	.reg .pred 	%p<3>;
	.reg .b32 	%r<5>;
	.reg .b64 	%rd<13>;

	ld.param.u64 	%rd2, [_Z18GodelPrimeKernel63Pyi_param_0];
	ld.param.s32 	%rd3, [_Z18GodelPrimeKernel63Pyi_param_1];
	mov.u32 	%r1, %ctaid.x;
	mov.u32 	%r2, %ntid.x;
	mov.u32 	%r3, %tid.x;
	mad.lo.s32 	%r4, %r1, %r2, %r3;
	cvt.u64.u32 	%rd1, %r4;
	setp.ge.u64 	%p1, %rd1, %rd3;
	@%p1 bra 	$L__BB62_2;
	cvta.to.global.u64 	%rd4, %rd2;
	shl.b64 	%rd5, %rd1, 3;
	add.s64 	%rd6, %rd4, %rd5;
	ld.global.u64 	%rd7, [%rd6];
	mul.lo.s64 	%rd9, %rd7, 89;
	add.s64 	%rd10, %rd9, 13;
	setp.eq.s64 	%p2, %rd10, -1;
	add.s64 	%rd11, %rd9, 14;
	selp.b64 	%rd12, %rd11, %rd10, %p2;
	st.global.u64 	[%rd6], %rd12;
$L__BB62_2:
	ret;

}
	// .globl	_Z18GodelPrimeKernel64Pyi
.visible .entry _Z18GodelPrimeKernel64Pyi(
	.param .u64 .ptr .align 1 _Z18GodelPrimeKernel64Pyi_param_0,
	.param .u32 _Z18GodelPrimeKernel64Pyi_param_1
)
{
	.reg .pred 	%p<3>;
	.reg .b32 	%r<5>;
	.reg .b64 	%rd<13>;

	ld.param.u64 	%rd2, [_Z18GodelPrimeKernel64Pyi_param_0];
	ld.param.s32 	%rd3, [_Z18GodelPrimeKernel64Pyi_param_1];
	mov.u32 	%r1, %ctaid.x;
	mov.u32 	%r2, %ntid.x;
	mov.u32 	%r3, %tid.x;
	mad.lo.s32 	%r4, %r1, %r2, %r3;
	cvt.u64.u32 	%rd1, %r4;
	setp.ge.u64 	%p1, %rd1, %rd3;
	@%p1 bra 	$L__BB63_2;
	cvta.to.global.u64 	%rd4, %rd2;
	shl.b64 	%rd5, %rd1, 3;
	add.s64 	%rd6, %rd4, %rd5;
	ld.global.u64 	%rd7, [%rd6];
	mul.lo.s64 	%rd9, %rd7, 89;
	add.s64 	%rd10, %rd9, 13;
	setp.eq.s64 	%p2, %rd10, -1;
	add.s64 	%rd11, %rd9, 14;
	selp.b64 	%rd12, %rd11, %rd10, %p2;
	st.global.u64 	[%rd6], %rd12;
$L__BB63_2:
	ret;

}
	// .globl	_Z18GodelPrimeKernel65Pyi
.visible .entry _Z18GodelPrimeKernel65Pyi(
	.param .u64 .ptr .align 1 _Z18GodelPrimeKernel65Pyi_param_0,
	.param .u32 _Z18GodelPrimeKernel65Pyi_param_1
)
{
	.reg .pred 	%p<3>;
	.reg .b32 	%r<5>;
	.reg .b64 	%rd<13>;

	ld.param.u64 	%rd2, [_Z18GodelPrimeKernel65Pyi_param_0];
	ld.param.s32 	%rd3, [_Z18GodelPrimeKernel65Pyi_param_1];
	mov.u32 	%r1, %ctaid.x;
	mov.u32 	%r2, %ntid.x;
	mov.u32 	%r3, %tid.x;
	mad.lo.s32 	%r4, %r1, %r2, %r3;
	cvt.u64.u32 	%rd1, %r4;
	setp.ge.u64 	%p1, %rd1, %rd3;
	@%p1 bra 	$L__BB64_2;
	cvta.to.global.u64 	%rd4, %rd2;
	shl.b64 	%rd5, %rd1, 3;
	add.s64 	%rd6, %rd4, %rd5;
	ld.global.u64 	%rd7, [%rd6];
	mul.lo.s64 	%rd9, %rd7, 89;
	add.s64 	%rd10, %rd9, 13;
	setp.eq.s64 	%p2, %rd10, -1;
	add.s64 	%rd11, %rd9, 14;
	selp.b64 	%rd12, %rd11, %rd10, %p2;
	st.global.u64 	[%rd6], %rd12;
$L__BB64_2:
	ret;

}
	// .globl	_Z18GodelPrimeKernel66Pyi
.visible .entry _Z18GodelPrimeKernel66Pyi(
	.param .u64 .ptr .align 1 _Z18GodelPrimeKernel66Pyi_param_0,
	.param .u32 _Z18GodelPrimeKernel66Pyi_param_1
)
{
	.reg .pred 	%p<3>;
	.reg .b32 	%r<5>;
	.reg .b64 	%rd<13>;

	ld.param.u64 	%rd2, [_Z18GodelPrimeKernel66Pyi_param_0];
	ld.param.s32 	%rd3, [_Z18GodelPrimeKernel66Pyi_param_1];
	mov.u32 	%r1, %ctaid.x;
	mov.u32 	%r2, %ntid.x;
	mov.u32 	%r3, %tid.x;
	mad.lo.s32 	%r4, %r1, %r2, %r3;
	cvt.u64.u32 	%rd1, %r4;
	setp.ge.u64 	%p1, %rd1, %rd3;
	@%p1 bra 	$L__BB65_2;
	cvta.to.global.u64 	%rd4, %rd2;
	shl.b64 	%rd5, %rd1, 3;
	add.s64 	%rd6, %rd4, %rd5;
	ld.global.u64 	%rd7, [%rd6];
	mul.lo.s64 	%rd9, %rd7, 89;
	add.s64 	%rd10, %rd9, 13;
	setp.eq.s64 	%p2, %rd10, -1;
	add.s64 	%rd11, %rd9, 14;
	selp.b64 	%rd12, %rd11, %rd10, %p2;
	st.global.u64 	[%rd6], %rd12;
$L__BB65_2:
	ret;

}
	// .globl	_Z18GodelPrimeKernel67Pyi
.visible .entry _Z18GodelPrimeKernel67Pyi(
	.param .u64 .ptr .align 1 _Z18GodelPrimeKernel67Pyi_param_0,
	.param .u32 _Z18GodelPrimeKernel67Pyi_param_1
)
{
	.reg .pred 	%p<3>;
	.reg .b32 	%r<5>;
	.reg .b64 	%rd<13>;

	ld.param.u64 	%rd2, [_Z18GodelPrimeKernel67Pyi_param_0];
	ld.param.s32 	%rd3, [_Z18GodelPrimeKernel67Pyi_param_1];
	mov.u32 	%r1, %ctaid.x;
	mov.u32 	%r2, %ntid.x;
	mov.u32 	%r3, %tid.x;
	mad.lo.s32 	%r4, %r1, %r2, %r3;
	cvt.u64.u32 	%rd1, %r4;
	setp.ge.u64 	%p1, %rd1, %rd3;
	@%p1 bra 	$L__BB66_2;
	cvta.to.global.u64 	%rd4, %rd2;
	shl.b64 	%rd5, %rd1, 3;
	add.s64 	%rd6, %rd4, %rd5;
	ld.global.u64 	%rd7, [%rd6];
	mul.lo.s64 	%rd9, %rd7, 89;
	add.s64 	%rd10, %rd9, 13;
	setp.eq.s64 	%p2, %rd10, -1;
	add.s64 	%rd11, %rd9, 14;
	selp.b64 	%rd12, %rd11, %rd10, %p2;
	st.global.u64 	[%rd6], %rd12;
$L__BB66_2:
	ret;

}
	// .globl	_Z18GodelPrimeKernel68Pyi
.visible .entry _Z18GodelPrimeKernel68Pyi(
	.param .u64 .ptr .align 1 _Z18GodelPrimeKernel68Pyi_param_0,
	.param .u32 _Z18GodelPrimeKernel68Pyi_param_1
)
{
	.reg .pred 	%p<3>;
	.reg .b32 	%r<5>;
	.reg .b64 	%rd<13>;

	ld.param.u64 	%rd2, [_Z18GodelPrimeKernel68Pyi_param_0];
	ld.param.s32 	%rd3, [_Z18GodelPrimeKernel68Pyi_param_1];
	mov.u32 	%r1, %ctaid.x;
	mov.u32 	%r2, %ntid.x;
	mov.u32 	%r3, %tid.x;
	mad.lo.s32 	%r4, %r1, %r2, %r3;
	cvt.u64.u32 	%rd1, %r4;
	setp.ge.u64 	%p1, %rd1, %rd3;
	@%p1 bra 	$L__BB67_2;
	cvta.to.global.u64 	%rd4, %rd2;
	shl.b64 	%rd5, %rd1, 3;
	add.s64 	%rd6, %rd4, %rd5;
	ld.global.u64 	%rd7, [%rd6];
	mul.lo.s64 	%rd9, %rd7, 89;
	add.s64 	%rd10, %rd9, 13;
	setp.eq.s64 	%p2, %rd10, -1;
	add.s64 	%rd11, %rd9, 14;
	selp.b64 	%rd12, %rd11, %rd10, %p2;
	st.global.u64 	[%rd6], %rd12;
$L__BB67_2:
	ret;

}
	// .globl	_Z18GodelPrimeKernel69Pyi
.visible .entry _Z18GodelPrimeKernel69Pyi(
	.param .u64 .ptr .align 1 _Z18GodelPrimeKernel69Pyi_param_0,
	.param .u32 _Z18GodelPrimeKernel69Pyi_param_1
)
{
	.reg .pred 	%p<3>;
	.reg .b32 	%r<5>;
	.reg .b64 	%rd<13>;

	ld.param.u64 	%rd2, [_Z18GodelPrimeKernel69Pyi_param_0];
	ld.param.s32 	%rd3, [_Z18GodelPrimeKernel69Pyi_param_1];
	mov.u32 	%r1, %ctaid.x;
	mov.u32 	%r2, %ntid.x;
	mov.u32 	%r3, %tid.x;
	mad.lo.s32 	%r4, %r1, %r2, %r3;
	cvt.u64.u32 	%rd1, %r4;
	setp.ge.u64 	%p1, %rd1, %rd3;
	@%p1 bra 	$L__BB68_2;
	cvta.to.global.u64 	%rd4, %rd2;
	shl.b64 	%rd5, %rd1, 3;
	add.s64 	%rd6, %rd4, %rd5;
	ld.global.u64 	%rd7, [%rd6];
	mul.lo.s64 	%rd9, %rd7, 89;
	add.s64 	%rd10, %rd9, 13;
	setp.eq.s64 	%p2, %rd10, -1;
	add.s64 	%rd11, %rd9, 14;
	selp.b64 	%rd12, %rd11, %rd10, %p2;
	st.global.u64 	[%rd6], %rd12;
$L__BB68_2:
	ret;

}
	// .globl	_Z18GodelPrimeKernel70Pyi
.visible .entry _Z18GodelPrimeKernel70Pyi(
	.param .u64 .ptr .align 1 _Z18GodelPrimeKernel70Pyi_param_0,
	.param .u32 _Z18GodelPrimeKernel70Pyi_param_1
)
{
	.reg .pred 	%p<3>;
	.reg .b32 	%r<5>;
	.reg .b64 	%rd<13>;

	ld.param.u64 	%rd2, [_Z18GodelPrimeKernel70Pyi_param_0];
	ld.param.s32 	%rd3, [_Z18GodelPrimeKernel70Pyi_param_1];
	mov.u32 	%r1, %ctaid.x;
	mov.u32 	%r2, %ntid.x;
	mov.u32 	%r3, %tid.x;
	mad.lo.s32 	%r4, %r1, %r2, %r3;
	cvt.u64.u32 	%rd1, %r4;
	setp.ge.u64 	%p1, %rd1, %rd3;
	@%p1 bra 	$L__BB69_2;
	cvta.to.global.u64 	%rd4, %rd2;
	shl.b64 	%rd5, %rd1, 3;
	add.s64 	%rd6, %rd4, %rd5;
	ld.global.u64 	%rd7, [%rd6];
	mul.lo.s64 	%rd9, %rd7, 89;
	add.s64 	%rd10, %rd9, 13;
	setp.eq.s64 	%p2, %rd10, -1;
	add.s64 	%rd11, %rd9, 14;
	selp.b64 	%rd12, %rd11, %rd10, %p2;
	st.global.u64 	[%rd6], %rd12;
$L__BB69_2:
	ret;

}
	// .globl	_Z18GodelPrimeKernel71Pyi
.visible .entry _Z18GodelPrimeKernel71Pyi(
	.param .u64 .ptr .align 1 _Z18GodelPrimeKernel71Pyi_param_0,
	.param .u32 _Z18GodelPrimeKernel71Pyi_param_1
)
{
	.reg .pred 	%p<3>;
	.reg .b32 	%r<5>;
	.reg .b64 	%rd<13>;

	ld.param.u64 	%rd2, [_Z18GodelPrimeKernel71Pyi_param_0];
	ld.param.s32 	%rd3, [_Z18GodelPrimeKernel71Pyi_param_1];
	mov.u32 	%r1, %ctaid.x;
	mov.u32 	%r2, %ntid.x;
	mov.u32 	%r3, %tid.x;
	mad.lo.s32 	%r4, %r1, %r2, %r3;
	cvt.u64.u32 	%rd1, %r4;
	setp.ge.u64 	%p1, %rd1, %rd3;
	@%p1 bra 	$L__BB70_2;
	cvta.to.global.u64 	%rd4, %rd2;
	shl.b64 	%rd5, %rd1, 3;
	add.s64 	%rd6, %rd4, %rd5;
	ld.global.u64 	%rd7, [%rd6];
	mul.lo.s64 	%rd9, %rd7, 89;
	add.s64 	%rd10, %rd9, 13;
	setp.eq.s64 	%p2, %rd10, -1;
	add.s64 	%rd11, %rd9, 14;
	selp.b64 	%rd12, %rd11, %rd10, %p2;
	st.global.u64 	[%rd6], %rd12;
$L__BB70_2:
	ret;

}
	// .globl	_Z18GodelPrimeKernel72Pyi
.visible .entry _Z18GodelPrimeKernel72Pyi(
	.param .u64 .ptr .align 1 _Z18GodelPrimeKernel72Pyi_param_0,
	.param .u32 _Z18GodelPrimeKernel72Pyi_param_1
)
{
	.reg .pred 	%p<3>;
	.reg .b32 	%r<5>;
	.reg .b64 	%rd<13>;

	ld.param.u64 	%rd2, [_Z18GodelPrimeKernel72Pyi_param_0];
	ld.param.s32 	%rd3, [_Z18GodelPrimeKernel72Pyi_param_1];
	mov.u32 	%r1, %ctaid.x;
	mov.u32 	%r2, %ntid.x;
	mov.u32 	%r3, %tid.x;
	mad.lo.s32 	%r4, %r1, %r2, %r3;
	cvt.u64.u32 	%rd1, %r4;
	setp.ge.u64 	%p1, %rd1, %rd3;
	@%p1 bra 	$L__BB71_2;
	cvta.to.global.u64 	%rd4, %rd2;
	shl.b64 	%rd5, %rd1, 3;
	add.s64 	%rd6, %rd4, %rd5;
	ld.global.u64 	%rd7, [%rd6];
	mul.lo.s64 	%rd9, %rd7, 89;
	add.s64 	%rd10, %rd9, 13;
	setp.eq.s64 	%p2, %rd10, -1;
	add.s64 	%rd11, %rd9, 14;
	selp.b64 	%rd12, %rd11, %rd10, %p2;
	st.global.u64 	[%rd6], %rd12;
$L__BB71_2:
	ret;

}
	// .globl	_Z18GodelPrimeKernel73Pyi
.visible .entry _Z18GodelPrimeKernel73Pyi(
	.param .u64 .ptr .align 1 _Z18GodelPrimeKernel73Pyi_param_0,
	.param .u32 _Z18GodelPrimeKernel73Pyi_param_1
)
{
	.reg .pred 	%p<3>;
	.reg .b32 	%r<5>;
	.reg .b64 	%rd<13>;

	ld.param.u64 	%rd2, [_Z18GodelPrimeKernel73Pyi_param_0];
	ld.param.s32 	%rd3, [_Z18GodelPrimeKernel73Pyi_param_1];
	mov.u32 	%r1, %ctaid.x;
	mov.u32 	%r2, %ntid.x;
	mov.u32 	%r3, %tid.x;
	mad.lo.s32 	%r4, %r1, %r2, %r3;
	cvt.u64.u32 	%rd1, %r4;
	setp.ge.u64 	%p1, %rd1, %rd3;
	@%p1 bra 	$L__BB72_2;
	cvta.to.global.u64 	%rd4, %rd2;
	shl.b64 	%rd5, %rd1, 3;
	add.s64 	%rd6, %rd4, %rd5;
	ld.global.u64 	%rd7, [%rd6];
	mul.lo.s64 	%rd9, %rd7, 89;
	add.s64 	%rd10, %rd9, 13;
	setp.eq.s64 	%p2, %rd10, -1;
	add.s64 	%rd11, %rd9, 14;
	selp.b64 	%rd12, %rd11, %rd10, %p2;
	st.global.u64 	[%rd6], %rd12;
$L__BB72_2:
	ret;

}
	// .globl	_Z18GodelPrimeKernel74Pyi
.visible .entry _Z18GodelPrimeKernel74Pyi(
	.param .u64 .ptr .align 1 _Z18GodelPrimeKernel74Pyi_param_0,
	.param .u32 _Z18GodelPrimeKernel74Pyi_param_1
)
{
	.reg .pred 	%p<3>;
	.reg .b32 	%r<5>;
	.reg .b64 	%rd<13>;

	ld.param.u64 	%rd2, [_Z18GodelPrimeKernel74Pyi_param_0];
	ld.param.s32 	%rd3, [_Z18GodelPrimeKernel74Pyi_param_1];
	mov.u32 	%r1, %ctaid.x;
	mov.u32 	%r2, %ntid.x;
	mov.u32 	%r3, %tid.x;
	mad.lo.s32 	%r4, %r1, %r2, %r3;
	cvt.u64.u32 	%rd1, %r4;
	setp.ge.u64 	%p1, %rd1, %rd3;
	@%p1 bra 	$L__BB73_2;
	cvta.to.global.u64 	%rd4, %rd2;
	shl.b64 	%rd5, %rd1, 3;
	add.s64 	%rd6, %rd4, %rd5;
	ld.global.u64 	%rd7, [%rd6];
	mul.lo.s64 	%rd9, %rd7, 89;
	add.s64 	%rd10, %rd9, 13;
	setp.eq.s64 	%p2, %rd10, -1;
	add.s64 	%rd11, %rd9, 14;
	selp.b64 	%rd12, %rd11, %rd10, %p2;
	st.global.u64 	[%rd6], %rd12;
$L__BB73_2:
	ret;

}
	// .globl	_Z18GodelPrimeKernel75Pyi
.visible .entry _Z18GodelPrimeKernel75Pyi(
	.param .u64 .ptr .align 1 _Z18GodelPrimeKernel75Pyi_param_0,
	.param .u32 _Z18GodelPrimeKernel75Pyi_param_1
)
{
	.reg .pred 	%p<3>;
	.reg .b32 	%r<5>;
	.reg .b64 	%rd<13>;

	ld.param.u64 	%rd2, [_Z18GodelPrimeKernel75Pyi_param_0];
	ld.param.s32 	%rd3, [_Z18GodelPrimeKernel75Pyi_param_1];
	mov.u32 	%r1, %ctaid.x;
	mov.u32 	%r2, %ntid.x;
	mov.u32 	%r3, %tid.x;
	mad.lo.s32 	%r4, %r1, %r2, %r3;
	cvt.u64.u32 	%rd1, %r4;
	setp.ge.u64 	%p1, %rd1, %rd3;
	@%p1 bra 	$L__BB74_2;
	cvta.to.global.u64 	%rd4, %rd2;
	shl.b64 	%rd5, %rd1, 3;
	add.s64 	%rd6, %rd4, %rd5;
	ld.global.u64 	%rd7, [%rd6];
	mul.lo.s64 	%rd9, %rd7, 89;
	add.s64 	%rd10, %rd9, 13;
	setp.eq.s64 	%p2, %rd10, -1;
	add.s64 	%rd11, %rd9, 14;
	selp.b64 	%rd12, %rd11, %rd10, %p2;
	st.global.u64 	[%rd6], %rd12;
$L__BB74_2:
	ret;

}
	// .globl	_Z18GodelPrimeKernel76Pyi
.visible .entry _Z18GodelPrimeKernel76Pyi(
	.param .u64 .ptr .align 1 _Z18GodelPrimeKernel76Pyi_param_0,
	.param .u32 _Z18GodelPrimeKernel76Pyi_param_1
)
{
	.reg .pred 	%p<3>;
	.reg .b32 	%r<5>;
	.reg .b64 	%rd<13>;

	ld.param.u64 	%rd2, [_Z18GodelPrimeKernel76Pyi_param_0];
	ld.param.s32 	%rd3, [_Z18GodelPrimeKernel76Pyi_param_1];
	mov.u32 	%r1, %ctaid.x;
	mov.u32 	%r2, %ntid.x;
	mov.u32 	%r3, %tid.x;
	mad.lo.s32 	%r4, %r1, %r2, %r3;
	cvt.u64.u32 	%rd1, %r4;
	setp.ge.u64 	%p1, %rd1, %rd3;
	@%p1 bra 	$L__BB75_2;
	cvta.to.global.u64 	%rd4, %rd2;
	shl.b64 	%rd5, %rd1, 3;
	add.s64 	%rd6, %rd4, %rd5;
	ld.global.u64 	%rd7, [%rd6];
	mul.lo.s64 	%rd9, %rd7, 89;
	add.s64 	%rd10, %rd9, 13;
	setp.eq.s64 	%p2, %rd10, -1;
	add.s64 	%rd11, %rd9, 14;
	selp.b64 	%rd12, %rd11, %rd10, %p2;
	st.global.u64 	[%rd6], %rd12;
$L__BB75_2:
	ret;

}
	// .globl	_Z18GodelPrimeKernel77Pyi
.visible .entry _Z18GodelPrimeKernel77Pyi(
	.param .u64 .ptr .align 1 _Z18GodelPrimeKernel77Pyi_param_0,
	.param .u32 _Z18GodelPrimeKernel77Pyi_param_1
)
{
	.reg .pred 	%p<3>;
	.reg .b32 	%r<5>;
	.reg .b64 	%rd<13>;

	ld.param.u64 	%rd2, [_Z18GodelPrimeKernel77Pyi_param_0];
	ld.param.s32 	%rd3, [_Z18GodelPrimeKernel77Pyi_param_1];
	mov.u32 	%r1, %ctaid.x;
	mov.u32 	%r2, %ntid.x;
	mov.u32 	%r3, %tid.x;
	mad.lo.s32 	%r4, %r1, %r2, %r3;
	cvt.u64.u32 	%rd1, %r4;
	setp.ge.u64 	%p1, %rd1, %rd3;
	@%p1 bra 	$L__BB76_2;
	cvta.to.global.u64 	%rd4, %rd2;
	shl.b64 	%rd5, %rd1, 3;
	add.s64 	%rd6, %rd4, %rd5;
	ld.global.u64 	%rd7, [%rd6];
	mul.lo.s64 	%rd9, %rd7, 89;
	add.s64 	%rd10, %rd9, 13;
	setp.eq.s64 	%p2, %rd10, -1;
	add.s64 	%rd11, %rd9, 14;
	selp.b64 	%rd12, %rd11, %rd10, %p2;
	st.global.u64 	[%rd6], %rd12;
$L__BB76_2:
	ret;

}
	// .globl	_Z18GodelPrimeKernel78Pyi
.visible .entry _Z18GodelPrimeKernel78Pyi(
	.param .u64 .ptr .align 1 _Z18GodelPrimeKernel78Pyi_param_0,
	.param .u32 _Z18GodelPrimeKernel78Pyi_param_1
)
{
	.reg .pred 	%p<3>;
	.reg .b32 	%r<5>;
	.reg .b64 	%rd<13>;

	ld.param.u64 	%rd2, [_Z18GodelPrimeKernel78Pyi_param_0];
	ld.param.s32 	%rd3, [_Z18GodelPrimeKernel78Pyi_param_1];
	mov.u32 	%r1, %ctaid.x;
	mov.u32 	%r2, %ntid.x;
	mov.u32 	%r3, %tid.x;
	mad.lo.s32 	%r4, %r1, %r2, %r3;
	cvt.u64.u32 	%rd1, %r4;
	setp.ge.u64 	%p1, %rd1, %rd3;
	@%p1 bra 	$L__BB77_2;
	cvta.to.global.u64 	%rd4, %rd2;
	shl.b64 	%rd5, %rd1, 3;
	add.s64 	%rd6, %rd4, %rd5;
	ld.global.u64 	%rd7, [%rd6];
	mul.lo.s64 	%rd9, %rd7, 89;
	add.s64 	%rd10, %rd9, 13;
	setp.eq.s64 	%p2, %rd10, -1;
	add.s64 	%rd11, %rd9, 14;
	selp.b64 	%rd12, %rd11, %rd10, %p2;
	st.global.u64 	[%rd6], %rd12;
$L__BB77_2:
	ret;

}
	// .globl	_Z18GodelPrimeKernel79Pyi
.visible .entry _Z18GodelPrimeKernel79Pyi(
	.param .u64 .ptr .align 1 _Z18GodelPrimeKernel79Pyi_param_0,
	.param .u32 _Z18GodelPrimeKernel79Pyi_param_1
)
{
	.reg .pred 	%p<3>;
	.reg .b32 	%r<5>;
	.reg .b64 	%rd<13>;

	ld.param.u64 	%rd2, [_Z18GodelPrimeKernel79Pyi_param_0];
	ld.param.s32 	%rd3, [_Z18GodelPrimeKernel79Pyi_param_1];
	mov.u32 	%r1, %ctaid.x;
	mov.u32 	%r2, %ntid.x;
	mov.u32 	%r3, %tid.x;
	mad.lo.s32 	%r4, %r1, %r2, %r3;
	cvt.u64.u32 	%rd1, %r4;
	setp.ge.u64 	%p1, %rd1, %rd3;
	@%p1 bra 	$L__BB78_2;
	cvta.to.global.u64 	%rd4, %rd2;
	shl.b64 	%rd5, %rd1, 3;
	add.s64 	%rd6, %rd4, %rd5;
	ld.global.u64 	%rd7, [%rd6];
	mul.lo.s64 	%rd9, %rd7, 89;
	add.s64 	%rd10, %rd9, 13;
	setp.eq.s64 	%p2, %rd10, -1;
	add.s64 	%rd11, %rd9, 14;
	selp.b64 	%rd12, %rd11, %rd10, %p2;
	st.global.u64 	[%rd6], %rd12;
$L__BB78_2:
	ret;

}
	// .globl	_Z18GodelPrimeKernel80Pyi
.visible .entry _Z18GodelPrimeKernel80Pyi(
	.param .u64 .ptr .align 1 _Z18GodelPrimeKernel80Pyi_param_0,
	.param .u32 _Z18GodelPrimeKernel80Pyi_param_1
)
{
	.reg .pred 	%p<3>;
	.reg .b32 	%r<5>;
	.reg .b64 	%rd<13>;

	ld.param.u64 	%rd2, [_Z18GodelPrimeKernel80Pyi_param_0];
	ld.param.s32 	%rd3, [_Z18GodelPrimeKernel80Pyi_param_1];
	mov.u32 	%r1, %ctaid.x;
	mov.u32 	%r2, %ntid.x;
	mov.u32 	%r3, %tid.x;
	mad.lo.s32 	%r4, %r1, %r2, %r3;
	cvt.u64.u32 	%rd1, %r4;
	setp.ge.u64 	%p1, %rd1, %rd3;
	@%p1 bra 	$L__BB79_2;
	cvta.to.global.u64 	%rd4, %rd2;
	shl.b64 	%rd5, %rd1, 3;
	add.s64 	%rd6, %rd4, %rd5;
	ld.global.u64 	%rd7, [%rd6];
	mul.lo.s64 	%rd9, %rd7, 89;
	add.s64 	%rd10, %rd9, 13;
	setp.eq.s64 	%p2, %rd10, -1;
	add.s64 	%rd11, %rd9, 14;
	selp.b64 	%rd12, %rd11, %rd10, %p2;
	st.global.u64 	[%rd6], %rd12;
$L__BB79_2:
	ret;

}
	// .globl	_Z18GodelPrimeKernel81Pyi
.visible .entry _Z18GodelPrimeKernel81Pyi(
	.param .u64 .ptr .align 1 _Z18GodelPrimeKernel81Pyi_param_0,
	.param .u32 _Z18GodelPrimeKernel81Pyi_param_1
)
{
	.reg .pred 	%p<3>;
	.reg .b32 	%r<5>;
	.reg .b64 	%rd<13>;

	ld.param.u64 	%rd2, [_Z18GodelPrimeKernel81Pyi_param_0];
	ld.param.s32 	%rd3, [_Z18GodelPrimeKernel81Pyi_param_1];
	mov.u32 	%r1, %ctaid.x;
	mov.u32 	%r2, %ntid.x;
	mov.u32 	%r3, %tid.x;
	mad.lo.s32 	%r4, %r1, %r2, %r3;
	cvt.u64.u32 	%rd1, %r4;
	setp.ge.u64 	%p1, %rd1, %rd3;
	@%p1 bra 	$L__BB80_2;
	cvta.to.global.u64 	%rd4, %rd2;
	shl.b64 	%rd5, %rd1, 3;
	add.s64 	%rd6, %rd4, %rd5;
	ld.global.u64 	%rd7, [%rd6];
	mul.lo.s64 	%rd9, %rd7, 89;
	add.s64 	%rd10, %rd9, 13;
	setp.eq.s64 	%p2, %rd10, -1;
	add.s64 	%rd11, %rd9, 14;
	selp.b64 	%rd12, %rd11, %rd10, %p2;
	st.global.u64 	[%rd6], %rd12;
$L__BB80_2:
	ret;

}
	// .globl	_Z18GodelPrimeKernel82Pyi
.visible .entry _Z18GodelPrimeKernel82Pyi(
	.param .u64 .ptr .align 1 _Z18GodelPrimeKernel82Pyi_param_0,
	.param .u32 _Z18GodelPrimeKernel82Pyi_param_1
)
{
	.reg .pred 	%p<3>;
	.reg .b32 	%r<5>;
	.reg .b64 	%rd<13>;

	ld.param.u64 	%rd2, [_Z18GodelPrimeKernel82Pyi_param_0];
	ld.param.s32 	%rd3, [_Z18GodelPrimeKernel82Pyi_param_1];
	mov.u32 	%r1, %ctaid.x;
	mov.u32 	%r2, %ntid.x;
	mov.u32 	%r3, %tid.x;
	mad.lo.s32 	%r4, %r1, %r2, %r3;
	cvt.u64.u32 	%rd1, %r4;
	setp.ge.u64 	%p1, %rd1, %rd3;
	@%p1 bra 	$L__BB81_2;
	cvta.to.global.u64 	%rd4, %rd2;
	shl.b64 	%rd5, %rd1, 3;
	add.s64 	%rd6, %rd4, %rd5;
	ld.global.u64 	%rd7, [%rd6];
	mul.lo.s64 	%rd9, %rd7, 89;
	add.s64 	%rd10, %rd9, 13;
	setp.eq.s64 	%p2, %rd10, -1;
	add.s64 	%rd11, %rd9, 14;
	selp.b64 	%rd12, %rd11, %rd10, %p2;
	st.global.u64 	[%rd6], %rd12;
$L__BB81_2:
	ret;

}
	// .globl	_Z18GodelPrimeKernel83Pyi
.visible .entry _Z18GodelPrimeKernel83Pyi(
	.param .u64 .ptr .align 1 _Z18GodelPrimeKernel83Pyi_param_0,
	.param .u32 _Z18GodelPrimeKernel83Pyi_param_1
)
{
	.reg .pred 	%p<3>;
	.reg .b32 	%r<5>;
	.reg .b64 	%rd<13>;

	ld.param.u64 	%rd2, [_Z18GodelPrimeKernel83Pyi_param_0];
	ld.param.s32 	%rd3, [_Z18GodelPrimeKernel83Pyi_param_1];
	mov.u32 	%r1, %ctaid.x;
	mov.u32 	%r2, %ntid.x;
	mov.u32 	%r3, %tid.x;
	mad.lo.s32 	%r4, %r1, %r2, %r3;
	cvt.u64.u32 	%rd1, %r4;
	setp.ge.u64 	%p1, %rd1, %rd3;
	@%p1 bra 	$L__BB82_2;
	cvta.to.global.u64 	%rd4, %rd2;
	shl.b64 	%rd5, %rd1, 3;
	add.s64 	%rd6, %rd4, %rd5;
	ld.global.u64 	%rd7, [%rd6];
	mul.lo.s64 	%rd9, %rd7, 89;
	add.s64 	%rd10, %rd9, 13;
	setp.eq.s64 	%p2, %rd10, -1;
	add.s64 	%rd11, %rd9, 14;
	selp.b64 	%rd12, %rd11, %rd10, %p2;
	st.global.u64 	[%rd6], %rd12;
$L__BB82_2:
	ret;

}
	// .globl	_Z18GodelPrimeKernel84Pyi
.visible .entry _Z18GodelPrimeKernel84Pyi(
	.param .u64 .ptr .align 1 _Z18GodelPrimeKernel84Pyi_param_0,
	.param .u32 _Z18GodelPrimeKernel84Pyi_param_1
)
{
	.reg .pred 	%p<3>;
	.reg .b32 	%r<5>;
	.reg .b64 	%rd<13>;

	ld.param.u64 	%rd2, [_Z18GodelPrimeKernel84Pyi_param_0];
	ld.param.s32 	%rd3, [_Z18GodelPrimeKernel84Pyi_param_1];
	mov.u32 	%r1, %ctaid.x;
	mov.u32 	%r2, %ntid.x;
	mov.u32 	%r3, %tid.x;
	mad.lo.s32 	%r4, %r1, %r2, %r3;
	cvt.u64.u32 	%rd1, %r4;
	setp.ge.u64 	%p1, %rd1, %rd3;
	@%p1 bra 	$L__BB83_2;
	cvta.to.global.u64 	%rd4, %rd2;
	shl.b64 	%rd5, %rd1, 3;
	add.s64 	%rd6, %rd4, %rd5;
	ld.global.u64 	%rd7, [%rd6];
	mul.lo.s64 	%rd9, %rd7, 89;
	add.s64 	%rd10, %rd9, 13;
	setp.eq.s64 	%p2, %rd10, -1;
	add.s64 	%rd11, %rd9, 14;
	selp.b64 	%rd12, %rd11, %rd10, %p2;
	st.global.u64 	[%rd6], %rd12;
$L__BB83_2:
	ret;

}
	// .globl	_Z18GodelPrimeKernel85Pyi
.visible .entry _Z18GodelPrimeKernel85Pyi(
	.param .u64 .ptr .align 1 _Z18GodelPrimeKernel85Pyi_param_0,
	.param .u32 _Z18GodelPrimeKernel85Pyi_param_1
)
{
	.reg .pred 	%p<3>;
	.reg .b32 	%r<5>;
	.reg .b64 	%rd<13>;

	ld.param.u64 	%rd2, [_Z18GodelPrimeKernel85Pyi_param_0];
	ld.param.s32 	%rd3, [_Z18GodelPrimeKernel85Pyi_param_1];
	mov.u32 	%r1, %ctaid.x;
	mov.u32 	%r2, %ntid.x;
	mov.u32 	%r3, %tid.x;
	mad.lo.s32 	%r4, %r1, %r2, %r3;
	cvt.u64.u32 	%rd1, %r4;
	setp.ge.u64 	%p1, %rd1, %rd3;
	@%p1 bra 	$L__BB84_2;
	cvta.to.global.u64 	%rd4, %rd2;
	shl.b64 	%rd5, %rd1, 3;
	add.s64 	%rd6, %rd4, %rd5;
	ld.global.u64 	%rd7, [%rd6];
	mul.lo.s64 	%rd9, %rd7, 89;
	add.s64 	%rd10, %rd9, 13;
	setp.eq.s64 	%p2, %rd10, -1;
	add.s64 	%rd11, %rd9, 14;
	selp.b64 	%rd12, %rd11, %rd10, %p2;
	st.global.u64 	[%rd6], %rd12;
$L__BB84_2:
	ret;

}
	// .globl	_Z18GodelPrimeKernel86Pyi
.visible .entry _Z18GodelPrimeKernel86Pyi(
	.param .u64 .ptr .align 1 _Z18GodelPrimeKernel86Pyi_param_0,
	.param .u32 _Z18GodelPrimeKernel86Pyi_param_1
)
{
	.reg .pred 	%p<3>;
	.reg .b32 	%r<5>;
	.reg .b64 	%rd<13>;

	ld.param.u64 	%rd2, [_Z18GodelPrimeKernel86Pyi_param_0];
	ld.param.s32 	%rd3, [_Z18GodelPrimeKernel86Pyi_param_1];
	mov.u32 	%r1, %ctaid.x;
	mov.u32 	%r2, %ntid.x;
	mov.u32 	%r3, %tid.x;
	mad.lo.s32 	%r4, %r1, %r2, %r3;
	cvt.u64.u32 	%rd1, %r4;
	setp.ge.u64 	%p1, %rd1, %rd3;
	@%p1 bra 	$L__BB85_2;
	cvta.to.global.u64 	%rd4, %rd2;
	shl.b64 	%rd5, %rd1, 3;
	add.s64 	%rd6, %rd4, %rd5;
	ld.global.u64 	%rd7, [%rd6];
	mul.lo.s64 	%rd9, %rd7, 89;
	add.s64 	%rd10, %rd9, 13;
	setp.eq.s64 	%p2, %rd10, -1;
	add.s64 	%rd11, %rd9, 14;
	selp.b64 	%rd12, %rd11, %rd10, %p2;
	st.global.u64 	[%rd6], %rd12;
$L__BB85_2:
	ret;

}
	// .globl	_Z18GodelPrimeKernel87Pyi
.visible .entry _Z18GodelPrimeKernel87Pyi(
	.param .u64 .ptr .align 1 _Z18GodelPrimeKernel87Pyi_param_0,
	.param .u32 _Z18GodelPrimeKernel87Pyi_param_1
)
{
	.reg .pred 	%p<3>;
	.reg .b32 	%r<5>;
	.reg .b64 	%rd<13>;

	ld.param.u64 	%rd2, [_Z18GodelPrimeKernel87Pyi_param_0];
	ld.param.s32 	%rd3, [_Z18GodelPrimeKernel87Pyi_param_1];
	mov.u32 	%r1, %ctaid.x;
	mov.u32 	%r2, %ntid.x;
	mov.u32 	%r3, %tid.x;
	mad.lo.s32 	%r4, %r1, %r2, %r3;
	cvt.u64.u32 	%rd1, %r4;
	setp.ge.u64 	%p1, %rd1, %rd3;
	@%p1 bra 	$L__BB86_2;
	cvta.to.global.u64 	%rd4, %rd2;
	shl.b64 	%rd5, %rd1, 3;
	add.s64 	%rd6, %rd4, %rd5;
	ld.global.u64 	%rd7, [%rd6];
	mul.lo.s64 	%rd9, %rd7, 89;
	add.s64 	%rd10, %rd9, 13;
	setp.eq.s64 	%p2, %rd10, -1;
	add.s64 	%rd11, %rd9, 14;
	selp.b64 	%rd12, %rd11, %rd10, %p2;
	st.global.u64 	[%rd6], %rd12;
$L__BB86_2:
	ret;

}
	// .globl	_Z18GodelPrimeKernel88Pyi
.visible .entry _Z18GodelPrimeKernel88Pyi(
	.param .u64 .ptr .align 1 _Z18GodelPrimeKernel88Pyi_param_0,
	.param .u32 _Z18GodelPrimeKernel88Pyi_param_1
)
{
	.reg .pred 	%p<3>;
	.reg .b32 	%r<5>;
	.reg .b64 	%rd<13>;

	ld.param.u64 	%rd2, [_Z18GodelPrimeKernel88Pyi_param_0];
	ld.param.s32 	%rd3, [_Z18GodelPrimeKernel88Pyi_param_1];
	mov.u32 	%r1, %ctaid.x;
	mov.u32 	%r2, %ntid.x;
	mov.u32 	%r3, %tid.x;
	mad.lo.s32 	%r4, %r1, %r2, %r3;
	cvt.u64.u32 	%rd1, %r4;
	setp.ge.u64 	%p1, %rd1, %rd3;
	@%p1 bra 	$L__BB87_2;
	cvta.to.global.u64 	%rd4, %rd2;
	shl.b64 	%rd5, %rd1, 3;
	add.s64 	%rd6, %rd4, %rd5;
	ld.global.u64 	%rd7, [%rd6];
	mul.lo.s64 	%rd9, %rd7, 89;
	add.s64 	%rd10, %rd9, 13;
	setp.eq.s64 	%p2, %rd10, -1;
	add.s64 	%rd11, %rd9, 14;
	selp.b64 	%rd12, %rd11, %rd10, %p2;
	st.global.u64 	[%rd6], %rd12;
$L__BB87_2:
	ret;

}
	// .globl	_Z18GodelPrimeKernel89Pyi
.visible .entry _Z18GodelPrimeKernel89Pyi(
	.param .u64 .ptr .align 1 _Z18GodelPrimeKernel89Pyi_param_0,
	.param .u32 _Z18GodelPrimeKernel89Pyi_param_1
)
{
	.reg .pred 	%p<3>;
	.reg .b32 	%r<5>;
	.reg .b64 	%rd<13>;

	ld.param.u64 	%rd2, [_Z18GodelPrimeKernel89Pyi_param_0];
	ld.param.s32 	%rd3, [_Z18GodelPrimeKernel89Pyi_param_1];
	mov.u32 	%r1, %ctaid.x;
	mov.u32 	%r2, %ntid.x;
	mov.u32 	%r3, %tid.x;
	mad.lo.s32 	%r4, %r1, %r2, %r3;
	cvt.u64.u32 	%rd1, %r4;
	setp.ge.u64 	%p1, %rd1, %rd3;
	@%p1 bra 	$L__BB88_2;
	cvta.to.global.u64 	%rd4, %rd2;
	shl.b64 	%rd5, %rd1, 3;
	add.s64 	%rd6, %rd4, %rd5;
	ld.global.u64 	%rd7, [%rd6];
	mul.lo.s64 	%rd9, %rd7, 89;
	add.s64 	%rd10, %rd9, 13;
	setp.eq.s64 	%p2, %rd10, -1;
	add.s64 	%rd11, %rd9, 14;
	selp.b64 	%rd12, %rd11, %rd10, %p2;
	st.global.u64 	[%rd6], %rd12;
$L__BB88_2:
	ret;

}
	// .globl	_Z18GodelPrimeKernel90Pyi
.visible .entry _Z18GodelPrimeKernel90Pyi(
	.param .u64 .ptr .align 1 _Z18GodelPrimeKernel90Pyi_param_0,
	.param .u32 _Z18GodelPrimeKernel90Pyi_param_1
)
{
	.reg .pred 	%p<3>;
	.reg .b32 	%r<5>;
	.reg .b64 	%rd<13>;

	ld.param.u64 	%rd2, [_Z18GodelPrimeKernel90Pyi_param_0];
	ld.param.s32 	%rd3, [_Z18GodelPrimeKernel90Pyi_param_1];
	mov.u32 	%r1, %ctaid.x;
	mov.u32 	%r2, %ntid.x;
	mov.u32 	%r3, %tid.x;
	mad.lo.s32 	%r4, %r1, %r2, %r3;
	cvt.u64.u32 	%rd1, %r4;
	setp.ge.u64 	%p1, %rd1, %rd3;
	@%p1 bra 	$L__BB89_2;
	cvta.to.global.u64 	%rd4, %rd2;
	shl.b64 	%rd5, %rd1, 3;
	add.s64 	%rd6, %rd4, %rd5;
	ld.global.u64 	%rd7, [%rd6];
	mul.lo.s64 	%rd9, %rd7, 89;
	add.s64 	%rd10, %rd9, 13;
	setp.eq.s64 	%p2, %rd10, -1;
	add.s64 	%rd11, %rd9, 14;
	selp.b64 	%rd12, %rd11, %rd10, %p2;
	st.global.u64 	[%rd6], %rd12;
$L__BB89_2:
	ret;

}
	// .globl	_Z18GodelPrimeKernel91Pyi
.visible .entry _Z18GodelPrimeKernel91Pyi(
	.param .u64 .ptr .align 1 _Z18GodelPrimeKernel91Pyi_param_0,
	.param .u32 _Z18GodelPrimeKernel91Pyi_param_1
)
{
	.reg .pred 	%p<3>;
	.reg .b32 	%r<5>;
	.reg .b64 	%rd<13>;

	ld.param.u64 	%rd2, [_Z18GodelPrimeKernel91Pyi_param_0];
	ld.param.s32 	%rd3, [_Z18GodelPrimeKernel91Pyi_param_1];
	mov.u32 	%r1, %ctaid.x;
	mov.u32 	%r2, %ntid.x;
	mov.u32 	%r3, %tid.x;
	mad.lo.s32 	%r4, %r1, %r2, %r3;
	cvt.u64.u32 	%rd1, %r4;
	setp.ge.u64 	%p1, %rd1, %rd3;
	@%p1 bra 	$L__BB90_2;
	cvta.to.global.u64 	%rd4, %rd2;
	shl.b64 	%rd5, %rd1, 3;
	add.s64 	%rd6, %rd4, %rd5;
	ld.global.u64 	%rd7, [%rd6];
	mul.lo.s64 	%rd9, %rd7, 89;
	add.s64 	%rd10, %rd9, 13;
	setp.eq.s64 	%p2, %rd10, -1;
	add.s64 	%rd11, %rd9, 14;
	selp.b64 	%rd12, %rd11, %rd10, %p2;
	st.global.u64 	[%rd6], %rd12;
$L__BB90_2:
	ret;

}
	// .globl	_Z18GodelPrimeKernel92Pyi
.visible .entry _Z18GodelPrimeKernel92Pyi(
	.param .u64 .ptr .align 1 _Z18GodelPrimeKernel92Pyi_param_0,
	.param .u32 _Z18GodelPrimeKernel92Pyi_param_1
)
{
	.reg .pred 	%p<3>;
	.reg .b32 	%r<5>;
	.reg .b64 	%rd<13>;

	ld.param.u64 	%rd2, [_Z18GodelPrimeKernel92Pyi_param_0];
	ld.param.s32 	%rd3, [_Z18GodelPrimeKernel92Pyi_param_1];
	mov.u32 	%r1, %ctaid.x;
	mov.u32 	%r2, %ntid.x;
	mov.u32 	%r3, %tid.x;
	mad.lo.s32 	%r4, %r1, %r2, %r3;
	cvt.u64.u32 	%rd1, %r4;
	setp.ge.u64 	%p1, %rd1, %rd3;
	@%p1 bra 	$L__BB91_2;
	cvta.to.global.u64 	%rd4, %rd2;
	shl.b64 	%rd5, %rd1, 3;
	add.s64 	%rd6, %rd4, %rd5;
	ld.global.u64 	%rd7, [%rd6];
	mul.lo.s64 	%rd9, %rd7, 89;
	add.s64 	%rd10, %rd9, 13;
	setp.eq.s64 	%p2, %rd10, -1;
	add.s64 	%rd11, %rd9, 14;
	selp.b64 	%rd12, %rd11, %rd10, %p2;
	st.global.u64 	[%rd6], %rd12;
$L__BB91_2:
	ret;

}
	// .globl	_Z18GodelPrimeKernel93Pyi
.visible .entry _Z18GodelPrimeKernel93Pyi(
	.param .u64 .ptr .align 1 _Z18GodelPrimeKernel93Pyi_param_0,
	.param .u32 _Z18GodelPrimeKernel93Pyi_param_1
)
{
	.reg .pred 	%p<3>;
	.reg .b32 	%r<5>;
	.reg .b64 	%rd<13>;

	ld.param.u64 	%rd2, [_Z18GodelPrimeKernel93Pyi_param_0];
	ld.param.s32 	%rd3, [_Z18GodelPrimeKernel93Pyi_param_1];
	mov.u32 	%r1, %ctaid.x;
	mov.u32 	%r2, %ntid.x;
	mov.u32 	%r3, %tid.x;
	mad.lo.s32 	%r4, %r1, %r2, %r3;
	cvt.u64.u32 	%rd1, %r4;
	setp.ge.u64 	%p1, %rd1, %rd3;
	@%p1 bra 	$L__BB92_2;
	cvta.to.global.u64 	%rd4, %rd2;
	shl.b64 	%rd5, %rd1, 3;
	add.s64 	%rd6, %rd4, %rd5;
	ld.global.u64 	%rd7, [%rd6];
	mul.lo.s64 	%rd9, %rd7, 89;
	add.s64 	%rd10, %rd9, 13;
	setp.eq.s64 	%p2, %rd10, -1;
	add.s64 	%rd11, %rd9, 14;
	selp.b64 	%rd12, %rd11, %rd10, %p2;
	st.global.u64 	[%rd6], %rd12;
$L__BB92_2:
	ret;

}
	// .globl	_Z18GodelPrimeKernel94Pyi
.visible .entry _Z18GodelPrimeKernel94Pyi(
	.param .u64 .ptr .align 1 _Z18GodelPrimeKernel94Pyi_param_0,
	.param .u32 _Z18GodelPrimeKernel94Pyi_param_1
)
{
	.reg .pred 	%p<3>;
	.reg .b32 	%r<5>;
	.reg .b64 	%rd<13>;

	ld.param.u64 	%rd2, [_Z18GodelPrimeKernel94Pyi_param_0];
	ld.param.s32 	%rd3, [_Z18GodelPrimeKernel94Pyi_param_1];
	mov.u32 	%r1, %ctaid.x;
	mov.u32 	%r2, %ntid.x;
	mov.u32 	%r3, %tid.x;
	mad.lo.s32 	%r4, %r1, %r2, %r3;
	cvt.u64.u32 	%rd1, %r4;
	setp.ge.u64 	%p1, %rd1, %rd3;
	@%p1 bra 	$L__BB93_2;
	cvta.to.global.u64 	%rd4, %rd2;
	shl.b64 	%rd5, %rd1, 3;
	add.s64 	%rd6, %rd4, %rd5;
	ld.global.u64 	%rd7, [%rd6];
	mul.lo.s64 	%rd9, %rd7, 89;
	add.s64 	%rd10, %rd9, 13;
	setp.eq.s64 	%p2, %rd10, -1;
	add.s64 	%rd11, %rd9, 14;
	selp.b64 	%rd12, %rd11, %rd10, %p2;
	st.global.u64 	[%rd6], %rd12;
$L__BB93_2:
	ret;

}
	// .globl	_Z18GodelPrimeKernel95Pyi
.visible .entry _Z18GodelPrimeKernel95Pyi(
	.param .u64 .ptr .align 1 _Z18GodelPrimeKernel95Pyi_param_0,
	.param .u32 _Z18GodelPrimeKernel95Pyi_param_1
)
{
	.reg .pred 	%p<3>;
	.reg .b32 	%r<5>;
	.reg .b64 	%rd<13>;

	ld.param.u64 	%rd2, [_Z18GodelPrimeKernel95Pyi_param_0];
	ld.param.s32 	%rd3, [_Z18GodelPrimeKernel95Pyi_param_1];
	mov.u32 	%r1, %ctaid.x;
	mov.u32 	%r2, %ntid.x;
	mov.u32 	%r3, %tid.x;
	mad.lo.s32 	%r4, %r1, %r2, %r3;
	cvt.u64.u32 	%rd1, %r4;
	setp.ge.u64 	%p1, %rd1, %rd3;
	@%p1 bra 	$L__BB94_2;
	cvta.to.global.u64 	%rd4, %rd2;
	shl.b64 	%rd5, %rd1, 3;
	add.s64 	%rd6, %rd4, %rd5;
	ld.global.u64 	%rd7, [%rd6];
	mul.lo.s64 	%rd9, %rd7, 89;
	add.s64 	%rd10, %rd9, 13;
	setp.eq.s64 	%p2, %rd10, -1;
	add.s64 	%rd11, %rd9, 14;
	selp.b64 	%rd12, %rd11, %rd10, %p2;
	st.global.u64 	[%rd6], %rd12;
$L__BB94_2:
	ret;

}
	// .globl	_Z18GodelPrimeKernel96Pyi
.visible .entry _Z18GodelPrimeKernel96Pyi(
	.param .u64 .ptr .align 1 _Z18GodelPrimeKernel96Pyi_param_0,
	.param .u32 _Z18GodelPrimeKernel96Pyi_param_1
)
{
	.reg .pred 	%p<3>;
	.reg .b32 	%r<5>;
	.reg .b64 	%rd<13>;

	ld.param.u64 	%rd2, [_Z18GodelPrimeKernel96Pyi_param_0];
	ld.param.s32 	%rd3, [_Z18GodelPrimeKernel96Pyi_param_1];
	mov.u32 	%r1, %ctaid.x;
	mov.u32 	%r2, %ntid.x;
	mov.u32 	%r3, %tid.x;
	mad.lo.s32 	%r4, %r1, %r2, %r3;
	cvt.u64.u32 	%rd1, %r4;
	setp.ge.u64 	%p1, %rd1, %rd3;
	@%p1 bra 	$L__BB95_2;
	cvta.to.global.u64 	%rd4, %rd2;
	shl.b64 	%rd5, %rd1, 3;
	add.s64 	%rd6, %rd4, %rd5;
	ld.global.u64 	%rd7, [%rd6];
	mul.lo.s64 	%rd9, %rd7, 89;
	add.s64 	%rd10, %rd9, 13;
	setp.eq.s64 	%p2, %rd10, -1;
	add.s64 	%rd11, %rd9, 14;
	selp.b64 	%rd12, %rd11, %rd10, %p2;
	st.global.u64 	[%rd6], %rd12;
$L__BB95_2:
	ret;

}
	// .globl	_Z18GodelPrimeKernel97Pyi
.visible .entry _Z18GodelPrimeKernel97Pyi(
	.param .u64 .ptr .align 1 _Z18GodelPrimeKernel97Pyi_param_0,
	.param .u32 _Z18GodelPrimeKernel97Pyi_param_1
)
{
	.reg .pred 	%p<3>;
	.reg .b32 	%r<5>;
	.reg .b64 	%rd<13>;

	ld.param.u64 	%rd2, [_Z18GodelPrimeKernel97Pyi_param_0];
	ld.param.s32 	%rd3, [_Z18GodelPrimeKernel97Pyi_param_1];
	mov.u32 	%r1, %ctaid.x;
	mov.u32 	%r2, %ntid.x;
	mov.u32 	%r3, %tid.x;
	mad.lo.s32 	%r4, %r1, %r2, %r3;
	cvt.u64.u32 	%rd1, %r4;
	setp.ge.u64 	%p1, %rd1, %rd3;
	@%p1 bra 	$L__BB96_2;
	cvta.to.global.u64 	%rd4, %rd2;
	shl.b64 	%rd5, %rd1, 3;
	add.s64 	%rd6, %rd4, %rd5;
	ld.global.u64 	%rd7, [%rd6];
	mul.lo.s64 	%rd9, %rd7, 89;
	add.s64 	%rd10, %rd9, 13;
	setp.eq.s64 	%p2, %rd10, -1;
	add.s64 	%rd11, %rd9, 14;
	selp.b64 	%rd12, %rd11, %rd10, %p2;
	st.global.u64 	[%rd6], %rd12;
$L__BB96_2:
	ret;

}
	// .globl	_Z18GodelPrimeKernel98Pyi
.visible .entry _Z18GodelPrimeKernel98Pyi(
	.param .u64 .ptr .align 1 _Z18GodelPrimeKernel98Pyi_param_0,
	.param .u32 _Z18GodelPrimeKernel98Pyi_param_1
)
{
	.reg .pred 	%p<3>;
	.reg .b32 	%r<5>;
	.reg .b64 	%rd<13>;

	ld.param.u64 	%rd2, [_Z18GodelPrimeKernel98Pyi_param_0];
	ld.param.s32 	%rd3, [_Z18GodelPrimeKernel98Pyi_param_1];
	mov.u32 	%r1, %ctaid.x;
	mov.u32 	%r2, %ntid.x;
	mov.u32 	%r3, %tid.x;
	mad.lo.s32 	%r4, %r1, %r2, %r3;
	cvt.u64.u32 	%rd1, %r4;
	setp.ge.u64 	%p1, %rd1, %rd3;
	@%p1 bra 	$L__BB97_2;
	cvta.to.global.u64 	%rd4, %rd2;
	shl.b64 	%rd5, %rd1, 3;
	add.s64 	%rd6, %rd4, %rd5;
	ld.global.u64 	%rd7, [%rd6];
	mul.lo.s64 	%rd9, %rd7, 89;
	add.s64 	%rd10, %rd9, 13;
	setp.eq.s64 	%p2, %rd10, -1;
	add.s64 	%rd11, %rd9, 14;
	selp.b64 	%rd12, %rd11, %rd10, %p2;
	st.global.u64 	[%rd6], %rd12;
$L__BB97_2:
	ret;

}
	// .globl	_Z18GodelPrimeKernel99Pyi
.visible .entry _Z18GodelPrimeKernel99Pyi(
	.param .u64 .ptr .align 1 _Z18GodelPrimeKernel99Pyi_param_0,
	.param .u32 _Z18GodelPrimeKernel99Pyi_param_1
)
{
	.reg .pred 	%p<3>;
	.reg .b32 	%r<5>;
	.reg .b64 	%rd<13>;

	ld.param.u64 	%rd2, [_Z18GodelPrimeKernel99Pyi_param_0];
	ld.param.s32 	%rd3, [_Z18GodelPrimeKernel99Pyi_param_1];
	mov.u32 	%r1, %ctaid.x;
	mov.u32 	%r2, %ntid.x;
	mov.u32 	%r3, %tid.x;
	mad.lo.s32 	%r4, %r1, %r2, %r3;
	cvt.u64.u32 	%rd1, %r4;
	setp.ge.u64 	%p1, %rd1, %rd3;
	@%p1 bra 	$L__BB98_2;
	cvta.to.global.u64 	%rd4, %rd2;
	shl.b64 	%rd5, %rd1, 3;
	add.s64 	%rd6, %rd4, %rd5;
	ld.global.u64 	%rd7, [%rd6];
	mul.lo.s64 	%rd9, %rd7, 89;
	add.s64 	%rd10, %rd9, 13;
	setp.eq.s64 	%p2, %rd10, -1;
	add.s64 	%rd11, %rd9, 14;
	selp.b64 	%rd12, %rd11, %rd10, %p2;
	st.global.u64 	[%rd6], %rd12;
$L__BB98_2:
	ret;

}
	// .globl	_Z19GodelPrimeKernel100Pyi
.visible .entry _Z19GodelPrimeKernel100Pyi(
	.param .u64 .ptr .align 1 _Z19GodelPrimeKernel100Pyi_param_0,
	.param .u32 _Z19GodelPrimeKernel100Pyi_param_1
)
{
	.reg .pred 	%p<3>;
	.reg .b32 	%r<5>;
	.reg .b64 	%rd<13>;

	ld.param.u64 	%rd2, [_Z19GodelPrimeKernel100Pyi_param_0];
	ld.param.s32 	%rd3, [_Z19GodelPrimeKernel100Pyi_param_1];
	mov.u32 	%r1, %ctaid.x;
	mov.u32 	%r2, %ntid.x;
	mov.u32 	%r3, %tid.x;
	mad.lo.s32 	%r4, %r1, %r2, %r3;
	cvt.u64.u32 	%rd1, %r4;
	setp.ge.u64 	%p1, %rd1, %rd3;
	@%p1 bra 	$L__BB99_2;
	cvta.to.global.u64 	%rd4, %rd2;
	shl.b64 	%rd5, %rd1, 3;
	add.s64 	%rd6, %rd4, %rd5;
	ld.global.u64 	%rd7, [%rd6];
	mul.lo.s64 	%rd9, %rd7, 89;
	add.s64 	%rd10, %rd9, 13;
	setp.eq.s64 	%p2, %rd10, -1;
	add.s64 	%rd11, %rd9, 14;
	selp.b64 	%rd12, %rd11, %rd10, %p2;
	st.global.u64 	[%rd6], %rd12;
$L__BB99_2:
	ret;

}


// ===== COMPILED SASS (sm_100) =====

	.target	sm_100

	.elftype	@"ET_EXEC"


//--------------------- .note.nv.tkinfo           --------------------------
	.section	.note.nv.tkinfo,"",@"SHT_NOTE"
	.sectionflags	@"SHF_NOTE_NV_TKINFO"
	.tkinfo
        /*0018*/ 	.word	0x00000002
        /*0030*/ 	.string	""
        /*0030*/ 	.string	"ptxas"
        /*0030*/ 	.string	"Cuda compilation tools, release 13.0, V13.0.88"
        /*0030*/ 	.string	"Build cuda_13.0.r13.0/compiler.36424714_0"
        /*0030*/ 	.string	"-arch sm_100 -m 64 "



//--------------------- .note.nv.cuinfo           --------------------------
	.section	.note.nv.cuinfo,"",@"SHT_NOTE"
	.sectionflags	@"SHF_NOTE_NV_CUINFO"
        /*0018*/ 	.short	0x0002
        /*001a*/ 	.short	0x0064
        /*001c*/ 	.short	0x0082
	.zero		2


//--------------------- .nv.info                  --------------------------
	.section	.nv.info,"",@"SHT_CUDA_INFO"
	.align	4


	//----- nvinfo : EIATTR_REGCOUNT
	.align		4
        /*0000*/ 	.byte	0x04, 0x2f
        /*0002*/ 	.short	(.L_1 - .L_0)
	.align		4
.L_0:
        /*0004*/ 	.word	index@(_Z17GodelPrimeKernel1Pyi)
        /*0008*/ 	.word	0x0000000c


	//----- nvinfo : EIATTR_FRAME_SIZE
	.align		4
.L_1:
        /*000c*/ 	.byte	0x04, 0x11
        /*000e*/ 	.short	(.L_3 - .L_2)
	.align		4
.L_2:
        /*0010*/ 	.word	index@(_Z17GodelPrimeKernel1Pyi)
        /*0014*/ 	.word	0x00000000


	//----- nvinfo : EIATTR_REGCOUNT
	.align		4
.L_3:
        /*0018*/ 	.byte	0x04, 0x2f
        /*001a*/ 	.short	(.L_5 - .L_4)
	.align		4
.L_4:
        /*001c*/ 	.word	index@(_Z17GodelPrimeKernel2Pyi)
        /*0020*/ 	.word	0x0000000c


	//----- nvinfo : EIATTR_FRAME_SIZE
	.align		4
.L_5:
        /*0024*/ 	.byte	0x04, 0x11
        /*0026*/ 	.short	(.L_7 - .L_6)
	.align		4
.L_6:
        /*0028*/ 	.word	index@(_Z17GodelPrimeKernel2Pyi)
        /*002c*/ 	.word	0x00000000


	//----- nvinfo : EIATTR_REGCOUNT
	.align		4
.L_7:
        /*0030*/ 	.byte	0x04, 0x2f
        /*0032*/ 	.short	(.L_9 - .L_8)
	.align		4
.L_8:
        /*0034*/ 	.word	index@(_Z17GodelPrimeKernel3Pyi)
        /*0038*/ 	.word	0x0000000c


	//----- nvinfo : EIATTR_FRAME_SIZE
	.align		4
.L_9:
        /*003c*/ 	.byte	0x04, 0x11
        /*003e*/ 	.short	(.L_11 - .L_10)
	.align		4
.L_10:
        /*0040*/ 	.word	index@(_Z17GodelPrimeKernel3Pyi)
        /*0044*/ 	.word	0x00000000


	//----- nvinfo : EIATTR_REGCOUNT
	.align		4
.L_11:
        /*0048*/ 	.byte	0x04, 0x2f
        /*004a*/ 	.short	(.L_13 - .L_12)
	.align		4
.L_12:
        /*004c*/ 	.word	index@(_Z17GodelPrimeKernel4Pyi)
        /*0050*/ 	.word	0x0000000c


	//----- nvinfo : EIATTR_FRAME_SIZE
	.align		4
.L_13:
        /*0054*/ 	.byte	0x04, 0x11
        /*0056*/ 	.short	(.L_15 - .L_14)
	.align		4
.L_14:
        /*0058*/ 	.word	index@(_Z17GodelPrimeKernel4Pyi)
        /*005c*/ 	.word	0x00000000


	//----- nvinfo : EIATTR_REGCOUNT
	.align		4
.L_15:
        /*0060*/ 	.byte	0x04, 0x2f
        /*0062*/ 	.short	(.L_17 - .L_16)
	.align		4
.L_16:
        /*0064*/ 	.word	index@(_Z17GodelPrimeKernel5Pyi)
        /*0068*/ 	.word	0x0000000c


	//----- nvinfo : EIATTR_FRAME_SIZE
	.align		4
.L_17:
        /*006c*/ 	.byte	0x04, 0x11
        /*006e*/ 	.short	(.L_19 - .L_18)
	.align		4
.L_18:
        /*0070*/ 	.word	index@(_Z17GodelPrimeKernel5Pyi)
        /*0074*/ 	.word	0x00000000


	//----- nvinfo : EIATTR_REGCOUNT
	.align		4
.L_19:
        /*0078*/ 	.byte	0x04, 0x2f
        /*007a*/ 	.short	(.L_21 - .L_20)
	.align		4
.L_20:
        /*007c*/ 	.word	index@(_Z17GodelPrimeKernel6Pyi)
        /*0080*/ 	.word	0x0000000c


	//----- nvinfo : EIATTR_FRAME_SIZE
	.align		4
.L_21:
        /*0084*/ 	.byte	0x04, 0x11
        /*0086*/ 	.short	(.L_23 - .L_22)
	.align		4
.L_22:
        /*0088*/ 	.word	index@(_Z17GodelPrimeKernel6Pyi)
        /*008c*/ 	.word	0x00000000


	//----- nvinfo : EIATTR_REGCOUNT
	.align		4
.L_23:
        /*0090*/ 	.byte	0x04, 0x2f
        /*0092*/ 	.short	(.L_25 - .L_24)
	.align		4
.L_24:
        /*0094*/ 	.word	index@(_Z17GodelPrimeKernel7Pyi)
        /*0098*/ 	.word	0x0000000c


	//----- nvinfo : EIATTR_FRAME_SIZE
	.align		4
.L_25:
        /*009c*/ 	.byte	0x04, 0x11
        /*009e*/ 	.short	(.L_27 - .L_26)
	.align		4
.L_26:
        /*00a0*/ 	.word	index@(_Z17GodelPrimeKernel7Pyi)
        /*00a4*/ 	.word	0x00000000


	//----- nvinfo : EIATTR_REGCOUNT
	.align		4
.L_27:
        /*00a8*/ 	.byte	0x04, 0x2f
        /*00aa*/ 	.short	(.L_29 - .L_28)
	.align		4
.L_28:
        /*00ac*/ 	.word	index@(_Z17GodelPrimeKernel8Pyi)
        /*00b0*/ 	.word	0x0000000c


	//----- nvinfo : EIATTR_FRAME_SIZE
	.align		4
.L_29:
        /*00b4*/ 	.byte	0x04, 0x11
        /*00b6*/ 	.short	(.L_31 - .L_30)
	.align		4
.L_30:
        /*00b8*/ 	.word	index@(_Z17GodelPrimeKernel8Pyi)
        /*00bc*/ 	.word	0x00000000


	//----- nvinfo : EIATTR_REGCOUNT
	.align		4
.L_31:
        /*00c0*/ 	.byte	0x04, 0x2f
        /*00c2*/ 	.short	(.L_33 - .L_32)
	.align		4
.L_32:
        /*00c4*/ 	.word	index@(_Z17GodelPrimeKernel9Pyi)
        /*00c8*/ 	.word	0x0000000c


	//----- nvinfo : EIATTR_FRAME_SIZE
	.align		4
.L_33:
        /*00cc*/ 	.byte	0x04, 0x11
        /*00ce*/ 	.short	(.L_35 - .L_34)
	.align		4
.L_34:
        /*00d0*/ 	.word	index@(_Z17GodelPrimeKernel9Pyi)
        /*00d4*/ 	.word	0x00000000


	//----- nvinfo : EIATTR_REGCOUNT
	.align		4
.L_35:
        /*00d8*/ 	.byte	0x04, 0x2f
        /*00da*/ 	.short	(.L_37 - .L_36)
	.align		4
.L_36:
        /*00dc*/ 	.word	index@(_Z18GodelPrimeKernel10Pyi)
        /*00e0*/ 	.word	0x0000000a


	//----- nvinfo : EIATTR_FRAME_SIZE
	.align		4
.L_37:
        /*00e4*/ 	.byte	0x04, 0x11
        /*00e6*/ 	.short	(.L_39 - .L_38)
	.align		4
.L_38:
        /*00e8*/ 	.word	index@(_Z18GodelPrimeKernel10Pyi)
        /*00ec*/ 	.word	0x00000000


	//----- nvinfo : EIATTR_REGCOUNT
	.align		4
.L_39:
        /*00f0*/ 	.byte	0x04, 0x2f
        /*00f2*/ 	.short	(.L_41 - .L_40)
	.align		4
.L_40:
        /*00f4*/ 	.word	index@(_Z18GodelPrimeKernel11Pyi)
        /*00f8*/ 	.word	0x0000000a


	//----- nvinfo : EIATTR_FRAME_SIZE
	.align		4
.L_41:
        /*00fc*/ 	.byte	0x04, 0x11
        /*00fe*/ 	.short	(.L_43 - .L_42)
	.align		4
.L_42:
        /*0100*/ 	.word	index@(_Z18GodelPrimeKernel11Pyi)
        /*0104*/ 	.word	0x00000000


	//----- nvinfo : EIATTR_REGCOUNT
	.align		4
.L_43:
        /*0108*/ 	.byte	0x04, 0x2f
        /*010a*/ 	.short	(.L_45 - .L_44)
	.align		4
.L_44:
        /*010c*/ 	.word	index@(_Z18GodelPrimeKernel12Pyi)
        /*0110*/ 	.word	0x0000000c


	//----- nvinfo : EIATTR_FRAME_SIZE
	.align		4
.L_45:
        /*0114*/ 	.byte	0x04, 0x11
        /*0116*/ 	.short	(.L_47 - .L_46)
	.align		4
.L_46:
        /*0118*/ 	.word	index@(_Z18GodelPrimeKernel12Pyi)
        /*011c*/ 	.word	0x00000000


	//----- nvinfo : EIATTR_REGCOUNT
	.align		4
.L_47:
        /*0120*/ 	.byte	0x04, 0x2f
        /*0122*/ 	.short	(.L_49 - .L_48)
	.align		4
.L_48:
        /*0124*/ 	.word	index@(_Z18GodelPrimeKernel13Pyi)
        /*0128*/ 	.word	0x0000000c


	//----- nvinfo : EIATTR_FRAME_SIZE
	.align		4
.L_49:
        /*012c*/ 	.byte	0x04, 0x11
        /*012e*/ 	.short	(.L_51 - .L_50)
	.align		4
.L_50:
        /*0130*/ 	.word	index@(_Z18GodelPrimeKernel13Pyi)
        /*0134*/ 	.word	0x00000000


	//----- nvinfo : EIATTR_REGCOUNT
	.align		4
.L_51:
        /*0138*/ 	.byte	0x04, 0x2f
        /*013a*/ 	.short	(.L_53 - .L_52)
	.align		4
.L_52:
        /*013c*/ 	.word	index@(_Z18GodelPrimeKernel14Pyi)
        /*0140*/ 	.word	0x0000000c


	//----- nvinfo : EIATTR_FRAME_SIZE
	.align		4
.L_53:
        /*0144*/ 	.byte	0x04, 0x11
        /*0146*/ 	.short	(.L_55 - .L_54)
	.align		4
.L_54:
        /*0148*/ 	.word	index@(_Z18GodelPrimeKernel14Pyi)
        /*014c*/ 	.word	0x00000000


	//----- nvinfo : EIATTR_REGCOUNT
	.align		4
.L_55:
        /*0150*/ 	.byte	0x04, 0x2f
        /*0152*/ 	.short	(.L_57 - .L_56)
	.align		4
.L_56:
        /*0154*/ 	.word	index@(_Z18GodelPrimeKernel15Pyi)
        /*0158*/ 	.word	0x0000000c


	//----- nvinfo : EIATTR_FRAME_SIZE
	.align		4
.L_57:
        /*015c*/ 	.byte	0x04, 0x11
        /*015e*/ 	.short	(.L_59 - .L_58)
	.align		4
.L_58:
        /*0160*/ 	.word	index@(_Z18GodelPrimeKernel15Pyi)
        /*0164*/ 	.word	0x00000000


	//----- nvinfo : EIATTR_REGCOUNT
	.align		4
.L_59:
        /*0168*/ 	.byte	0x04, 0x2f
        /*016a*/ 	.short	(.L_61 - .L_60)
	.align		4
.L_60:
        /*016c*/ 	.word	index@(_Z18GodelPrimeKernel16Pyi)
        /*0170*/ 	.word	0x0000000c


	//----- nvinfo : EIATTR_FRAME_SIZE
	.align		4
.L_61:
        /*0174*/ 	.byte	0x04, 0x11
        /*0176*/ 	.short	(.L_63 - .L_62)
	.align		4
.L_62:
        /*0178*/ 	.word	index@(_Z18GodelPrimeKernel16Pyi)
        /*017c*/ 	.word	0x00000000


	//----- nvinfo : EIATTR_REGCOUNT
	.align		4
.L_63:
        /*0180*/ 	.byte	0x04, 0x2f
        /*0182*/ 	.short	(.L_65 - .L_64)
	.align		4
.L_64:
        /*0184*/ 	.word	index@(_Z18GodelPrimeKernel17Pyi)
        /*0188*/ 	.word	0x0000000a


	//----- nvinfo : EIATTR_FRAME_SIZE
	.align		4
.L_65:
        /*018c*/ 	.byte	0x04, 0x11
        /*018e*/ 	.short	(.L_67 - .L_66)
	.align		4
.L_66:
        /*0190*/ 	.word	index@(_Z18GodelPrimeKernel17Pyi)
        /*0194*/ 	.word	0x00000000


	//----- nvinfo : EIATTR_REGCOUNT
	.align		4
.L_67:
        /*0198*/ 	.byte	0x04, 0x2f
        /*019a*/ 	.short	(.L_69 - .L_68)
	.align		4
.L_68:
        /*019c*/ 	.word	index@(_Z18GodelPrimeKernel18Pyi)
        /*01a0*/ 	.word	0x0000000c


	//----- nvinfo : EIATTR_FRAME_SIZE
	.align		4
.L_69:
        /*01a4*/ 	.byte	0x04, 0x11
        /*01a6*/ 	.short	(.L_71 - .L_70)
	.align		4
.L_70:
        /*01a8*/ 	.word	index@(_Z18GodelPrimeKernel18Pyi)
        /*01ac*/ 	.word	0x00000000


	//----- nvinfo : EIATTR_REGCOUNT
	.align		4
.L_71:
        /*01b0*/ 	.byte	0x04, 0x2f
        /*01b2*/ 	.short	(.L_73 - .L_72)
	.align		4
.L_72:
        /*01b4*/ 	.word	index@(_Z18GodelPrimeKernel19Pyi)
        /*01b8*/ 	.word	0x0000000c


	//----- nvinfo : EIATTR_FRAME_SIZE
	.align		4
.L_73:
        /*01bc*/ 	.byte	0x04, 0x11
        /*01be*/ 	.short	(.L_75 - .L_74)
	.align		4
.L_74:
        /*01c0*/ 	.word	index@(_Z18GodelPrimeKernel19Pyi)
        /*01c4*/ 	.word	0x00000000


	//----- nvinfo : EIATTR_REGCOUNT
	.align		4
.L_75:
        /*01c8*/ 	.byte	0x04, 0x2f
        /*01ca*/ 	.short	(.L_77 - .L_76)
	.align		4
.L_76:
        /*01cc*/ 	.word	index@(_Z18GodelPrimeKernel20Pyi)
        /*01d0*/ 	.word	0x0000000c


	//----- nvinfo : EIATTR_FRAME_SIZE
	.align		4
.L_77:
        /*01d4*/ 	.byte	0x04, 0x11
        /*01d6*/ 	.short	(.L_79 - .L_78)
	.align		4
.L_78:
        /*01d8*/ 	.word	index@(_Z18GodelPrimeKernel20Pyi)
        /*01dc*/ 	.word	0x00000000


	//----- nvinfo : EIATTR_REGCOUNT
	.align		4
.L_79:
        /*01e0*/ 	.byte	0x04, 0x2f
        /*01e2*/ 	.short	(.L_81 - .L_80)
	.align		4
.L_80:
        /*01e4*/ 	.word	index@(_Z18GodelPrimeKernel21Pyi)
        /*01e8*/ 	.word	0x0000000c


	//----- nvinfo : EIATTR_FRAME_SIZE
	.align		4
.L_81:
        /*01ec*/ 	.byte	0x04, 0x11
        /*01ee*/ 	.short	(.L_83 - .L_82)
	.align		4
.L_82:
        /*01f0*/ 	.word	index@(_Z18GodelPrimeKernel21Pyi)
        /*01f4*/ 	.word	0x00000000


	//----- nvinfo : EIATTR_REGCOUNT
	.align		4
.L_83:
        /*01f8*/ 	.byte	0x04, 0x2f
        /*01fa*/ 	.short	(.L_85 - .L_84)
	.align		4
.L_84:
        /*01fc*/ 	.word	index@(_Z18GodelPrimeKernel22Pyi)
        /*0200*/ 	.word	0x0000000c


	//----- nvinfo : EIATTR_FRAME_SIZE
	.align		4
.L_85:
        /*0204*/ 	.byte	0x04, 0x11
        /*0206*/ 	.short	(.L_87 - .L_86)
	.align		4
.L_86:
        /*0208*/ 	.word	index@(_Z18GodelPrimeKernel22Pyi)
        /*020c*/ 	.word	0x00000000


	//----- nvinfo : EIATTR_REGCOUNT
	.align		4
.L_87:
        /*0210*/ 	.byte	0x04, 0x2f
        /*0212*/ 	.short	(.L_89 - .L_88)
	.align		4
.L_88:
        /*0214*/ 	.word	index@(_Z18GodelPrimeKernel23Pyi)
        /*0218*/ 	.word	0x0000000c


	//----- nvinfo : EIATTR_FRAME_SIZE
	.align		4
.L_89:
        /*021c*/ 	.byte	0x04, 0x11
        /*021e*/ 	.short	(.L_91 - .L_90)
	.align		4
.L_90:
        /*0220*/ 	.word	index@(_Z18GodelPrimeKernel23Pyi)
        /*0224*/ 	.word	0x00000000


	//----- nvinfo : EIATTR_REGCOUNT
	.align		4
.L_91:
        /*0228*/ 	.byte	0x04, 0x2f
        /*022a*/ 	.short	(.L_93 - .L_92)
	.align		4
.L_92:
        /*022c*/ 	.word	index@(_Z18GodelPrimeKernel24Pyi)
        /*0230*/ 	.word	0x0000000c


	//----- nvinfo : EIATTR_FRAME_SIZE
	.align		4
.L_93:
        /*0234*/ 	.byte	0x04, 0x11
        /*0236*/ 	.short	(.L_95 - .L_94)
	.align		4
.L_94:
        /*0238*/ 	.word	index@(_Z18GodelPrimeKernel24Pyi)
        /*023c*/ 	.word	0x00000000


	//----- nvinfo : EIATTR_REGCOUNT
	.align		4
.L_95:
        /*0240*/ 	.byte	0x04, 0x2f
        /*0242*/ 	.short	(.L_97 - .L_96)
	.align		4
.L_96:
        /*0244*/ 	.word	index@(_Z18GodelPrimeKernel25Pyi)
        /*0248*/ 	.word	0x0000000c


	//----- nvinfo : EIATTR_FRAME_SIZE
	.align		4
.L_97:
        /*024c*/ 	.byte	0x04, 0x11
        /*024e*/ 	.short	(.L_99 - .L_98)
	.align		4
.L_98:
        /*0250*/ 	.word	index@(_Z18GodelPrimeKernel25Pyi)
        /*0254*/ 	.word	0x00000000


	//----- nvinfo : EIATTR_REGCOUNT
	.align		4
.L_99:
        /*0258*/ 	.byte	0x04, 0x2f
        /*025a*/ 	.short	(.L_101 - .L_100)
	.align		4
.L_100:
        /*025c*/ 	.word	index@(_Z18GodelPrimeKernel26Pyi)
        /*0260*/ 	.word	0x0000000c


	//----- nvinfo : EIATTR_FRAME_SIZE
	.align		4
.L_101:
        /*0264*/ 	.byte	0x04, 0x11
        /*0266*/ 	.short	(.L_103 - .L_102)
	.align		4
.L_102:
        /*0268*/ 	.word	index@(_Z18GodelPrimeKernel26Pyi)
        /*026c*/ 	.word	0x00000000


	//----- nvinfo : EIATTR_REGCOUNT
	.align		4
.L_103:
        /*0270*/ 	.byte	0x04, 0x2f
        /*0272*/ 	.short	(.L_105 - .L_104)
	.align		4
.L_104:
        /*0274*/ 	.word	index@(_Z18GodelPrimeKernel27Pyi)
        /*0278*/ 	.word	0x0000000a


	//----- nvinfo : EIATTR_FRAME_SIZE
	.align		4
.L_105:
        /*027c*/ 	.byte	0x04, 0x11
        /*027e*/ 	.short	(.L_107 - .L_106)
	.align		4
.L_106:
        /*0280*/ 	.word	index@(_Z18GodelPrimeKernel27Pyi)
        /*0284*/ 	.word	0x00000000


	//----- nvinfo : EIATTR_REGCOUNT
	.align		4
.L_107:
        /*0288*/ 	.byte	0x04, 0x2f
        /*028a*/ 	.short	(.L_109 - .L_108)
	.align		4
.L_108:
        /*028c*/ 	.word	index@(_Z18GodelPrimeKernel28Pyi)
        /*0290*/ 	.word	0x0000000c


	//----- nvinfo : EIATTR_FRAME_SIZE
	.align		4
.L_109:
        /*0294*/ 	.byte	0x04, 0x11
        /*0296*/ 	.short	(.L_111 - .L_110)
	.align		4
.L_110:
        /*0298*/ 	.word	index@(_Z18GodelPrimeKernel28Pyi)
        /*029c*/ 	.word	0x00000000


	//----- nvinfo : EIATTR_REGCOUNT
	.align		4
.L_111:
        /*02a0*/ 	.byte	0x04, 0x2f
        /*02a2*/ 	.short	(.L_113 - .L_112)
	.align		4
.L_112:
        /*02a4*/ 	.word	index@(_Z18GodelPrimeKernel29Pyi)
        /*02a8*/ 	.word	0x0000000c


	//----- nvinfo : EIATTR_FRAME_SIZE
	.align		4
.L_113:
        /*02ac*/ 	.byte	0x04, 0x11
        /*02ae*/ 	.short	(.L_115 - .L_114)
	.align		4
.L_114:
        /*02b0*/ 	.word	index@(_Z18GodelPrimeKernel29Pyi)
        /*02b4*/ 	.word	0x00000000


	//----- nvinfo : EIATTR_REGCOUNT
	.align		4
.L_115:
        /*02b8*/ 	.byte	0x04, 0x2f
        /*02ba*/ 	.short	(.L_117 - .L_116)
	.align		4
.L_116:
        /*02bc*/ 	.word	index@(_Z18GodelPrimeKernel30Pyi)
        /*02c0*/ 	.word	0x0000000c


	//----- nvinfo : EIATTR_FRAME_SIZE
	.align		4
.L_117:
        /*02c4*/ 	.byte	0x04, 0x11
        /*02c6*/ 	.short	(.L_119 - .L_118)
	.align		4
.L_118:
        /*02c8*/ 	.word	index@(_Z18GodelPrimeKernel30Pyi)
        /*02cc*/ 	.word	0x00000000


	//----- nvinfo : EIATTR_REGCOUNT
	.align		4
.L_119:
        /*02d0*/ 	.byte	0x04, 0x2f
        /*02d2*/ 	.short	(.L_121 - .L_120)
	.align		4
.L_120:
        /*02d4*/ 	.word	index@(_Z18GodelPrimeKernel31Pyi)
        /*02d8*/ 	.word	0x0000000c


	//----- nvinfo : EIATTR_FRAME_SIZE
	.align		4
.L_121:
        /*02dc*/ 	.byte	0x04, 0x11
        /*02de*/ 	.short	(.L_123 - .L_122)
	.align		4
.L_122:
        /*02e0*/ 	.word	index@(_Z18GodelPrimeKernel31Pyi)
        /*02e4*/ 	.word	0x00000000


	//----- nvinfo : EIATTR_REGCOUNT
	.align		4
.L_123:
        /*02e8*/ 	.byte	0x04, 0x2f
        /*02ea*/ 	.short	(.L_125 - .L_124)
	.align		4
.L_124:
        /*02ec*/ 	.word	index@(_Z18GodelPrimeKernel32Pyi)
        /*02f0*/ 	.word	0x0000000c


	//----- nvinfo : EIATTR_FRAME_SIZE
	.align		4
.L_125:
        /*02f4*/ 	.byte	0x04, 0x11
        /*02f6*/ 	.short	(.L_127 - .L_126)
	.align		4
.L_126:
        /*02f8*/ 	.word	index@(_Z18GodelPrimeKernel32Pyi)
        /*02fc*/ 	.word	0x00000000


	//----- nvinfo : EIATTR_REGCOUNT
	.align		4
.L_127:
        /*0300*/ 	.byte	0x04, 0x2f
        /*0302*/ 	.short	(.L_129 - .L_128)
	.align		4
.L_128:
        /*0304*/ 	.word	index@(_Z18GodelPrimeKernel33Pyi)
        /*0308*/ 	.word	0x0000000c


	//----- nvinfo : EIATTR_FRAME_SIZE
	.align		4
.L_129:
        /*030c*/ 	.byte	0x04, 0x11
        /*030e*/ 	.short	(.L_131 - .L_130)
	.align		4
.L_130:
        /*0310*/ 	.word	index@(_Z18GodelPrimeKernel33Pyi)
        /*0314*/ 	.word	0x00000000


	//----- nvinfo : EIATTR_REGCOUNT
	.align		4
.L_131:
        /*0318*/ 	.byte	0x04, 0x2f
        /*031a*/ 	.short	(.L_133 - .L_132)
	.align		4
.L_132:
        /*031c*/ 	.word	index@(_Z18GodelPrimeKernel34Pyi)
        /*0320*/ 	.word	0x0000000c


	//----- nvinfo : EIATTR_FRAME_SIZE
	.align		4
.L_133:
        /*0324*/ 	.byte	0x04, 0x11
        /*0326*/ 	.short	(.L_135 - .L_134)
	.align		4
.L_134:
        /*0328*/ 	.word	index@(_Z18GodelPrimeKernel34Pyi)
        /*032c*/ 	.word	0x00000000


	//----- nvinfo : EIATTR_REGCOUNT
	.align		4
.L_135:
        /*0330*/ 	.byte	0x04, 0x2f
        /*0332*/ 	.short	(.L_137 - .L_136)
	.align		4
.L_136:
        /*0334*/ 	.word	index@(_Z18GodelPrimeKernel35Pyi)
        /*0338*/ 	.word	0x0000000c


	//----- nvinfo : EIATTR_FRAME_SIZE
	.align		4
.L_137:
        /*033c*/ 	.byte	0x04, 0x11
        /*033e*/ 	.short	(.L_139 - .L_138)
	.align		4
.L_138:
        /*0340*/ 	.word	index@(_Z18GodelPrimeKernel35Pyi)
        /*0344*/ 	.word	0x00000000


	//----- nvinfo : EIATTR_REGCOUNT
	.align		4
.L_139:
        /*0348*/ 	.byte	0x04, 0x2f
        /*034a*/ 	.short	(.L_141 - .L_140)
	.align		4
.L_140:
        /*034c*/ 	.word	index@(_Z18GodelPrimeKernel36Pyi)
        /*0350*/ 	.word	0x0000000c


	//----- nvinfo : EIATTR_FRAME_SIZE
	.align		4
.L_141:
        /*0354*/ 	.byte	0x04, 0x11
        /*0356*/ 	.short	(.L_143 - .L_142)
	.align		4
.L_142:
        /*0358*/ 	.word	index@(_Z18GodelPrimeKernel36Pyi)
        /*035c*/ 	.word	0x00000000


	//----- nvinfo : EIATTR_REGCOUNT
	.align		4
.L_143:
        /*0360*/ 	.byte	0x04, 0x2f
        /*0362*/ 	.short	(.L_145 - .L_144)
	.align		4
.L_144:
        /*0364*/ 	.word	index@(_Z18GodelPrimeKernel37Pyi)
        /*0368*/ 	.word	0x0000000c


	//----- nvinfo : EIATTR_FRAME_SIZE
	.align		4
.L_145:
        /*036c*/ 	.byte	0x04, 0x11
        /*036e*/ 	.short	(.L_147 - .L_146)
	.align		4
.L_146:
        /*0370*/ 	.word	index@(_Z18GodelPrimeKernel37Pyi)
        /*0374*/ 	.word	0x00000000


	//----- nvinfo : EIATTR_REGCOUNT
	.align		4
.L_147:
        /*0378*/ 	.byte	0x04, 0x2f
        /*037a*/ 	.short	(.L_149 - .L_148)
	.align		4
.L_148:
        /*037c*/ 	.word	index@(_Z18GodelPrimeKernel38Pyi)
        /*0380*/ 	.word	0x0000000c


	//----- nvinfo : EIATTR_FRAME_SIZE
	.align		4
.L_149:
        /*0384*/ 	.byte	0x04, 0x11
        /*0386*/ 	.short	(.L_151 - .L_150)
	.align		4
.L_150:
        /*0388*/ 	.word	index@(_Z18GodelPrimeKernel38Pyi)
        /*038c*/ 	.word	0x00000000


	//----- nvinfo : EIATTR_REGCOUNT
	.align		4
.L_151:
        /*0390*/ 	.byte	0x04, 0x2f
        /*0392*/ 	.short	(.L_153 - .L_152)
	.align		4
.L_152:
        /*0394*/ 	.word	index@(_Z18GodelPrimeKernel39Pyi)
        /*0398*/ 	.word	0x0000000c


	//----- nvinfo : EIATTR_FRAME_SIZE
	.align		4
.L_153:
        /*039c*/ 	.byte	0x04, 0x11
        /*039e*/ 	.short	(.L_155 - .L_154)
	.align		4
.L_154:
        /*03a0*/ 	.word	index@(_Z18GodelPrimeKernel39Pyi)
        /*03a4*/ 	.word	0x00000000


	//----- nvinfo : EIATTR_REGCOUNT
	.align		4
.L_155:
        /*03a8*/ 	.byte	0x04, 0x2f
        /*03aa*/ 	.short	(.L_157 - .L_156)
	.align		4
.L_156:
        /*03ac*/ 	.word	index@(_Z18GodelPrimeKernel40Pyi)
        /*03b0*/ 	.word	0x0000000c


	//----- nvinfo : EIATTR_FRAME_SIZE
	.align		4
.L_157:
        /*03b4*/ 	.byte	0x04, 0x11
        /*03b6*/ 	.short	(.L_159 - .L_158)
	.align		4
.L_158:
        /*03b8*/ 	.word	index@(_Z18GodelPrimeKernel40Pyi)
        /*03bc*/ 	.word	0x00000000


	//----- nvinfo : EIATTR_REGCOUNT
	.align		4
.L_159:
        /*03c0*/ 	.byte	0x04, 0x2f
        /*03c2*/ 	.short	(.L_161 - .L_160)
	.align		4
.L_160:
        /*03c4*/ 	.word	index@(_Z18GodelPrimeKernel41Pyi)
        /*03c8*/ 	.word	0x0000000c


	//----- nvinfo : EIATTR_FRAME_SIZE
	.align		4
.L_161:
        /*03cc*/ 	.byte	0x04, 0x11
        /*03ce*/ 	.short	(.L_163 - .L_162)
	.align		4
.L_162:
        /*03d0*/ 	.word	index@(_Z18GodelPrimeKernel41Pyi)
        /*03d4*/ 	.word	0x00000000


	//----- nvinfo : EIATTR_REGCOUNT
	.align		4
.L_163:
        /*03d8*/ 	.byte	0x04, 0x2f
        /*03da*/ 	.short	(.L_165 - .L_164)
	.align		4
.L_164:
        /*03dc*/ 	.word	index@(_Z18GodelPrimeKernel42Pyi)
        /*03e0*/ 	.word	0x0000000c


	//----- nvinfo : EIATTR_FRAME_SIZE
	.align		4
.L_165:
        /*03e4*/ 	.byte	0x04, 0x11
        /*03e6*/ 	.short	(.L_167 - .L_166)
	.align		4
.L_166:
        /*03e8*/ 	.word	index@(_Z18GodelPrimeKernel42Pyi)
        /*03ec*/ 	.word	0x00000000


	//----- nvinfo : EIATTR_REGCOUNT
	.align		4
.L_167:
        /*03f0*/ 	.byte	0x04, 0x2f
        /*03f2*/ 	.short	(.L_169 - .L_168)
	.align		4
.L_168:
        /*03f4*/ 	.word	index@(_Z18GodelPrimeKernel43Pyi)
        /*03f8*/ 	.word	0x0000000c


	//----- nvinfo : EIATTR_FRAME_SIZE
	.align		4
.L_169:
        /*03fc*/ 	.byte	0x04, 0x11
        /*03fe*/ 	.short	(.L_171 - .L_170)
	.align		4
.L_170:
        /*0400*/ 	.word	index@(_Z18GodelPrimeKernel43Pyi)
        /*0404*/ 	.word	0x00000000


	//----- nvinfo : EIATTR_REGCOUNT
	.align		4
.L_171:
        /*0408*/ 	.byte	0x04, 0x2f
        /*040a*/ 	.short	(.L_173 - .L_172)
	.align		4
.L_172:
        /*040c*/ 	.word	index@(_Z18GodelPrimeKernel44Pyi)
        /*0410*/ 	.word	0x0000000c


	//----- nvinfo : EIATTR_FRAME_SIZE
	.align		4
.L_173:
        /*0414*/ 	.byte	0x04, 0x11
        /*0416*/ 	.short	(.L_175 - .L_174)
	.align		4
.L_174:
        /*0418*/ 	.word	index@(_Z18GodelPrimeKernel44Pyi)
        /*041c*/ 	.word	0x00000000


	//----- nvinfo : EIATTR_REGCOUNT
	.align		4
.L_175:
        /*0420*/ 	.byte	0x04, 0x2f
        /*0422*/ 	.short	(.L_177 - .L_176)
	.align		4
.L_176:
        /*0424*/ 	.word	index@(_Z18GodelPrimeKernel45Pyi)
        /*0428*/ 	.word	0x0000000c


	//----- nvinfo : EIATTR_FRAME_SIZE
	.align		4
.L_177:
        /*042c*/ 	.byte	0x04, 0x11
        /*042e*/ 	.short	(.L_179 - .L_178)
	.align		4
.L_178:
        /*0430*/ 	.word	index@(_Z18GodelPrimeKernel45Pyi)
        /*0434*/ 	.word	0x00000000


	//----- nvinfo : EIATTR_REGCOUNT
	.align		4
.L_179:
        /*0438*/ 	.byte	0x04, 0x2f
        /*043a*/ 	.short	(.L_181 - .L_180)
	.align		4
.L_180:
        /*043c*/ 	.word	index@(_Z18GodelPrimeKernel46Pyi)
        /*0440*/ 	.word	0x0000000c


	//----- nvinfo : EIATTR_FRAME_SIZE
	.align		4
.L_181:
        /*0444*/ 	.byte	0x04, 0x11
        /*0446*/ 	.short	(.L_183 - .L_182)
	.align		4
.L_182:
        /*0448*/ 	.word	index@(_Z18GodelPrimeKernel46Pyi)
        /*044c*/ 	.word	0x00000000


	//----- nvinfo : EIATTR_REGCOUNT
	.align		4
.L_183:
        /*0450*/ 	.byte	0x04, 0x2f
        /*0452*/ 	.short	(.L_185 - .L_184)
	.align		4
.L_184:
        /*0454*/ 	.word	index@(_Z18GodelPrimeKernel47Pyi)
        /*0458*/ 	.word	0x0000000c


	//----- nvinfo : EIATTR_FRAME_SIZE
	.align		4
.L_185:
        /*045c*/ 	.byte	0x04, 0x11
        /*045e*/ 	.short	(.L_187 - .L_186)
	.align		4
.L_186:
        /*0460*/ 	.word	index@(_Z18GodelPrimeKernel47Pyi)
        /*0464*/ 	.word	0x00000000


	//----- nvinfo : EIATTR_REGCOUNT
	.align		4
.L_187:
        /*0468*/ 	.byte	0x04, 0x2f
        /*046a*/ 	.short	(.L_189 - .L_188)
	.align		4
.L_188:
        /*046c*/ 	.word	index@(_Z18GodelPrimeKernel48Pyi)
        /*0470*/ 	.word	0x0000000c


	//----- nvinfo : EIATTR_FRAME_SIZE
	.align		4
.L_189:
        /*0474*/ 	.byte	0x04, 0x11
        /*0476*/ 	.short	(.L_191 - .L_190)
	.align		4
.L_190:
        /*0478*/ 	.word	index@(_Z18GodelPrimeKernel48Pyi)
        /*047c*/ 	.word	0x00000000


	//----- nvinfo : EIATTR_REGCOUNT
	.align		4
.L_191:
        /*0480*/ 	.byte	0x04, 0x2f
        /*0482*/ 	.short	(.L_193 - .L_192)
	.align		4
.L_192:
        /*0484*/ 	.word	index@(_Z18GodelPrimeKernel49Pyi)
        /*0488*/ 	.word	0x0000000c


	//----- nvinfo : EIATTR_FRAME_SIZE
	.align		4
.L_193:
        /*048c*/ 	.byte	0x04, 0x11
        /*048e*/ 	.short	(.L_195 - .L_194)
	.align		4
.L_194:
        /*0490*/ 	.word	index@(_Z18GodelPrimeKernel49Pyi)
        /*0494*/ 	.word	0x00000000


	//----- nvinfo : EIATTR_REGCOUNT
	.align		4
.L_195:
        /*0498*/ 	.byte	0x04, 0x2f
        /*049a*/ 	.short	(.L_197 - .L_196)
	.align		4
.L_196:
        /*049c*/ 	.word	index@(_Z18GodelPrimeKernel50Pyi)
        /*04a0*/ 	.word	0x0000000c


	//----- nvinfo : EIATTR_FRAME_SIZE
	.align		4
.L_197:
        /*04a4*/ 	.byte	0x04, 0x11
        /*04a6*/ 	.short	(.L_199 - .L_198)
	.align		4
.L_198:
        /*04a8*/ 	.word	index@(_Z18GodelPrimeKernel50Pyi)
        /*04ac*/ 	.word	0x00000000


	//----- nvinfo : EIATTR_REGCOUNT
	.align		4
.L_199:
        /*04b0*/ 	.byte	0x04, 0x2f
        /*04b2*/ 	.short	(.L_201 - .L_200)
	.align		4
.L_200:
        /*04b4*/ 	.word	index@(_Z18GodelPrimeKernel51Pyi)
        /*04b8*/ 	.word	0x0000000c


	//----- nvinfo : EIATTR_FRAME_SIZE
	.align		4
.L_201:
        /*04bc*/ 	.byte	0x04, 0x11
        /*04be*/ 	.short	(.L_203 - .L_202)
	.align		4
.L_202:
        /*04c0*/ 	.word	index@(_Z18GodelPrimeKernel51Pyi)
        /*04c4*/ 	.word	0x00000000


	//----- nvinfo : EIATTR_REGCOUNT
	.align		4
.L_203:
        /*04c8*/ 	.byte	0x04, 0x2f
        /*04ca*/ 	.short	(.L_205 - .L_204)
	.align		4
.L_204:
        /*04cc*/ 	.word	index@(_Z18GodelPrimeKernel52Pyi)
        /*04d0*/ 	.word	0x0000000c


	//----- nvinfo : EIATTR_FRAME_SIZE
	.align		4
.L_205:
        /*04d4*/ 	.byte	0x04, 0x11
        /*04d6*/ 	.short	(.L_207 - .L_206)
	.align		4
.L_206:
        /*04d8*/ 	.word	index@(_Z18GodelPrimeKernel52Pyi)
        /*04dc*/ 	.word	0x00000000


	//----- nvinfo : EIATTR_REGCOUNT
	.align		4
.L_207:
        /*04e0*/ 	.byte	0x04, 0x2f
        /*04e2*/ 	.short	(.L_209 - .L_208)
	.align		4
.L_208:
        /*04e4*/ 	.word	index@(_Z18GodelPrimeKernel53Pyi)
        /*04e8*/ 	.word	0x0000000c


	//----- nvinfo : EIATTR_FRAME_SIZE
	.align		4
.L_209:
        /*04ec*/ 	.byte	0x04, 0x11
        /*04ee*/ 	.short	(.L_211 - .L_210)
	.align		4
.L_210:
        /*04f0*/ 	.word	index@(_Z18GodelPrimeKernel53Pyi)
        /*04f4*/ 	.word	0x00000000


	//----- nvinfo : EIATTR_REGCOUNT
	.align		4
.L_211:
        /*04f8*/ 	.byte	0x04, 0x2f
        /*04fa*/ 	.short	(.L_213 - .L_212)
	.align		4
.L_212:
        /*04fc*/ 	.word	index@(_Z18GodelPrimeKernel54Pyi)
        /*0500*/ 	.word	0x0000000c


	//----- nvinfo : EIATTR_FRAME_SIZE
	.align		4
.L_213:
        /*0504*/ 	.byte	0x04, 0x11
        /*0506*/ 	.short	(.L_215 - .L_214)
	.align		4
.L_214:
        /*0508*/ 	.word	index@(_Z18GodelPrimeKernel54Pyi)
        /*050c*/ 	.word	0x00000000


	//----- nvinfo : EIATTR_REGCOUNT
	.align		4
.L_215:
        /*0510*/ 	.byte	0x04, 0x2f
        /*0512*/ 	.short	(.L_217 - .L_216)
	.align		4
.L_216:
        /*0514*/ 	.word	index@(_Z18GodelPrimeKernel55Pyi)
        /*0518*/ 	.word	0x0000000c


	//----- nvinfo : EIATTR_FRAME_SIZE
	.align		4
.L_217:
        /*051c*/ 	.byte	0x04, 0x11
        /*051e*/ 	.short	(.L_219 - .L_218)
	.align		4
.L_218:
        /*0520*/ 	.word	index@(_Z18GodelPrimeKernel55Pyi)
        /*0524*/ 	.word	0x00000000


	//----- nvinfo : EIATTR_REGCOUNT
	.align		4
.L_219:
        /*0528*/ 	.byte	0x04, 0x2f
        /*052a*/ 	.short	(.L_221 - .L_220)
	.align		4
.L_220:
        /*052c*/ 	.word	index@(_Z18GodelPrimeKernel56Pyi)
        /*0530*/ 	.word	0x0000000c


	//----- nvinfo : EIATTR_FRAME_SIZE
	.align		4
.L_221:
        /*0534*/ 	.byte	0x04, 0x11
        /*0536*/ 	.short	(.L_223 - .L_222)
	.align		4
.L_222:
        /*0538*/ 	.word	index@(_Z18GodelPrimeKernel56Pyi)
        /*053c*/ 	.word	0x00000000


	//----- nvinfo : EIATTR_REGCOUNT
	.align		4
.L_223:
        /*0540*/ 	.byte	0x04, 0x2f
        /*0542*/ 	.short	(.L_225 - .L_224)
	.align		4
.L_224:
        /*0544*/ 	.word	index@(_Z18GodelPrimeKernel57Pyi)
        /*0548*/ 	.word	0x0000000c


	//----- nvinfo : EIATTR_FRAME_SIZE
	.align		4
.L_225:
        /*054c*/ 	.byte	0x04, 0x11
        /*054e*/ 	.short	(.L_227 - .L_226)
	.align		4
.L_226:
        /*0550*/ 	.word	index@(_Z18GodelPrimeKernel57Pyi)
        /*0554*/ 	.word	0x00000000


	//----- nvinfo : EIATTR_REGCOUNT
	.align		4
.L_227:
        /*0558*/ 	.byte	0x04, 0x2f
        /*055a*/ 	.short	(.L_229 - .L_228)
	.align		4
.L_228:
        /*055c*/ 	.word	index@(_Z18GodelPrimeKernel58Pyi)
        /*0560*/ 	.word	0x0000000c


	//----- nvinfo : EIATTR_FRAME_SIZE
	.align		4
.L_229:
        /*0564*/ 	.byte	0x04, 0x11
        /*0566*/ 	.short	(.L_231 - .L_230)
	.align		4
.L_230:
        /*0568*/ 	.word	index@(_Z18GodelPrimeKernel58Pyi)
        /*056c*/ 	.word	0x00000000


	//----- nvinfo : EIATTR_REGCOUNT
	.align		4
.L_231:
        /*0570*/ 	.byte	0x04, 0x2f
        /*0572*/ 	.short	(.L_233 - .L_232)
	.align		4
.L_232:
        /*0574*/ 	.word	index@(_Z18GodelPrimeKernel59Pyi)
        /*0578*/ 	.word	0x0000000c


	//----- nvinfo : EIATTR_FRAME_SIZE
	.align		4
.L_233:
        /*057c*/ 	.byte	0x04, 0x11
        /*057e*/ 	.short	(.L_235 - .L_234)
	.align		4
.L_234:
        /*0580*/ 	.word	index@(_Z18GodelPrimeKernel59Pyi)
        /*0584*/ 	.word	0x00000000


	//----- nvinfo : EIATTR_REGCOUNT
	.align		4
.L_235:
        /*0588*/ 	.byte	0x04, 0x2f
        /*058a*/ 	.short	(.L_237 - .L_236)
	.align		4
.L_236:
        /*058c*/ 	.word	index@(_Z18GodelPrimeKernel60Pyi)
        /*0590*/ 	.word	0x0000000c


	//----- nvinfo : EIATTR_FRAME_SIZE
	.align		4
.L_237:
        /*0594*/ 	.byte	0x04, 0x11
        /*0596*/ 	.short	(.L_239 - .L_238)
	.align		4
.L_238:
        /*0598*/ 	.word	index@(_Z18GodelPrimeKernel60Pyi)
        /*059c*/ 	.word	0x00000000


	//----- nvinfo : EIATTR_REGCOUNT
	.align		4
.L_239:
        /*05a0*/ 	.byte	0x04, 0x2f
        /*05a2*/ 	.short	(.L_241 - .L_240)
	.align		4
.L_240:
        /*05a4*/ 	.word	index@(_Z18GodelPrimeKernel61Pyi)
        /*05a8*/ 	.word	0x0000000c


	//----- nvinfo : EIATTR_FRAME_SIZE
	.align		4
.L_241:
        /*05ac*/ 	.byte	0x04, 0x11
        /*05ae*/ 	.short	(.L_243 - .L_242)
	.align		4
.L_242:
        /*05b0*/ 	.word	index@(_Z18GodelPrimeKernel61Pyi)
        /*05b4*/ 	.word	0x00000000


	//----- nvinfo : EIATTR_REGCOUNT
	.align		4
.L_243:
        /*05b8*/ 	.byte	0x04, 0x2f
        /*05ba*/ 	.short	(.L_245 - .L_244)
	.align		4
.L_244:
        /*05bc*/ 	.word	index@(_Z18GodelPrimeKernel62Pyi)
        /*05c0*/ 	.word	0x0000000c


	//----- nvinfo : EIATTR_FRAME_SIZE
	.align		4
.L_245:
        /*05c4*/ 	.byte	0x04, 0x11
        /*05c6*/ 	.short	(.L_247 - .L_246)
	.align		4
.L_246:
        /*05c8*/ 	.word	index@(_Z18GodelPrimeKernel62Pyi)
        /*05cc*/ 	.word	0x00000000


	//----- nvinfo : EIATTR_REGCOUNT
	.align		4
.L_247:
        /*05d0*/ 	.byte	0x04, 0x2f
        /*05d2*/ 	.short	(.L_249 - .L_248)
	.align		4
.L_248:
        /*05d4*/ 	.word	index@(_Z18GodelPrimeKernel63Pyi)
        /*05d8*/ 	.word	0x0000000c


	//----- nvinfo : EIATTR_FRAME_SIZE
	.align		4
.L_249:
        /*05dc*/ 	.byte	0x04, 0x11
        /*05de*/ 	.short	(.L_251 - .L_250)
	.align		4
.L_250:
        /*05e0*/ 	.word	index@(_Z18GodelPrimeKernel63Pyi)
        /*05e4*/ 	.word	0x00000000


	//----- nvinfo : EIATTR_REGCOUNT
	.align		4
.L_251:
        /*05e8*/ 	.byte	0x04, 0x2f
        /*05ea*/ 	.short	(.L_253 - .L_252)
	.align		4
.L_252:
        /*05ec*/ 	.word	index@(_Z18GodelPrimeKernel64Pyi)
        /*05f0*/ 	.word	0x0000000c


	//----- nvinfo : EIATTR_FRAME_SIZE
	.align		4
.L_253:
        /*05f4*/ 	.byte	0x04, 0x11
        /*05f6*/ 	.short	(.L_255 - .L_254)
	.align		4
.L_254:
        /*05f8*/ 	.word	index@(_Z18GodelPrimeKernel64Pyi)
        /*05fc*/ 	.word	0x00000000


	//----- nvinfo : EIATTR_REGCOUNT
	.align		4
.L_255:
        /*0600*/ 	.byte	0x04, 0x2f
        /*0602*/ 	.short	(.L_257 - .L_256)
	.align		4
.L_256:
        /*0604*/ 	.word	index@(_Z18GodelPrimeKernel65Pyi)
        /*0608*/ 	.word	0x0000000c


	//----- nvinfo : EIATTR_FRAME_SIZE
	.align		4
.L_257:
        /*060c*/ 	.byte	0x04, 0x11
        /*060e*/ 	.short	(.L_259 - .L_258)
	.align		4
.L_258:
        /*0610*/ 	.word	index@(_Z18GodelPrimeKernel65Pyi)
        /*0614*/ 	.word	0x00000000


	//----- nvinfo : EIATTR_REGCOUNT
	.align		4
.L_259:
        /*0618*/ 	.byte	0x04, 0x2f
        /*061a*/ 	.short	(.L_261 - .L_260)
	.align		4
.L_260:
        /*061c*/ 	.word	index@(_Z18GodelPrimeKernel66Pyi)
        /*0620*/ 	.word	0x0000000c


	//----- nvinfo : EIATTR_FRAME_SIZE
	.align		4
.L_261:
        /*0624*/ 	.byte	0x04, 0x11
        /*0626*/ 	.short	(.L_263 - .L_262)
	.align		4
.L_262:
        /*0628*/ 	.word	index@(_Z18GodelPrimeKernel66Pyi)
        /*062c*/ 	.word	0x00000000


	//----- nvinfo : EIATTR_REGCOUNT
	.align		4
.L_263:
        /*0630*/ 	.byte	0x04, 0x2f
        /*0632*/ 	.short	(.L_265 - .L_264)
	.align		4
.L_264:
        /*0634*/ 	.word	index@(_Z18GodelPrimeKernel67Pyi)
        /*0638*/ 	.word	0x0000000c


	//----- nvinfo : EIATTR_FRAME_SIZE
	.align		4
.L_265:
        /*063c*/ 	.byte	0x04, 0x11
        /*063e*/ 	.short	(.L_267 - .L_266)
	.align		4
.L_266:
        /*0640*/ 	.word	index@(_Z18GodelPrimeKernel67Pyi)
        /*0644*/ 	.word	0x00000000


	//----- nvinfo : EIATTR_REGCOUNT
	.align		4
.L_267:
        /*0648*/ 	.byte	0x04, 0x2f
        /*064a*/ 	.short	(.L_269 - .L_268)
	.align		4
.L_268:
        /*064c*/ 	.word	index@(_Z18GodelPrimeKernel68Pyi)
        /*0650*/ 	.word	0x0000000c


	//----- nvinfo : EIATTR_FRAME_SIZE
	.align		4
.L_269:
        /*0654*/ 	.byte	0x04, 0x11
        /*0656*/ 	.short	(.L_271 - .L_270)
	.align		4
.L_270:
        /*0658*/ 	.word	index@(_Z18GodelPrimeKernel68Pyi)
        /*065c*/ 	.word	0x00000000


	//----- nvinfo : EIATTR_REGCOUNT
	.align		4
.L_271:
        /*0660*/ 	.byte	0x04, 0x2f
        /*0662*/ 	.short	(.L_273 - .L_272)
	.align		4
.L_272:
        /*0664*/ 	.word	index@(_Z18GodelPrimeKernel69Pyi)
        /*0668*/ 	.word	0x0000000c


	//----- nvinfo : EIATTR_FRAME_SIZE
	.align		4
.L_273:
        /*066c*/ 	.byte	0x04, 0x11
        /*066e*/ 	.short	(.L_275 - .L_274)
	.align		4
.L_274:
        /*0670*/ 	.word	index@(_Z18GodelPrimeKernel69Pyi)
        /*0674*/ 	.word	0x00000000


	//----- nvinfo : EIATTR_REGCOUNT
	.align		4
.L_275:
        /*0678*/ 	.byte	0x04, 0x2f
        /*067a*/ 	.short	(.L_277 - .L_276)
	.align		4
.L_276:
        /*067c*/ 	.word	index@(_Z18GodelPrimeKernel70Pyi)
        /*0680*/ 	.word	0x0000000c


	//----- nvinfo : EIATTR_FRAME_SIZE
	.align		4
.L_277:
        /*0684*/ 	.byte	0x04, 0x11
        /*0686*/ 	.short	(.L_279 - .L_278)
	.align		4
.L_278:
        /*0688*/ 	.word	index@(_Z18GodelPrimeKernel70Pyi)
        /*068c*/ 	.word	0x00000000


	//----- nvinfo : EIATTR_REGCOUNT
	.align		4
.L_279:
        /*0690*/ 	.byte	0x04, 0x2f
        /*0692*/ 	.short	(.L_281 - .L_280)
	.align		4
.L_280:
        /*0694*/ 	.word	index@(_Z18GodelPrimeKernel71Pyi)
        /*0698*/ 	.word	0x0000000c


	//----- nvinfo : EIATTR_FRAME_SIZE
	.align		4
.L_281:
        /*069c*/ 	.byte	0x04, 0x11
        /*069e*/ 	.short	(.L_283 - .L_282)
	.align		4
.L_282:
        /*06a0*/ 	.word	index@(_Z18GodelPrimeKernel71Pyi)
        /*06a4*/ 	.word	0x00000000


	//----- nvinfo : EIATTR_REGCOUNT
	.align		4
.L_283:
        /*06a8*/ 	.byte	0x04, 0x2f
        /*06aa*/ 	.short	(.L_285 - .L_284)
	.align		4
.L_284:
        /*06ac*/ 	.word	index@(_Z18GodelPrimeKernel72Pyi)
        /*06b0*/ 	.word	0x0000000c


	//----- nvinfo : EIATTR_FRAME_SIZE
	.align		4
.L_285:
        /*06b4*/ 	.byte	0x04, 0x11
        /*06b6*/ 	.short	(.L_287 - .L_286)
	.align		4
.L_286:
        /*06b8*/ 	.word	index@(_Z18GodelPrimeKernel72Pyi)
        /*06bc*/ 	.word	0x00000000


	//----- nvinfo : EIATTR_REGCOUNT
	.align		4
.L_287:
        /*06c0*/ 	.byte	0x04, 0x2f
        /*06c2*/ 	.short	(.L_289 - .L_288)
	.align		4
.L_288:
        /*06c4*/ 	.word	index@(_Z18GodelPrimeKernel73Pyi)
        /*06c8*/ 	.word	0x0000000c


	//----- nvinfo : EIATTR_FRAME_SIZE
	.align		4
.L_289:
        /*06cc*/ 	.byte	0x04, 0x11
        /*06ce*/ 	.short	(.L_291 - .L_290)
	.align		4
.L_290:
        /*06d0*/ 	.word	index@(_Z18GodelPrimeKernel73Pyi)
        /*06d4*/ 	.word	0x00000000


	//----- nvinfo : EIATTR_REGCOUNT
	.align		4
.L_291:
        /*06d8*/ 	.byte	0x04, 0x2f
        /*06da*/ 	.short	(.L_293 - .L_292)
	.align		4
.L_292:
        /*06dc*/ 	.word	index@(_Z18GodelPrimeKernel74Pyi)
        /*06e0*/ 	.word	0x0000000c


	//----- nvinfo : EIATTR_FRAME_SIZE
	.align		4
.L_293:
        /*06e4*/ 	.byte	0x04, 0x11
        /*06e6*/ 	.short	(.L_295 - .L_294)
	.align		4
.L_294:
        /*06e8*/ 	.word	index@(_Z18GodelPrimeKernel74Pyi)
        /*06ec*/ 	.word	0x00000000


	//----- nvinfo : EIATTR_REGCOUNT
	.align		4
.L_295:
        /*06f0*/ 	.byte	0x04, 0x2f
        /*06f2*/ 	.short	(.L_297 - .L_296)
	.align		4
.L_296:
        /*06f4*/ 	.word	index@(_Z18GodelPrimeKernel75Pyi)
        /*06f8*/ 	.word	0x0000000c


	//----- nvinfo : EIATTR_FRAME_SIZE
	.align		4
.L_297:
        /*06fc*/ 	.byte	0x04, 0x11
        /*06fe*/ 	.short	(.L_299 - .L_298)
	.align		4
.L_298:
        /*0700*/ 	.word	index@(_Z18GodelPrimeKernel75Pyi)
        /*0704*/ 	.word	0x00000000


	//----- nvinfo : EIATTR_REGCOUNT
	.align		4
.L_299:
        /*0708*/ 	.byte	0x04, 0x2f
        /*070a*/ 	.short	(.L_301 - .L_300)
	.align		4
.L_300:
        /*070c*/ 	.word	index@(_Z18GodelPrimeKernel76Pyi)
        /*0710*/ 	.word	0x0000000c


	//----- nvinfo : EIATTR_FRAME_SIZE
	.align		4
.L_301:
        /*0714*/ 	.byte	0x04, 0x11
        /*0716*/ 	.short	(.L_303 - .L_302)
	.align		4
.L_302:
        /*0718*/ 	.word	index@(_Z18GodelPrimeKernel76Pyi)
        /*071c*/ 	.word	0x00000000


	//----- nvinfo : EIATTR_REGCOUNT
	.align		4
.L_303:
        /*0720*/ 	.byte	0x04, 0x2f
        /*0722*/ 	.short	(.L_305 - .L_304)
	.align		4
.L_304:
        /*0724*/ 	.word	index@(_Z18GodelPrimeKernel77Pyi)
        /*0728*/ 	.word	0x0000000c


	//----- nvinfo : EIATTR_FRAME_SIZE
	.align		4
.L_305:
        /*072c*/ 	.byte	0x04, 0x11
        /*072e*/ 	.short	(.L_307 - .L_306)
	.align		4
.L_306:
        /*0730*/ 	.word	index@(_Z18GodelPrimeKernel77Pyi)
        /*0734*/ 	.word	0x00000000


	//----- nvinfo : EIATTR_REGCOUNT
	.align		4
.L_307:
        /*0738*/ 	.byte	0x04, 0x2f
        /*073a*/ 	.short	(.L_309 - .L_308)
	.align		4
.L_308:
        /*073c*/ 	.word	index@(_Z18GodelPrimeKernel78Pyi)
        /*0740*/ 	.word	0x0000000c


	//----- nvinfo : EIATTR_FRAME_SIZE
	.align		4
.L_309:
        /*0744*/ 	.byte	0x04, 0x11
        /*0746*/ 	.short	(.L_311 - .L_310)
	.align		4
.L_310:
        /*0748*/ 	.word	index@(_Z18GodelPrimeKernel78Pyi)
        /*074c*/ 	.word	0x00000000


	//----- nvinfo : EIATTR_REGCOUNT
	.align		4
.L_311:
        /*0750*/ 	.byte	0x04, 0x2f
        /*0752*/ 	.short	(.L_313 - .L_312)
	.align		4
.L_312:
        /*0754*/ 	.word	index@(_Z18GodelPrimeKernel79Pyi)
        /*0758*/ 	.word	0x0000000c


	//----- nvinfo : EIATTR_FRAME_SIZE
	.align		4
.L_313:
        /*075c*/ 	.byte	0x04, 0x11
        /*075e*/ 	.short	(.L_315 - .L_314)
	.align		4
.L_314:
        /*0760*/ 	.word	index@(_Z18GodelPrimeKernel79Pyi)
        /*0764*/ 	.word	0x00000000


	//----- nvinfo : EIATTR_REGCOUNT
	.align		4
.L_315:
        /*0768*/ 	.byte	0x04, 0x2f
        /*076a*/ 	.short	(.L_317 - .L_316)
	.align		4
.L_316:
        /*076c*/ 	.word	index@(_Z18GodelPrimeKernel80Pyi)
        /*0770*/ 	.word	0x0000000c


	//----- nvinfo : EIATTR_FRAME_SIZE
	.align		4
.L_317:
        /*0774*/ 	.byte	0x04, 0x11
        /*0776*/ 	.short	(.L_319 - .L_318)
	.align		4
.L_318:
        /*0778*/ 	.word	index@(_Z18GodelPrimeKernel80Pyi)
        /*077c*/ 	.word	0x00000000


	//----- nvinfo : EIATTR_REGCOUNT
	.align		4
.L_319:
        /*0780*/ 	.byte	0x04, 0x2f
        /*0782*/ 	.short	(.L_321 - .L_320)
	.align		4
.L_320:
        /*0784*/ 	.word	index@(_Z18GodelPrimeKernel81Pyi)
        /*0788*/ 	.word	0x0000000c


	//----- nvinfo : EIATTR_FRAME_SIZE
	.align		4
.L_321:
        /*078c*/ 	.byte	0x04, 0x11
        /*078e*/ 	.short	(.L_323 - .L_322)
	.align		4
.L_322:
        /*0790*/ 	.word	index@(_Z18GodelPrimeKernel81Pyi)
        /*0794*/ 	.word	0x00000000


	//----- nvinfo : EIATTR_REGCOUNT
	.align		4
.L_323:
        /*0798*/ 	.byte	0x04, 0x2f
        /*079a*/ 	.short	(.L_325 - .L_324)
	.align		4
.L_324:
        /*079c*/ 	.word	index@(_Z18GodelPrimeKernel82Pyi)
        /*07a0*/ 	.word	0x0000000c


	//----- nvinfo : EIATTR_FRAME_SIZE
	.align		4
.L_325:
        /*07a4*/ 	.byte	0x04, 0x11
        /*07a6*/ 	.short	(.L_327 - .L_326)
	.align		4
.L_326:
        /*07a8*/ 	.word	index@(_Z18GodelPrimeKernel82Pyi)
        /*07ac*/ 	.word	0x00000000


	//----- nvinfo : EIATTR_REGCOUNT
	.align		4
.L_327:
        /*07b0*/ 	.byte	0x04, 0x2f
        /*07b2*/ 	.short	(.L_329 - .L_328)
	.align		4
.L_328:
        /*07b4*/ 	.word	index@(_Z18GodelPrimeKernel83Pyi)
        /*07b8*/ 	.word	0x0000000c


	//----- nvinfo : EIATTR_FRAME_SIZE
	.align		4
.L_329:
        /*07bc*/ 	.byte	0x04, 0x11
        /*07be*/ 	.short	(.L_331 - .L_330)
	.align		4
.L_330:
        /*07c0*/ 	.word	index@(_Z18GodelPrimeKernel83Pyi)
        /*07c4*/ 	.word	0x00000000


	//----- nvinfo : EIATTR_REGCOUNT
	.align		4
.L_331:
        /*07c8*/ 	.byte	0x04, 0x2f
        /*07ca*/ 	.short	(.L_333 - .L_332)
	.align		4
.L_332:
        /*07cc*/ 	.word	index@(_Z18GodelPrimeKernel84Pyi)
        /*07d0*/ 	.word	0x0000000c


	//----- nvinfo : EIATTR_FRAME_SIZE
	.align		4
.L_333:
        /*07d4*/ 	.byte	0x04, 0x11
        /*07d6*/ 	.short	(.L_335 - .L_334)
	.align		4
.L_334:
        /*07d8*/ 	.word	index@(_Z18GodelPrimeKernel84Pyi)
        /*07dc*/ 	.word	0x00000000


	//----- nvinfo : EIATTR_REGCOUNT
	.align		4
.L_335:
        /*07e0*/ 	.byte	0x04, 0x2f
        /*07e2*/ 	.short	(.L_337 - .L_336)
	.align		4
.L_336:
        /*07e4*/ 	.word	index@(_Z18GodelPrimeKernel85Pyi)
        /*07e8*/ 	.word	0x0000000c


	//----- nvinfo : EIATTR_FRAME_SIZE
	.align		4
.L_337:
        /*07ec*/ 	.byte	0x04, 0x11
        /*07ee*/ 	.short	(.L_339 - .L_338)
	.align		4
.L_338:
        /*07f0*/ 	.word	index@(_Z18GodelPrimeKernel85Pyi)
        /*07f4*/ 	.word	0x00000000


	//----- nvinfo : EIATTR_REGCOUNT
	.align		4
.L_339:
        /*07f8*/ 	.byte	0x04, 0x2f
        /*07fa*/ 	.short	(.L_341 - .L_340)
	.align		4
.L_340:
        /*07fc*/ 	.word	index@(_Z18GodelPrimeKernel86Pyi)
        /*0800*/ 	.word	0x0000000c


	//----- nvinfo : EIATTR_FRAME_SIZE
	.align		4
.L_341:
        /*0804*/ 	.byte	0x04, 0x11
        /*0806*/ 	.short	(.L_343 - .L_342)
	.align		4
.L_342:
        /*0808*/ 	.word	index@(_Z18GodelPrimeKernel86Pyi)
        /*080c*/ 	.word	0x00000000


	//----- nvinfo : EIATTR_REGCOUNT
	.align		4
.L_343:
        /*0810*/ 	.byte	0x04, 0x2f
        /*0812*/ 	.short	(.L_345 - .L_344)
	.align		4
.L_344:
        /*0814*/ 	.word	index@(_Z18GodelPrimeKernel87Pyi)
        /*0818*/ 	.word	0x0000000c


	//----- nvinfo : EIATTR_FRAME_SIZE
	.align		4
.L_345:
        /*081c*/ 	.byte	0x04, 0x11
        /*081e*/ 	.short	(.L_347 - .L_346)
	.align		4
.L_346:
        /*0820*/ 	.word	index@(_Z18GodelPrimeKernel87Pyi)
        /*0824*/ 	.word	0x00000000


	//----- nvinfo : EIATTR_REGCOUNT
	.align		4
.L_347:
        /*0828*/ 	.byte	0x04, 0x2f
        /*082a*/ 	.short	(.L_349 - .L_348)
	.align		4
.L_348:
        /*082c*/ 	.word	index@(_Z18GodelPrimeKernel88Pyi)
        /*0830*/ 	.word	0x0000000c


	//----- nvinfo : EIATTR_FRAME_SIZE
	.align		4
.L_349:
        /*0834*/ 	.byte	0x04, 0x11
        /*0836*/ 	.short	(.L_351 - .L_350)
	.align		4
.L_350:
        /*0838*/ 	.word	index@(_Z18GodelPrimeKernel88Pyi)
        /*083c*/ 	.word	0x00000000


	//----- nvinfo : EIATTR_REGCOUNT
	.align		4
.L_351:
        /*0840*/ 	.byte	0x04, 0x2f
        /*0842*/ 	.short	(.L_353 - .L_352)
	.align		4
.L_352:
        /*0844*/ 	.word	index@(_Z18GodelPrimeKernel89Pyi)
        /*0848*/ 	.word	0x0000000c


	//----- nvinfo : EIATTR_FRAME_SIZE
	.align		4
.L_353:
        /*084c*/ 	.byte	0x04, 0x11
        /*084e*/ 	.short	(.L_355 - .L_354)
	.align		4
.L_354:
        /*0850*/ 	.word	index@(_Z18GodelPrimeKernel89Pyi)
        /*0854*/ 	.word	0x00000000


	//----- nvinfo : EIATTR_REGCOUNT
	.align		4
.L_355:
        /*0858*/ 	.byte	0x04, 0x2f
        /*085a*/ 	.short	(.L_357 - .L_356)
	.align		4
.L_356:
        /*085c*/ 	.word	index@(_Z18GodelPrimeKernel90Pyi)
        /*0860*/ 	.word	0x0000000c


	//----- nvinfo : EIATTR_FRAME_SIZE
	.align		4
.L_357:
        /*0864*/ 	.byte	0x04, 0x11
        /*0866*/ 	.short	(.L_359 - .L_358)
	.align		4
.L_358:
        /*0868*/ 	.word	index@(_Z18GodelPrimeKernel90Pyi)
        /*086c*/ 	.word	0x00000000


	//----- nvinfo : EIATTR_REGCOUNT
	.align		4
.L_359:
        /*0870*/ 	.byte	0x04, 0x2f
        /*0872*/ 	.short	(.L_361 - .L_360)
	.align		4
.L_360:
        /*0874*/ 	.word	index@(_Z18GodelPrimeKernel91Pyi)
        /*0878*/ 	.word	0x0000000c


	//----- nvinfo : EIATTR_FRAME_SIZE
	.align		4
.L_361:
        /*087c*/ 	.byte	0x04, 0x11
        /*087e*/ 	.short	(.L_363 - .L_362)
	.align		4
.L_362:
        /*0880*/ 	.word	index@(_Z18GodelPrimeKernel91Pyi)
        /*0884*/ 	.word	0x00000000


	//----- nvinfo : EIATTR_REGCOUNT
	.align		4
.L_363:
        /*0888*/ 	.byte	0x04, 0x2f
        /*088a*/ 	.short	(.L_365 - .L_364)
	.align		4
.L_364:
        /*088c*/ 	.word	index@(_Z18GodelPrimeKernel92Pyi)
        /*0890*/ 	.word	0x0000000c


	//----- nvinfo : EIATTR_FRAME_SIZE
	.align		4
.L_365:
        /*0894*/ 	.byte	0x04, 0x11
        /*0896*/ 	.short	(.L_367 - .L_366)
	.align		4
.L_366:
        /*0898*/ 	.word	index@(_Z18GodelPrimeKernel92Pyi)
        /*089c*/ 	.word	0x00000000


	//----- nvinfo : EIATTR_REGCOUNT
	.align		4
.L_367:
        /*08a0*/ 	.byte	0x04, 0x2f
        /*08a2*/ 	.short	(.L_369 - .L_368)
	.align		4
.L_368:
        /*08a4*/ 	.word	index@(_Z18GodelPrimeKernel93Pyi)
        /*08a8*/ 	.word	0x0000000c


	//----- nvinfo : EIATTR_FRAME_SIZE
	.align		4
.L_369:
        /*08ac*/ 	.byte	0x04, 0x11
        /*08ae*/ 	.short	(.L_371 - .L_370)
	.align		4
.L_370:
        /*08b0*/ 	.word	index@(_Z18GodelPrimeKernel93Pyi)
        /*08b4*/ 	.word	0x00000000


	//----- nvinfo : EIATTR_REGCOUNT
	.align		4
.L_371:
        /*08b8*/ 	.byte	0x04, 0x2f
        /*08ba*/ 	.short	(.L_373 - .L_372)
	.align		4
.L_372:
        /*08bc*/ 	.word	index@(_Z18GodelPrimeKernel94Pyi)
        /*08c0*/ 	.word	0x0000000c


	//----- nvinfo : EIATTR_FRAME_SIZE
	.align		4
.L_373:
        /*08c4*/ 	.byte	0x04, 0x11
        /*08c6*/ 	.short	(.L_375 - .L_374)
	.align		4
.L_374:
        /*08c8*/ 	.word	index@(_Z18GodelPrimeKernel94Pyi)
        /*08cc*/ 	.word	0x00000000


	//----- nvinfo : EIATTR_REGCOUNT
	.align		4
.L_375:
        /*08d0*/ 	.byte	0x04, 0x2f
        /*08d2*/ 	.short	(.L_377 - .L_376)
	.align		4
.L_376:
        /*08d4*/ 	.word	index@(_Z18GodelPrimeKernel95Pyi)
        /*08d8*/ 	.word	0x0000000c


	//----- nvinfo : EIATTR_FRAME_SIZE
	.align		4
.L_377:
        /*08dc*/ 	.byte	0x04, 0x11
        /*08de*/ 	.short	(.L_379 - .L_378)
	.align		4
.L_378:
        /*08e0*/ 	.word	index@(_Z18GodelPrimeKernel95Pyi)
        /*08e4*/ 	.word	0x00000000


	//----- nvinfo : EIATTR_REGCOUNT
	.align		4
.L_379:
        /*08e8*/ 	.byte	0x04, 0x2f
        /*08ea*/ 	.short	(.L_381 - .L_380)
	.align		4
.L_380:
        /*08ec*/ 	.word	index@(_Z18GodelPrimeKernel96Pyi)
        /*08f0*/ 	.word	0x0000000c


	//----- nvinfo : EIATTR_FRAME_SIZE
	.align		4
.L_381:
        /*08f4*/ 	.byte	0x04, 0x11
        /*08f6*/ 	.short	(.L_383 - .L_382)
	.align		4
.L_382:
        /*08f8*/ 	.word	index@(_Z18GodelPrimeKernel96Pyi)
        /*08fc*/ 	.word	0x00000000


	//----- nvinfo : EIATTR_REGCOUNT
	.align		4
.L_383:
        /*0900*/ 	.byte	0x04, 0x2f
        /*0902*/ 	.short	(.L_385 - .L_384)
	.align		4
.L_384:
        /*0904*/ 	.word	index@(_Z18GodelPrimeKernel97Pyi)
        /*0908*/ 	.word	0x0000000c


	//----- nvinfo : EIATTR_FRAME_SIZE
	.align		4
.L_385:
        /*090c*/ 	.byte	0x04, 0x11
        /*090e*/ 	.short	(.L_387 - .L_386)
	.align		4
.L_386:
        /*0910*/ 	.word	index@(_Z18GodelPrimeKernel97Pyi)
        /*0914*/ 	.word	0x00000000


	//----- nvinfo : EIATTR_REGCOUNT
	.align		4
.L_387:
        /*0918*/ 	.byte	0x04, 0x2f
        /*091a*/ 	.short	(.L_389 - .L_388)
	.align		4
.L_388:
        /*091c*/ 	.word	index@(_Z18GodelPrimeKernel98Pyi)
        /*0920*/ 	.word	0x0000000c


	//----- nvinfo : EIATTR_FRAME_SIZE
	.align		4
.L_389:
        /*0924*/ 	.byte	0x04, 0x11
        /*0926*/ 	.short	(.L_391 - .L_390)
	.align		4
.L_390:
        /*0928*/ 	.word	index@(_Z18GodelPrimeKernel98Pyi)
        /*092c*/ 	.word	0x00000000


	//----- nvinfo : EIATTR_REGCOUNT
	.align		4
.L_391:
        /*0930*/ 	.byte	0x04, 0x2f
        /*0932*/ 	.short	(.L_393 - .L_392)
	.align		4
.L_392:
        /*0934*/ 	.word	index@(_Z18GodelPrimeKernel99Pyi)
        /*0938*/ 	.word	0x0000000c


	//----- nvinfo : EIATTR_FRAME_SIZE
	.align		4
.L_393:
        /*093c*/ 	.byte	0x04, 0x11
        /*093e*/ 	.short	(.L_395 - .L_394)
	.align		4
.L_394:
        /*0940*/ 	.word	index@(_Z18GodelPrimeKernel99Pyi)
        /*0944*/ 	.word	0x00000000


	//----- nvinfo : EIATTR_REGCOUNT
	.align		4
.L_395:
        /*0948*/ 	.byte	0x04, 0x2f
        /*094a*/ 	.short	(.L_397 - .L_396)
	.align		4
.L_396:
        /*094c*/ 	.word	index@(_Z19GodelPrimeKernel100Pyi)
        /*0950*/ 	.word	0x0000000c


	//----- nvinfo : EIATTR_FRAME_SIZE
	.align		4
.L_397:
        /*0954*/ 	.byte	0x04, 0x11
        /*0956*/ 	.short	(.L_399 - .L_398)
	.align		4
.L_398:
        /*0958*/ 	.word	index@(_Z19GodelPrimeKernel100Pyi)
        /*095c*/ 	.word	0x00000000


	//----- nvinfo : EIATTR_MIN_STACK_SIZE
	.align		4
.L_399:
        /*0960*/ 	.byte	0x04, 0x12
        /*0962*/ 	.short	(.L_401 - .L_400)
	.align		4
.L_400:
        /*0964*/ 	.word	index@(_Z19GodelPrimeKernel100Pyi)
        /*0968*/ 	.word	0x00000000


	//----- nvinfo : EIATTR_MIN_STACK_SIZE
	.align		4
.L_401:
        /*096c*/ 	.byte	0x04, 0x12
        /*096e*/ 	.short	(.L_403 - .L_402)
	.align		4
.L_402:
        /*0970*/ 	.word	index@(_Z18GodelPrimeKernel99Pyi)
        /*0974*/ 	.word	0x00000000


	//----- nvinfo : EIATTR_MIN_STACK_SIZE
	.align		4
.L_403:
        /*0978*/ 	.byte	0x04, 0x12
        /*097a*/ 	.short	(.L_405 - .L_404)
	.align		4
.L_404:
        /*097c*/ 	.word	index@(_Z18GodelPrimeKernel98Pyi)
        /*0980*/ 	.word	0x00000000


	//----- nvinfo : EIATTR_MIN_STACK_SIZE
	.align		4
.L_405:
        /*0984*/ 	.byte	0x04, 0x12
        /*0986*/ 	.short	(.L_407 - .L_406)
	.align		4
.L_406:
        /*0988*/ 	.word	index@(_Z18GodelPrimeKernel97Pyi)
        /*098c*/ 	.word	0x00000000


	//----- nvinfo : EIATTR_MIN_STACK_SIZE
	.align		4
.L_407:
        /*0990*/ 	.byte	0x04, 0x12
        /*0992*/ 	.short	(.L_409 - .L_408)
	.align		4
.L_408:
        /*0994*/ 	.word	index@(_Z18GodelPrimeKernel96Pyi)
        /*0998*/ 	.word	0x00000000


	//----- nvinfo : EIATTR_MIN_STACK_SIZE
	.align		4
.L_409:
        /*099c*/ 	.byte	0x04, 0x12
        /*099e*/ 	.short	(.L_411 - .L_410)
	.align		4
.L_410:
        /*09a0*/ 	.word	index@(_Z18GodelPrimeKernel95Pyi)
        /*09a4*/ 	.word	0x00000000


	//----- nvinfo : EIATTR_MIN_STACK_SIZE
	.align		4
.L_411:
        /*09a8*/ 	.byte	0x04, 0x12
        /*09aa*/ 	.short	(.L_413 - .L_412)
	.align		4
.L_412:
        /*09ac*/ 	.word	index@(_Z18GodelPrimeKernel94Pyi)
        /*09b0*/ 	.word	0x00000000


	//----- nvinfo : EIATTR_MIN_STACK_SIZE
	.align		4
.L_413:
        /*09b4*/ 	.byte	0x04, 0x12
        /*09b6*/ 	.short	(.L_415 - .L_414)
	.align		4
.L_414:
        /*09b8*/ 	.word	index@(_Z18GodelPrimeKernel93Pyi)
        /*09bc*/ 	.word	0x00000000


	//----- nvinfo : EIATTR_MIN_STACK_SIZE
	.align		4
.L_415:
        /*09c0*/ 	.byte	0x04, 0x12
        /*09c2*/ 	.short	(.L_417 - .L_416)
	.align		4
.L_416:
        /*09c4*/ 	.word	index@(_Z18GodelPrimeKernel92Pyi)
        /*09c8*/ 	.word	0x00000000


	//----- nvinfo : EIATTR_MIN_STACK_SIZE
	.align		4
.L_417:
        /*09cc*/ 	.byte	0x04, 0x12
        /*09ce*/ 	.short	(.L_419 - .L_418)
	.align		4
.L_418:
        /*09d0*/ 	.word	index@(_Z18GodelPrimeKernel91Pyi)
        /*09d4*/ 	.word	0x00000000


	//----- nvinfo : EIATTR_MIN_STACK_SIZE
	.align		4
.L_419:
        /*09d8*/ 	.byte	0x04, 0x12
        /*09da*/ 	.short	(.L_421 - .L_420)
	.align		4
.L_420:
        /*09dc*/ 	.word	index@(_Z18GodelPrimeKernel90Pyi)
        /*09e0*/ 	.word	0x00000000


	//----- nvinfo : EIATTR_MIN_STACK_SIZE
	.align		4
.L_421:
        /*09e4*/ 	.byte	0x04, 0x12
        /*09e6*/ 	.short	(.L_423 - .L_422)
	.align		4
.L_422:
        /*09e8*/ 	.word	index@(_Z18GodelPrimeKernel89Pyi)
        /*09ec*/ 	.word	0x00000000


	//----- nvinfo : EIATTR_MIN_STACK_SIZE
	.align		4
.L_423:
        /*09f0*/ 	.byte	0x04, 0x12
        /*09f2*/ 	.short	(.L_425 - .L_424)
	.align		4
.L_424:
        /*09f4*/ 	.word	index@(_Z18GodelPrimeKernel88Pyi)
        /*09f8*/ 	.word	0x00000000


	//----- nvinfo : EIATTR_MIN_STACK_SIZE
	.align		4
.L_425:
        /*09fc*/ 	.byte	0x04, 0x12
        /*09fe*/ 	.short	(.L_427 - .L_426)
	.align		4
.L_426:
        /*0a00*/ 	.word	index@(_Z18GodelPrimeKernel87Pyi)
        /*0a04*/ 	.word	0x00000000


	//----- nvinfo : EIATTR_MIN_STACK_SIZE
	.align		4
.L_427:
        /*0a08*/ 	.byte	0x04, 0x12
        /*0a0a*/ 	.short	(.L_429 - .L_428)
	.align		4
.L_428:
        /*0a0c*/ 	.word	index@(_Z18GodelPrimeKernel86Pyi)
        /*0a10*/ 	.word	0x00000000


	//----- nvinfo : EIATTR_MIN_STACK_SIZE
	.align		4
.L_429:
        /*0a14*/ 	.byte	0x04, 0x12
        /*0a16*/ 	.short	(.L_431 - .L_430)
	.align		4
.L_430:
        /*0a18*/ 	.word	index@(_Z18GodelPrimeKernel85Pyi)
        /*0a1c*/ 	.word	0x00000000


	//----- nvinfo : EIATTR_MIN_STACK_SIZE
	.align		4
.L_431:
        /*0a20*/ 	.byte	0x04, 0x12
        /*0a22*/ 	.short	(.L_433 - .L_432)
	.align		4
.L_432:
        /*0a24*/ 	.word	index@(_Z18GodelPrimeKernel84Pyi)
        /*0a28*/ 	.word	0x00000000


	//----- nvinfo : EIATTR_MIN_STACK_SIZE
	.align		4
.L_433:
        /*0a2c*/ 	.byte	0x04, 0x12
        /*0a2e*/ 	.short	(.L_435 - .L_434)
	.align		4
.L_434:
        /*0a30*/ 	.word	index@(_Z18GodelPrimeKernel83Pyi)
        /*0a34*/ 	.word	0x00000000


	//----- nvinfo : EIATTR_MIN_STACK_SIZE
	.align		4
.L_435:
        /*0a38*/ 	.byte	0x04, 0x12
        /*0a3a*/ 	.short	(.L_437 - .L_436)
	.align		4
.L_436:
        /*0a3c*/ 	.word	index@(_Z18GodelPrimeKernel82Pyi)
        /*0a40*/ 	.word	0x00000000


	//----- nvinfo : EIATTR_MIN_STACK_SIZE
	.align		4
.L_437:
        /*0a44*/ 	.byte	0x04, 0x12
        /*0a46*/ 	.short	(.L_439 - .L_438)
	.align		4
.L_438:
        /*0a48*/ 	.word	index@(_Z18GodelPrimeKernel81Pyi)
        /*0a4c*/ 	.word	0x00000000


	//----- nvinfo : EIATTR_MIN_STACK_SIZE
	.align		4
.L_439:
        /*0a50*/ 	.byte	0x04, 0x12
        /*0a52*/ 	.short	(.L_441 - .L_440)
	.align		4
.L_440:
        /*0a54*/ 	.word	index@(_Z18GodelPrimeKernel80Pyi)
        /*0a58*/ 	.word	0x00000000


	//----- nvinfo : EIATTR_MIN_STACK_SIZE
	.align		4
.L_441:
        /*0a5c*/ 	.byte	0x04, 0x12
        /*0a5e*/ 	.short	(.L_443 - .L_442)
	.align		4
.L_442:
        /*0a60*/ 	.word	index@(_Z18GodelPrimeKernel79Pyi)
        /*0a64*/ 	.word	0x00000000


	//----- nvinfo : EIATTR_MIN_STACK_SIZE
	.align		4
.L_443:
        /*0a68*/ 	.byte	0x04, 0x12
        /*0a6a*/ 	.short	(.L_445 - .L_444)
	.align		4
.L_444:
        /*0a6c*/ 	.word	index@(_Z18GodelPrimeKernel78Pyi)
        /*0a70*/ 	.word	0x00000000


	//----- nvinfo : EIATTR_MIN_STACK_SIZE
	.align		4
.L_445:
        /*0a74*/ 	.byte	0x04, 0x12
        /*0a76*/ 	.short	(.L_447 - .L_446)
	.align		4
.L_446:
        /*0a78*/ 	.word	index@(_Z18GodelPrimeKernel77Pyi)
        /*0a7c*/ 	.word	0x00000000


	//----- nvinfo : EIATTR_MIN_STACK_SIZE
	.align		4
.L_447:
        /*0a80*/ 	.byte	0x04, 0x12
        /*0a82*/ 	.short	(.L_449 - .L_448)
	.align		4
.L_448:
        /*0a84*/ 	.word	index@(_Z18GodelPrimeKernel76Pyi)
        /*0a88*/ 	.word	0x00000000


	//----- nvinfo : EIATTR_MIN_STACK_SIZE
	.align		4
.L_449:
        /*0a8c*/ 	.byte	0x04, 0x12
        /*0a8e*/ 	.short	(.L_451 - .L_450)
	.align		4
.L_450:
        /*0a90*/ 	.word	index@(_Z18GodelPrimeKernel75Pyi)
        /*0a94*/ 	.word	0x00000000


	//----- nvinfo : EIATTR_MIN_STACK_SIZE
	.align		4
.L_451:
        /*0a98*/ 	.byte	0x04, 0x12
        /*0a9a*/ 	.short	(.L_453 - .L_452)
	.align		4
.L_452:
        /*0a9c*/ 	.word	index@(_Z18GodelPrimeKernel74Pyi)
        /*0aa0*/ 	.word	0x00000000


	//----- nvinfo : EIATTR_MIN_STACK_SIZE
	.align		4
.L_453:
        /*0aa4*/ 	.byte	0x04, 0x12
        /*0aa6*/ 	.short	(.L_455 - .L_454)
	.align		4
.L_454:
        /*0aa8*/ 	.word	index@(_Z18GodelPrimeKernel73Pyi)
        /*0aac*/ 	.word	0x00000000


	//----- nvinfo : EIATTR_MIN_STACK_SIZE
	.align		4
.L_455:
        /*0ab0*/ 	.byte	0x04, 0x12
        /*0ab2*/ 	.short	(.L_457 - .L_456)
	.align		4
.L_456:
        /*0ab4*/ 	.word	index@(_Z18GodelPrimeKernel72Pyi)
        /*0ab8*/ 	.word	0x00000000


	//----- nvinfo : EIATTR_MIN_STACK_SIZE
	.align		4
.L_457:
        /*0abc*/ 	.byte	0x04, 0x12
        /*0abe*/ 	.short	(.L_459 - .L_458)
	.align		4
.L_458:
        /*0ac0*/ 	.word	index@(_Z18GodelPrimeKernel71Pyi)
        /*0ac4*/ 	.word	0x00000000


	//----- nvinfo : EIATTR_MIN_STACK_SIZE
	.align		4
.L_459:
        /*0ac8*/ 	.byte	0x04, 0x12
        /*0aca*/ 	.short	(.L_461 - .L_460)
	.align		4
.L_460:
        /*0acc*/ 	.word	index@(_Z18GodelPrimeKernel70Pyi)
        /*0ad0*/ 	.word	0x00000000


	//----- nvinfo : EIATTR_MIN_STACK_SIZE
	.align		4
.L_461:
        /*0ad4*/ 	.byte	0x04, 0x12
        /*0ad6*/ 	.short	(.L_463 - .L_462)
	.align		4
.L_462:
        /*0ad8*/ 	.word	index@(_Z18GodelPrimeKernel69Pyi)
        /*0adc*/ 	.word	0x00000000


	//----- nvinfo : EIATTR_MIN_STACK_SIZE
	.align		4
.L_463:
        /*0ae0*/ 	.byte	0x04, 0x12
        /*0ae2*/ 	.short	(.L_465 - .L_464)
	.align		4
.L_464:
        /*0ae4*/ 	.word	index@(_Z18GodelPrimeKernel68Pyi)
        /*0ae8*/ 	.word	0x00000000


	//----- nvinfo : EIATTR_MIN_STACK_SIZE
	.align		4
.L_465:
        /*0aec*/ 	.byte	0x04, 0x12
        /*0aee*/ 	.short	(.L_467 - .L_466)
	.align		4
.L_466:
        /*0af0*/ 	.word	index@(_Z18GodelPrimeKernel67Pyi)
        /*0af4*/ 	.word	0x00000000


	//----- nvinfo : EIATTR_MIN_STACK_SIZE
	.align		4
.L_467:
        /*0af8*/ 	.byte	0x04, 0x12
        /*0afa*/ 	.short	(.L_469 - .L_468)
	.align		4
.L_468:
        /*0afc*/ 	.word	index@(_Z18GodelPrimeKernel66Pyi)
        /*0b00*/ 	.word	0x00000000


	//----- nvinfo : EIATTR_MIN_STACK_SIZE
	.align		4
.L_469:
        /*0b04*/ 	.byte	0x04, 0x12
        /*0b06*/ 	.short	(.L_471 - .L_470)
	.align		4
.L_470:
        /*0b08*/ 	.word	index@(_Z18GodelPrimeKernel65Pyi)
        /*0b0c*/ 	.word	0x00000000


	//----- nvinfo : EIATTR_MIN_STACK_SIZE
	.align		4
.L_471:
        /*0b10*/ 	.byte	0x04, 0x12
        /*0b12*/ 	.short	(.L_473 - .L_472)
	.align		4
.L_472:
        /*0b14*/ 	.word	index@(_Z18GodelPrimeKernel64Pyi)
        /*0b18*/ 	.word	0x00000000


	//----- nvinfo : EIATTR_MIN_STACK_SIZE
	.align		4
.L_473:
        /*0b1c*/ 	.byte	0x04, 0x12
        /*0b1e*/ 	.short	(.L_475 - .L_474)
	.align		4
.L_474:
        /*0b20*/ 	.word	index@(_Z18GodelPrimeKernel63Pyi)
        /*0b24*/ 	.word	0x00000000


	//----- nvinfo : EIATTR_MIN_STACK_SIZE
	.align		4
.L_475:
        /*0b28*/ 	.byte	0x04, 0x12
        /*0b2a*/ 	.short	(.L_477 - .L_476)
	.align		4
.L_476:
        /*0b2c*/ 	.word	index@(_Z18GodelPrimeKernel62Pyi)
        /*0b30*/ 	.word	0x00000000


	//----- nvinfo : EIATTR_MIN_STACK_SIZE
	.align		4
.L_477:
        /*0b34*/ 	.byte	0x04, 0x12
        /*0b36*/ 	.short	(.L_479 - .L_478)
	.align		4
.L_478:
        /*0b38*/ 	.word	index@(_Z18GodelPrimeKernel61Pyi)
        /*0b3c*/ 	.word	0x00000000


	//----- nvinfo : EIATTR_MIN_STACK_SIZE
	.align		4
.L_479:
        /*0b40*/ 	.byte	0x04, 0x12
        /*0b42*/ 	.short	(.L_481 - .L_480)
	.align		4
.L_480:
        /*0b44*/ 	.word	index@(_Z18GodelPrimeKernel60Pyi)
        /*0b48*/ 	.word	0x00000000


	//----- nvinfo : EIATTR_MIN_STACK_SIZE
	.align		4
.L_481:
        /*0b4c*/ 	.byte	0x04, 0x12
        /*0b4e*/ 	.short	(.L_483 - .L_482)
	.align		4
.L_482:
        /*0b50*/ 	.word	index@(_Z18GodelPrimeKernel59Pyi)
        /*0b54*/ 	.word	0x00000000


	//----- nvinfo : EIATTR_MIN_STACK_SIZE
	.align		4
.L_483:
        /*0b58*/ 	.byte	0x04, 0x12
        /*0b5a*/ 	.short	(.L_485 - .L_484)
	.align		4
.L_484:
        /*0b5c*/ 	.word	index@(_Z18GodelPrimeKernel58Pyi)
        /*0b60*/ 	.word	0x00000000


	//----- nvinfo : EIATTR_MIN_STACK_SIZE
	.align		4
.L_485:
        /*0b64*/ 	.byte	0x04, 0x12
        /*0b66*/ 	.short	(.L_487 - .L_486)
	.align		4
.L_486:
        /*0b68*/ 	.word	index@(_Z18GodelPrimeKernel57Pyi)
        /*0b6c*/ 	.word	0x00000000


	//----- nvinfo : EIATTR_MIN_STACK_SIZE
	.align		4
.L_487:
        /*0b70*/ 	.byte	0x04, 0x12
        /*0b72*/ 	.short	(.L_489 - .L_488)
	.align		4
.L_488:
        /*0b74*/ 	.word	index@(_Z18GodelPrimeKernel56Pyi)
        /*0b78*/ 	.word	0x00000000


	//----- nvinfo : EIATTR_MIN_STACK_SIZE
	.align		4
.L_489:
        /*0b7c*/ 	.byte	0x04, 0x12
        /*0b7e*/ 	.short	(.L_491 - .L_490)
	.align		4
.L_490:
        /*0b80*/ 	.word	index@(_Z18GodelPrimeKernel55Pyi)
        /*0b84*/ 	.word	0x00000000


	//----- nvinfo : EIATTR_MIN_STACK_SIZE
	.align		4
.L_491:
        /*0b88*/ 	.byte	0x04, 0x12
        /*0b8a*/ 	.short	(.L_493 - .L_492)
	.align		4
.L_492:
        /*0b8c*/ 	.word	index@(_Z18GodelPrimeKernel54Pyi)
        /*0b90*/ 	.word	0x00000000


	//----- nvinfo : EIATTR_MIN_STACK_SIZE
	.align		4
.L_493:
        /*0b94*/ 	.byte	0x04, 0x12
        /*0b96*/ 	.short	(.L_495 - .L_494)
	.align		4
.L_494:
        /*0b98*/ 	.word	index@(_Z18GodelPrimeKernel53Pyi)
        /*0b9c*/ 	.word	0x00000000


	//----- nvinfo : EIATTR_MIN_STACK_SIZE
	.align		4
.L_495:
        /*0ba0*/ 	.byte	0x04, 0x12
        /*0ba2*/ 	.short	(.L_497 - .L_496)
	.align		4
.L_496:
        /*0ba4*/ 	.word	index@(_Z18GodelPrimeKernel52Pyi)
        /*0ba8*/ 	.word	0x00000000


	//----- nvinfo : EIATTR_MIN_STACK_SIZE
	.align		4
.L_497:
        /*0bac*/ 	.byte	0x04, 0x12
        /*0bae*/ 	.short	(.L_499 - .L_498)
	.align		4
.L_498:
        /*0bb0*/ 	.word	index@(_Z18GodelPrimeKernel51Pyi)
        /*0bb4*/ 	.word	0x00000000


	//----- nvinfo : EIATTR_MIN_STACK_SIZE
	.align		4
.L_499:
        /*0bb8*/ 	.byte	0x04, 0x12
        /*0bba*/ 	.short	(.L_501 - .L_500)
	.align		4
.L_500:
        /*0bbc*/ 	.word	index@(_Z18GodelPrimeKernel50Pyi)
        /*0bc0*/ 	.word	0x00000000


	//----- nvinfo : EIATTR_MIN_STACK_SIZE
	.align		4
.L_501:
        /*0bc4*/ 	.byte	0x04, 0x12
        /*0bc6*/ 	.short	(.L_503 - .L_502)
	.align		4
.L_502:
        /*0bc8*/ 	.word	index@(_Z18GodelPrimeKernel49Pyi)
        /*0bcc*/ 	.word	0x00000000


	//----- nvinfo : EIATTR_MIN_STACK_SIZE
	.align		4
.L_503:
        /*0bd0*/ 	.byte	0x04, 0x12
        /*0bd2*/ 	.short	(.L_505 - .L_504)
	.align		4
.L_504:
        /*0bd4*/ 	.word	index@(_Z18GodelPrimeKernel48Pyi)
        /*0bd8*/ 	.word	0x00000000


	//----- nvinfo : EIATTR_MIN_STACK_SIZE
	.align		4
.L_505:
        /*0bdc*/ 	.byte	0x04, 0x12
        /*0bde*/ 	.short	(.L_507 - .L_506)
	.align		4
.L_506:
        /*0be0*/ 	.word	index@(_Z18GodelPrimeKernel47Pyi)
        /*0be4*/ 	.word	0x00000000


	//----- nvinfo : EIATTR_MIN_STACK_SIZE
	.align		4
.L_507:
        /*0be8*/ 	.byte	0x04, 0x12
        /*0bea*/ 	.short	(.L_509 - .L_508)
	.align		4
.L_508:
        /*0bec*/ 	.word	index@(_Z18GodelPrimeKernel46Pyi)
        /*0bf0*/ 	.word	0x00000000


	//----- nvinfo : EIATTR_MIN_STACK_SIZE
	.align		4
.L_509:
        /*0bf4*/ 	.byte	0x04, 0x12
        /*0bf6*/ 	.short	(.L_511 - .L_510)
	.align		4
.L_510:
        /*0bf8*/ 	.word	index@(_Z18GodelPrimeKernel45Pyi)
        /*0bfc*/ 	.word	0x00000000


	//----- nvinfo : EIATTR_MIN_STACK_SIZE
	.align		4
.L_511:
        /*0c00*/ 	.byte	0x04, 0x12
        /*0c02*/ 	.short	(.L_513 - .L_512)
	.align		4
.L_512:
        /*0c04*/ 	.word	index@(_Z18GodelPrimeKernel44Pyi)
        /*0c08*/ 	.word	0x00000000


	//----- nvinfo : EIATTR_MIN_STACK_SIZE
	.align		4
.L_513:
        /*0c0c*/ 	.byte	0x04, 0x12
        /*0c0e*/ 	.short	(.L_515 - .L_514)
	.align		4
.L_514:
        /*0c10*/ 	.word	index@(_Z18GodelPrimeKernel43Pyi)
        /*0c14*/ 	.word	0x00000000


	//----- nvinfo : EIATTR_MIN_STACK_SIZE
	.align		4
.L_515:
        /*0c18*/ 	.byte	0x04, 0x12
        /*0c1a*/ 	.short	(.L_517 - .L_516)
	.align		4
.L_516:
        /*0c1c*/ 	.word	index@(_Z18GodelPrimeKernel42Pyi)
        /*0c20*/ 	.word	0x00000000


	//----- nvinfo : EIATTR_MIN_STACK_SIZE
	.align		4
.L_517:
        /*0c24*/ 	.byte	0x04, 0x12
        /*0c26*/ 	.short	(.L_519 - .L_518)
	.align		4
.L_518:
        /*0c28*/ 	.word	index@(_Z18GodelPrimeKernel41Pyi)
        /*0c2c*/ 	.word	0x00000000


	//----- nvinfo : EIATTR_MIN_STACK_SIZE
	.align		4
.L_519:
        /*0c30*/ 	.byte	0x04, 0x12
        /*0c32*/ 	.short	(.L_521 - .L_520)
	.align		4
.L_520:
        /*0c34*/ 	.word	index@(_Z18GodelPrimeKernel40Pyi)
        /*0c38*/ 	.word	0x00000000


	//----- nvinfo : EIATTR_MIN_STACK_SIZE
	.align		4
.L_521:
        /*0c3c*/ 	.byte	0x04, 0x12
        /*0c3e*/ 	.short	(.L_523 - .L_522)
	.align		4
.L_522:
        /*0c40*/ 	.word	index@(_Z18GodelPrimeKernel39Pyi)
        /*0c44*/ 	.word	0x00000000


	//----- nvinfo : EIATTR_MIN_STACK_SIZE
	.align		4
.L_523:
        /*0c48*/ 	.byte	0x04, 0x12
        /*0c4a*/ 	.short	(.L_525 - .L_524)
	.align		4
.L_524:
        /*0c4c*/ 	.word	index@(_Z18GodelPrimeKernel38Pyi)
        /*0c50*/ 	.word	0x00000000


	//----- nvinfo : EIATTR_MIN_STACK_SIZE
	.align		4
.L_525:
        /*0c54*/ 	.byte	0x04, 0x12
        /*0c56*/ 	.short	(.L_527 - .L_526)
	.align		4
.L_526:
        /*0c58*/ 	.word	index@(_Z18GodelPrimeKernel37Pyi)
        /*0c5c*/ 	.word	0x00000000


	//----- nvinfo : EIATTR_MIN_STACK_SIZE
	.align		4
.L_527:
        /*0c60*/ 	.byte	0x04, 0x12
        /*0c62*/ 	.short	(.L_529 - .L_528)
	.align		4
.L_528:
        /*0c64*/ 	.word	index@(_Z18GodelPrimeKernel36Pyi)
        /*0c68*/ 	.word	0x00000000


	//----- nvinfo : EIATTR_MIN_STACK_SIZE
	.align		4
.L_529:
        /*0c6c*/ 	.byte	0x04, 0x12
        /*0c6e*/ 	.short	(.L_531 - .L_530)
	.align		4
.L_530:
        /*0c70*/ 	.word	index@(_Z18GodelPrimeKernel35Pyi)
        /*0c74*/ 	.word	0x00000000


	//----- nvinfo : EIATTR_MIN_STACK_SIZE
	.align		4
.L_531:
        /*0c78*/ 	.byte	0x04, 0x12
        /*0c7a*/ 	.short	(.L_533 - .L_532)
	.align		4
.L_532:
        /*0c7c*/ 	.word	index@(_Z18GodelPrimeKernel34Pyi)
        /*0c80*/ 	.word	0x00000000


	//----- nvinfo : EIATTR_MIN_STACK_SIZE
	.align		4
.L_533:
        /*0c84*/ 	.byte	0x04, 0x12
        /*0c86*/ 	.short	(.L_535 - .L_534)
	.align		4
.L_534:
        /*0c88*/ 	.word	index@(_Z18GodelPrimeKernel33Pyi)
        /*0c8c*/ 	.word	0x00000000


	//----- nvinfo : EIATTR_MIN_STACK_SIZE
	.align		4
.L_535:
        /*0c90*/ 	.byte	0x04, 0x12
        /*0c92*/ 	.short	(.L_537 - .L_536)
	.align		4
.L_536:
        /*0c94*/ 	.word	index@(_Z18GodelPrimeKernel32Pyi)
        /*0c98*/ 	.word	0x00000000


	//----- nvinfo : EIATTR_MIN_STACK_SIZE
	.align		4
.L_537:
        /*0c9c*/ 	.byte	0x04, 0x12
        /*0c9e*/ 	.short	(.L_539 - .L_538)
	.align		4
.L_538:
        /*0ca0*/ 	.word	index@(_Z18GodelPrimeKernel31Pyi)
        /*0ca4*/ 	.word	0x00000000


	//----- nvinfo : EIATTR_MIN_STACK_SIZE
	.align		4
.L_539:
        /*0ca8*/ 	.byte	0x04, 0x12
        /*0caa*/ 	.short	(.L_541 - .L_540)
	.align		4
.L_540:
        /*0cac*/ 	.word	index@(_Z18GodelPrimeKernel30Pyi)
        /*0cb0*/ 	.word	0x00000000


	//----- nvinfo : EIATTR_MIN_STACK_SIZE
	.align		4
.L_541:
        /*0cb4*/ 	.byte	0x04, 0x12
        /*0cb6*/ 	.short	(.L_543 - .L_542)
	.align		4
.L_542:
        /*0cb8*/ 	.word	index@(_Z18GodelPrimeKernel29Pyi)
        /*0cbc*/ 	.word	0x00000000


	//----- nvinfo : EIATTR_MIN_STACK_SIZE
	.align		4
.L_543:
        /*0cc0*/ 	.byte	0x04, 0x12
        /*0cc2*/ 	.short	(.L_545 - .L_544)
	.align		4
.L_544:
        /*0cc4*/ 	.word	index@(_Z18GodelPrimeKernel28Pyi)
        /*0cc8*/ 	.word	0x00000000


	//----- nvinfo : EIATTR_MIN_STACK_SIZE
	.align		4
.L_545:
        /*0ccc*/ 	.byte	0x04, 0x12
        /*0cce*/ 	.short	(.L_547 - .L_546)
	.align		4
.L_546:
        /*0cd0*/ 	.word	index@(_Z18GodelPrimeKernel27Pyi)
        /*0cd4*/ 	.word	0x00000000


	//----- nvinfo : EIATTR_MIN_STACK_SIZE
	.align		4
.L_547:
        /*0cd8*/ 	.byte	0x04, 0x12
        /*0cda*/ 	.short	(.L_549 - .L_548)
	.align		4
.L_548:
        /*0cdc*/ 	.word	index@(_Z18GodelPrimeKernel26Pyi)
        /*0ce0*/ 	.word	0x00000000


	//----- nvinfo : EIATTR_MIN_STACK_SIZE
	.align		4
.L_549:
        /*0ce4*/ 	.byte	0x04, 0x12
        /*0ce6*/ 	.short	(.L_551 - .L_550)
	.align		4
.L_550:
        /*0ce8*/ 	.word	index@(_Z18GodelPrimeKernel25Pyi)
        /*0cec*/ 	.word	0x00000000


	//----- nvinfo : EIATTR_MIN_STACK_SIZE
	.align		4
.L_551:
        /*0cf0*/ 	.byte	0x04, 0x12
        /*0cf2*/ 	.short	(.L_553 - .L_552)
	.align		4
.L_552:
        /*0cf4*/ 	.word	index@(_Z18GodelPrimeKernel24Pyi)
        /*0cf8*/ 	.word	0x00000000


	//----- nvinfo : EIATTR_MIN_STACK_SIZE
	.align		4
.L_553:
        /*0cfc*/ 	.byte	0x04, 0x12
        /*0cfe*/ 	.short	(.L_555 - .L_554)
	.align		4
.L_554:
        /*0d00*/ 	.word	index@(_Z18GodelPrimeKernel23Pyi)
        /*0d04*/ 	.word	0x00000000


	//----- nvinfo : EIATTR_MIN_STACK_SIZE
	.align		4
.L_555:
        /*0d08*/ 	.byte	0x04, 0x12
        /*0d0a*/ 	.short	(.L_557 - .L_556)
	.align		4
.L_556:
        /*0d0c*/ 	.word	index@(_Z18GodelPrimeKernel22Pyi)
        /*0d10*/ 	.word	0x00000000


	//----- nvinfo : EIATTR_MIN_STACK_SIZE
	.align		4
.L_557:
        /*0d14*/ 	.byte	0x04, 0x12
        /*0d16*/ 	.short	(.L_559 - .L_558)
	.align		4
.L_558:
        /*0d18*/ 	.word	index@(_Z18GodelPrimeKernel21Pyi)
        /*0d1c*/ 	.word	0x00000000


	//----- nvinfo : EIATTR_MIN_STACK_SIZE
	.align		4
.L_559:
        /*0d20*/ 	.byte	0x04, 0x12
        /*0d22*/ 	.short	(.L_561 - .L_560)
	.align		4
.L_560:
        /*0d24*/ 	.word	index@(_Z18GodelPrimeKernel20Pyi)
        /*0d28*/ 	.word	0x00000000


	//----- nvinfo : EIATTR_MIN_STACK_SIZE
	.align		4
.L_561:
        /*0d2c*/ 	.byte	0x04, 0x12
        /*0d2e*/ 	.short	(.L_563 - .L_562)
	.align		4
.L_562:
        /*0d30*/ 	.word	index@(_Z18GodelPrimeKernel19Pyi)
        /*0d34*/ 	.word	0x00000000


	//----- nvinfo : EIATTR_MIN_STACK_SIZE
	.align		4
.L_563:
        /*0d38*/ 	.byte	0x04, 0x12
        /*0d3a*/ 	.short	(.L_565 - .L_564)
	.align		4
.L_564:
        /*0d3c*/ 	.word	index@(_Z18GodelPrimeKernel18Pyi)
        /*0d40*/ 	.word	0x00000000


	//----- nvinfo : EIATTR_MIN_STACK_SIZE
	.align		4
.L_565:
        /*0d44*/ 	.byte	0x04, 0x12
        /*0d46*/ 	.short	(.L_567 - .L_566)
	.align		4
.L_566:
        /*0d48*/ 	.word	index@(_Z18GodelPrimeKernel17Pyi)
        /*0d4c*/ 	.word	0x00000000


	//----- nvinfo : EIATTR_MIN_STACK_SIZE
	.align		4
.L_567:
        /*0d50*/ 	.byte	0x04, 0x12
        /*0d52*/ 	.short	(.L_569 - .L_568)
	.align		4
.L_568:
        /*0d54*/ 	.word	index@(_Z18GodelPrimeKernel16Pyi)
        /*0d58*/ 	.word	0x00000000


	//----- nvinfo : EIATTR_MIN_STACK_SIZE
	.align		4
.L_569:
        /*0d5c*/ 	.byte	0x04, 0x12
        /*0d5e*/ 	.short	(.L_571 - .L_570)
	.align		4
.L_570:
        /*0d60*/ 	.word	index@(_Z18GodelPrimeKernel15Pyi)
        /*0d64*/ 	.word	0x00000000


	//----- nvinfo : EIATTR_MIN_STACK_SIZE
	.align		4
.L_571:
        /*0d68*/ 	.byte	0x04, 0x12
        /*0d6a*/ 	.short	(.L_573 - .L_572)
	.align		4
.L_572:
        /*0d6c*/ 	.word	index@(_Z18GodelPrimeKernel14Pyi)
        /*0d70*/ 	.word	0x00000000


	//----- nvinfo : EIATTR_MIN_STACK_SIZE
	.align		4
.L_573:
        /*0d74*/ 	.byte	0x04, 0x12
        /*0d76*/ 	.short	(.L_575 - .L_574)
	.align		4
.L_574:
        /*0d78*/ 	.word	index@(_Z18GodelPrimeKernel13Pyi)
        /*0d7c*/ 	.word	0x00000000


	//----- nvinfo : EIATTR_MIN_STACK_SIZE
	.align		4
.L_575:
        /*0d80*/ 	.byte	0x04, 0x12
        /*0d82*/ 	.short	(.L_577 - .L_576)
	.align		4
.L_576:
        /*0d84*/ 	.word	index@(_Z18GodelPrimeKernel12Pyi)
        /*0d88*/ 	.word	0x00000000


	//----- nvinfo : EIATTR_MIN_STACK_SIZE
	.align		4
.L_577:
        /*0d8c*/ 	.byte	0x04, 0x12
        /*0d8e*/ 	.short	(.L_579 - .L_578)
	.align		4
.L_578:
        /*0d90*/ 	.word	index@(_Z18GodelPrimeKernel11Pyi)
        /*0d94*/ 	.word	0x00000000


	//----- nvinfo : EIATTR_MIN_STACK_SIZE
	.align		4
.L_579:
        /*0d98*/ 	.byte	0x04, 0x12
        /*0d9a*/ 	.short	(.L_581 - .L_580)
	.align		4
.L_580:
        /*0d9c*/ 	.word	index@(_Z18GodelPrimeKernel10Pyi)
        /*0da0*/ 	.word	0x00000000


	//----- nvinfo : EIATTR_MIN_STACK_SIZE
	.align		4
.L_581:
        /*0da4*/ 	.byte	0x04, 0x12
        /*0da6*/ 	.short	(.L_583 - .L_582)
	.align		4
.L_582:
        /*0da8*/ 	.word	index@(_Z17GodelPrimeKernel9Pyi)
        /*0dac*/ 	.word	0x00000000


	//----- nvinfo : EIATTR_MIN_STACK_SIZE
	.align		4
.L_583:
        /*0db0*/ 	.byte	0x04, 0x12
        /*0db2*/ 	.short	(.L_585 - .L_584)
	.align		4
.L_584:
        /*0db4*/ 	.word	index@(_Z17GodelPrimeKernel8Pyi)
        /*0db8*/ 	.word	0x00000000


	//----- nvinfo : EIATTR_MIN_STACK_SIZE
	.align		4
.L_585:
        /*0dbc*/ 	.byte	0x04, 0x12
        /*0dbe*/ 	.short	(.L_587 - .L_586)
	.align		4
.L_586:
        /*0dc0*/ 	.word	index@(_Z17GodelPrimeKernel7Pyi)
        /*0dc4*/ 	.word	0x00000000


	//----- nvinfo : EIATTR_MIN_STACK_SIZE
	.align		4
.L_587:
        /*0dc8*/ 	.byte	0x04, 0x12
        /*0dca*/ 	.short	(.L_589 - .L_588)
	.align		4
.L_588:
        /*0dcc*/ 	.word	index@(_Z17GodelPrimeKernel6Pyi)
        /*0dd0*/ 	.word	0x00000000


	//----- nvinfo : EIATTR_MIN_STACK_SIZE
	.align		4
.L_589:
        /*0dd4*/ 	.byte	0x04, 0x12
        /*0dd6*/ 	.short	(.L_591 - .L_590)
	.align		4
.L_590:
        /*0dd8*/ 	.word	index@(_Z17GodelPrimeKernel5Pyi)
        /*0ddc*/ 	.word	0x00000000


	//----- nvinfo : EIATTR_MIN_STACK_SIZE
	.align		4
.L_591:
        /*0de0*/ 	.byte	0x04, 0x12
        /*0de2*/ 	.short	(.L_593 - .L_592)
	.align		4
.L_592:
        /*0de4*/ 	.word	index@(_Z17GodelPrimeKernel4Pyi)
        /*0de8*/ 	.word	0x00000000


	//----- nvinfo : EIATTR_MIN_STACK_SIZE
	.align		4
.L_593:
        /*0dec*/ 	.byte	0x04, 0x12
        /*0dee*/ 	.short	(.L_595 - .L_594)
	.align		4
.L_594:
        /*0df0*/ 	.word	index@(_Z17GodelPrimeKernel3Pyi)
        /*0df4*/ 	.word	0x00000000


	//----- nvinfo : EIATTR_MIN_STACK_SIZE
	.align		4
.L_595:
        /*0df8*/ 	.byte	0x04, 0x12
        /*0dfa*/ 	.short	(.L_597 - .L_596)
	.align		4
.L_596:
        /*0dfc*/ 	.word	index@(_Z17GodelPrimeKernel2Pyi)
        /*0e00*/ 	.word	0x00000000


	//----- nvinfo : EIATTR_MIN_STACK_SIZE
	.align		4
.L_597:
        /*0e04*/ 	.byte	0x04, 0x12
        /*0e06*/ 	.short	(.L_599 - .L_598)
	.align		4
.L_598:
        /*0e08*/ 	.word	index@(_Z17GodelPrimeKernel1Pyi)
        /*0e0c*/ 	.word	0x00000000
.L_599:


//--------------------- .nv.compat                --------------------------
	.section	.nv.compat,"",@"SHT_CUDA_COMPAT_INFO"
	.align	4
        /*0000*/ 	.byte	0x02, 0x09, 0x00, 0x00, 0x02, 0x02, 0x01, 0x00, 0x02, 0x05, 0x05, 0x00, 0x03, 0x07, 0x01, 0x01
        /*0010*/ 	.byte	0x02, 0x03, 0x00, 0x00, 0x02, 0x06, 0x01, 0x00, 0x04, 0x0b, 0x08, 0x00, 0x09, 0x00, 0x00, 0x00
        /*0020*/ 	.byte	0x00, 0x00, 0x00, 0x00


//--------------------- .nv.info._Z19GodelPrimeKernel100Pyi --------------------------
	.section	.nv.info._Z19GodelPrimeKernel100Pyi,"",@"SHT_CUDA_INFO"
	.sectionflags	@""
	.align	4


	//----- nvinfo : EIATTR_CUDA_API_VERSION
	.align		4
        /*0000*/ 	.byte	0x04, 0x37
        /*0002*/ 	.short	(.L_601 - .L_600)
.L_600:
        /*0004*/ 	.word	0x00000082


	//----- nvinfo : EIATTR_KPARAM_INFO
	.align		4
.L_601:
        /*0008*/ 	.byte	0x04, 0x17
        /*000a*/ 	.short	(.L_603 - .L_602)
.L_602:
        /*000c*/ 	.word	0x00000000
        /*0010*/ 	.short	0x0001
        /*0012*/ 	.short	0x0008
        /*0014*/ 	.byte	0x00, 0xf0, 0x11, 0x00


	//----- nvinfo : EIATTR_KPARAM_INFO
	.align		4
.L_603:
        /*0018*/ 	.byte	0x04, 0x17
        /*001a*/ 	.short	(.L_605 - .L_604)
.L_604:
        /*001c*/ 	.word	0x00000000
        /*0020*/ 	.short	0x0000
        /*0022*/ 	.short	0x0000
        /*0024*/ 	.byte	0x00, 0xf5, 0x21, 0x00


	//----- nvinfo : EIATTR_SPARSE_MMA_MASK
	.align		4
.L_605:
        /*0028*/ 	.byte	0x03, 0x50
        /*002a*/ 	.short	0x0000


	//----- nvinfo : EIATTR_MAXREG_COUNT
	.align		4
        /*002c*/ 	.byte	0x03, 0x1b
        /*002e*/ 	.short	0x00ff


	//----- nvinfo : EIATTR_MERCURY_ISA_VERSION
	.align		4
        /*0030*/ 	.byte	0x03, 0x5f
        /*0032*/ 	.short	0x0101


	//----- nvinfo : EIATTR_VRC_CTA_INIT_COUNT
	.align		4
        /*0034*/ 	.byte	0x02, 0x4a
	.zero		1
	.zero		1


	//----- nvinfo : EIATTR_EXIT_INSTR_OFFSETS
	.align		4
        /*0038*/ 	.byte	0x04, 0x1c
        /*003a*/ 	.short	(.L_607 - .L_606)


	//   ....[0]....
.L_606:
        /*003c*/ 	.word	0x00000090


	//   ....[1]....
        /*0040*/ 	.word	0x000001b0


	//----- nvinfo : EIATTR_CBANK_PARAM_SIZE
	.align		4
.L_607:
        /*0044*/ 	.byte	0x03, 0x19
        /*0046*/ 	.short	0x000c


	//----- nvinfo : EIATTR_PARAM_CBANK
	.align		4
        /*0048*/ 	.byte	0x04, 0x0a
        /*004a*/ 	.short	(.L_609 - .L_608)
	.align		4
.L_608:
        /*004c*/ 	.word	index@(.nv.constant0._Z19GodelPrimeKernel100Pyi)
        /*0050*/ 	.short	0x0380
        /*0052*/ 	.short	0x000c


	//----- nvinfo : EIATTR_SW_WAR
	.align		4
.L_609:
        /*0054*/ 	.byte	0x04, 0x36
        /*0056*/ 	.short	(.L_611 - .L_610)
.L_610:
        /*0058*/ 	.word	0x00000008
.L_611:


//--------------------- .nv.info._Z18GodelPrimeKernel99Pyi --------------------------
	.section	.nv.info._Z18GodelPrimeKernel99Pyi,"",@"SHT_CUDA_INFO"
	.sectionflags	@""
	.align	4


	//----- nvinfo : EIATTR_CUDA_API_VERSION
	.align		4
        /*0000*/ 	.byte	0x04, 0x37
        /*0002*/ 	.short	(.L_613 - .L_612)
.L_612:
        /*0004*/ 	.word	0x00000082


	//----- nvinfo : EIATTR_KPARAM_INFO
	.align		4
.L_613:
        /*0008*/ 	.byte	0x04, 0x17
        /*000a*/ 	.short	(.L_615 - .L_614)
.L_614:
        /*000c*/ 	.word	0x00000000
        /*0010*/ 	.short	0x0001
        /*0012*/ 	.short	0x0008
        /*0014*/ 	.byte	0x00, 0xf0, 0x11, 0x00


	//----- nvinfo : EIATTR_KPARAM_INFO
	.align		4
.L_615:
        /*0018*/ 	.byte	0x04, 0x17
        /*001a*/ 	.short	(.L_617 - .L_616)
.L_616:
        /*001c*/ 	.word	0x00000000
        /*0020*/ 	.short	0x0000
        /*0022*/ 	.short	0x0000
        /*0024*/ 	.byte	0x00, 0xf5, 0x21, 0x00


	//----- nvinfo : EIATTR_SPARSE_MMA_MASK
	.align		4
.L_617:
        /*0028*/ 	.byte	0x03, 0x50
        /*002a*/ 	.short	0x0000


	//----- nvinfo : EIATTR_MAXREG_COUNT
	.align		4
        /*002c*/ 	.byte	0x03, 0x1b
        /*002e*/ 	.short	0x00ff


	//----- nvinfo : EIATTR_MERCURY_ISA_VERSION
	.align		4
        /*0030*/ 	.byte	0x03, 0x5f
        /*0032*/ 	.short	0x0101


	//----- nvinfo : EIATTR_VRC_CTA_INIT_COUNT
	.align		4
        /*0034*/ 	.byte	0x02, 0x4a
	.zero		1
	.zero		1


	//----- nvinfo : EIATTR_EXIT_INSTR_OFFSETS
	.align		4
        /*0038*/ 	.byte	0x04, 0x1c
        /*003a*/ 	.short	(.L_619 - .L_618)


	//   ....[0]....
.L_618:
        /*003c*/ 	.word	0x00000090


	//   ....[1]....
        /*0040*/ 	.word	0x000001b0


	//----- nvinfo : EIATTR_CBANK_PARAM_SIZE
	.align		4
.L_619:
        /*0044*/ 	.byte	0x03, 0x19
        /*0046*/ 	.short	0x000c


	//----- nvinfo : EIATTR_PARAM_CBANK
	.align		4
        /*0048*/ 	.byte	0x04, 0x0a
        /*004a*/ 	.short	(.L_621 - .L_620)
	.align		4
.L_620:
        /*004c*/ 	.word	index@(.nv.constant0._Z18GodelPrimeKernel99Pyi)
        /*0050*/ 	.short	0x0380
        /*0052*/ 	.short	0x000c


	//----- nvinfo : EIATTR_SW_WAR
	.align		4
.L_621:
        /*0054*/ 	.byte	0x04, 0x36
        /*0056*/ 	.short	(.L_623 - .L_622)
.L_622:
        /*0058*/ 	.word	0x00000008
.L_623:


//--------------------- .nv.info._Z18GodelPrimeKernel98Pyi --------------------------
	.section	.nv.info._Z18GodelPrimeKernel98Pyi,"",@"SHT_CUDA_INFO"
	.sectionflags	@""
	.align	4


	//----- nvinfo : EIATTR_CUDA_API_VERSION
	.align		4
        /*0000*/ 	.byte	0x04, 0x37
        /*0002*/ 	.short	(.L_625 - .L_624)
.L_624:
        /*0004*/ 	.word	0x00000082


	//----- nvinfo : EIATTR_KPARAM_INFO
	.align		4
.L_625:
        /*0008*/ 	.byte	0x04, 0x17
        /*000a*/ 	.short	(.L_627 - .L_626)
.L_626:
        /*000c*/ 	.word	0x00000000
        /*0010*/ 	.short	0x0001
        /*0012*/ 	.short	0x0008
        /*0014*/ 	.byte	0x00, 0xf0, 0x11, 0x00


	//----- nvinfo : EIATTR_KPARAM_INFO
	.align		4
.L_627:
        /*0018*/ 	.byte	0x04, 0x17
        /*001a*/ 	.short	(.L_629 - .L_628)
.L_628:
        /*001c*/ 	.word	0x00000000
        /*0020*/ 	.short	0x0000
        /*0022*/ 	.short	0x0000
        /*0024*/ 	.byte	0x00, 0xf5, 0x21, 0x00


	//----- nvinfo : EIATTR_SPARSE_MMA_MASK
	.align		4
.L_629:
        /*0028*/ 	.byte	0x03, 0x50
        /*002a*/ 	.short	0x0000


	//----- nvinfo : EIATTR_MAXREG_COUNT
	.align		4
        /*002c*/ 	.byte	0x03, 0x1b
        /*002e*/ 	.short	0x00ff


	//----- nvinfo : EIATTR_MERCURY_ISA_VERSION
	.align		4
        /*0030*/ 	.byte	0x03, 0x5f
        /*0032*/ 	.short	0x0101


	//----- nvinfo : EIATTR_VRC_CTA_INIT_COUNT
	.align		4
        /*0034*/ 	.byte	0x02, 0x4a
	.zero		1
	.zero		1


	//----- nvinfo : EIATTR_EXIT_INSTR_OFFSETS
	.align		4
        /*0038*/ 	.byte	0x04, 0x1c
        /*003a*/ 	.short	(.L_631 - .L_630)


	//   ....[0]....
.L_630:
        /*003c*/ 	.word	0x00000090


	//   ....[1]....
        /*0040*/ 	.word	0x000001b0


	//----- nvinfo : EIATTR_CBANK_PARAM_SIZE
	.align		4
.L_631:
        /*0044*/ 	.byte	0x03, 0x19
        /*0046*/ 	.short	0x000c


	//----- nvinfo : EIATTR_PARAM_CBANK
	.align		4
        /*0048*/ 	.byte	0x04, 0x0a
        /*004a*/ 	.short	(.L_633 - .L_632)
	.align		4
.L_632:
        /*004c*/ 	.word	index@(.nv.constant0._Z18GodelPrimeKernel98Pyi)
        /*0050*/ 	.short	0x0380
        /*0052*/ 	.short	0x000c


	//----- nvinfo : EIATTR_SW_WAR
	.align		4
.L_633:
        /*0054*/ 	.byte	0x04, 0x36
        /*0056*/ 	.short	(.L_635 - .L_634)
.L_634:
        /*0058*/ 	.word	0x00000008
.L_635:


//--------------------- .nv.info._Z18GodelPrimeKernel97Pyi --------------------------
	.section	.nv.info._Z18GodelPrimeKernel97Pyi,"",@"SHT_CUDA_INFO"
	.sectionflags	@""
	.align	4


	//----- nvinfo : EIATTR_CUDA_API_VERSION
	.align		4
        /*0000*/ 	.byte	0x04, 0x37
        /*0002*/ 	.short	(.L_637 - .L_636)
.L_636:
        /*0004*/ 	.word	0x00000082


	//----- nvinfo : EIATTR_KPARAM_INFO
	.align		4
.L_637:
        /*0008*/ 	.byte	0x04, 0x17
        /*000a*/ 	.short	(.L_639 - .L_638)
.L_638:
        /*000c*/ 	.word	0x00000000
        /*0010*/ 	.short	0x0001
        /*0012*/ 	.short	0x0008
        /*0014*/ 	.byte	0x00, 0xf0, 0x11, 0x00


	//----- nvinfo : EIATTR_KPARAM_INFO
	.align		4
.L_639:
        /*0018*/ 	.byte	0x04, 0x17
        /*001a*/ 	.short	(.L_641 - .L_640)
.L_640:
        /*001c*/ 	.word	0x00000000
        /*0020*/ 	.short	0x0000
        /*0022*/ 	.short	0x0000
        /*0024*/ 	.byte	0x00, 0xf5, 0x21, 0x00


	//----- nvinfo : EIATTR_SPARSE_MMA_MASK
	.align		4
.L_641:
        /*0028*/ 	.byte	0x03, 0x50
        /*002a*/ 	.short	0x0000


	//----- nvinfo : EIATTR_MAXREG_COUNT
	.align		4
        /*002c*/ 	.byte	0x03, 0x1b
        /*002e*/ 	.short	0x00ff


	//----- nvinfo : EIATTR_MERCURY_ISA_VERSION
	.align		4
        /*0030*/ 	.byte	0x03, 0x5f
        /*0032*/ 	.short	0x0101


	//----- nvinfo : EIATTR_VRC_CTA_INIT_COUNT
	.align		4
        /*0034*/ 	.byte	0x02, 0x4a
	.zero		1
	.zero		1


	//----- nvinfo : EIATTR_EXIT_INSTR_OFFSETS
	.align		4
        /*0038*/ 	.byte	0x04, 0x1c
        /*003a*/ 	.short	(.L_643 - .L_642)


	//   ....[0]....
.L_642:
        /*003c*/ 	.word	0x00000090


	//   ....[1]....
        /*0040*/ 	.word	0x000001b0


	//----- nvinfo : EIATTR_CBANK_PARAM_SIZE
	.align		4
.L_643:
        /*0044*/ 	.byte	0x03, 0x19
        /*0046*/ 	.short	0x000c


	//----- nvinfo : EIATTR_PARAM_CBANK
	.align		4
        /*0048*/ 	.byte	0x04, 0x0a
        /*004a*/ 	.short	(.L_645 - .L_644)
	.align		4
.L_644:
        /*004c*/ 	.word	index@(.nv.constant0._Z18GodelPrimeKernel97Pyi)
        /*0050*/ 	.short	0x0380
        /*0052*/ 	.short	0x000c


	//----- nvinfo : EIATTR_SW_WAR
	.align		4
.L_645:
        /*0054*/ 	.byte	0x04, 0x36
        /*0056*/ 	.short	(.L_647 - .L_646)
.L_646:
        /*0058*/ 	.word	0x00000008
.L_647:


//--------------------- .nv.info._Z18GodelPrimeKernel96Pyi --------------------------
	.section	.nv.info._Z18GodelPrimeKernel96Pyi,"",@"SHT_CUDA_INFO"
	.sectionflags	@""
	.align	4


	//----- nvinfo : EIATTR_CUDA_API_VERSION
	.align		4
        /*0000*/ 	.byte	0x04, 0x37
        /*0002*/ 	.short	(.L_649 - .L_648)
.L_648:
        /*0004*/ 	.word	0x00000082


	//----- nvinfo : EIATTR_KPARAM_INFO
	.align		4
.L_649:
        /*0008*/ 	.byte	0x04, 0x17
        /*000a*/ 	.short	(.L_651 - .L_650)
.L_650:
        /*000c*/ 	.word	0x00000000
        /*0010*/ 	.short	0x0001
        /*0012*/ 	.short	0x0008
        /*0014*/ 	.byte	0x00, 0xf0, 0x11, 0x00


	//----- nvinfo : EIATTR_KPARAM_INFO
	.align		4
.L_651:
        /*0018*/ 	.byte	0x04, 0x17
        /*001a*/ 	.short	(.L_653 - .L_652)
.L_652:
        /*001c*/ 	.word	0x00000000
        /*0020*/ 	.short	0x0000
        /*0022*/ 	.short	0x0000
        /*0024*/ 	.byte	0x00, 0xf5, 0x21, 0x00


	//----- nvinfo : EIATTR_SPARSE_MMA_MASK
	.align		4
.L_653:
        /*0028*/ 	.byte	0x03, 0x50
        /*002a*/ 	.short	0x0000


	//----- nvinfo : EIATTR_MAXREG_COUNT
	.align		4
        /*002c*/ 	.byte	0x03, 0x1b
        /*002e*/ 	.short	0x00ff


	//----- nvinfo : EIATTR_MERCURY_ISA_VERSION
	.align		4
        /*0030*/ 	.byte	0x03, 0x5f
        /*0032*/ 	.short	0x0101


	//----- nvinfo : EIATTR_VRC_CTA_INIT_COUNT
	.align		4
        /*0034*/ 	.byte	0x02, 0x4a
	.zero		1
	.zero		1


	//----- nvinfo : EIATTR_EXIT_INSTR_OFFSETS
	.align		4
        /*0038*/ 	.byte	0x04, 0x1c
        /*003a*/ 	.short	(.L_655 - .L_654)


	//   ....[0]....
.L_654:
        /*003c*/ 	.word	0x00000090


	//   ....[1]....
        /*0040*/ 	.word	0x000001b0


	//----- nvinfo : EIATTR_CBANK_PARAM_SIZE
	.align		4
.L_655:
        /*0044*/ 	.byte	0x03, 0x19
        /*0046*/ 	.short	0x000c


	//----- nvinfo : EIATTR_PARAM_CBANK
	.align		4
        /*0048*/ 	.byte	0x04, 0x0a
        /*004a*/ 	.short	(.L_657 - .L_656)
	.align		4
.L_656:
        /*004c*/ 	.word	index@(.nv.constant0._Z18GodelPrimeKernel96Pyi)
        /*0050*/ 	.short	0x0380
        /*0052*/ 	.short	0x000c


	//----- nvinfo : EIATTR_SW_WAR
	.align		4
.L_657:
        /*0054*/ 	.byte	0x04, 0x36
        /*0056*/ 	.short	(.L_659 - .L_658)
.L_658:
        /*0058*/ 	.word	0x00000008
.L_659:


//--------------------- .nv.info._Z18GodelPrimeKernel95Pyi --------------------------
	.section	.nv.info._Z18GodelPrimeKernel95Pyi,"",@"SHT_CUDA_INFO"
	.sectionflags	@""
	.align	4


	//----- nvinfo : EIATTR_CUDA_API_VERSION
	.align		4
        /*0000*/ 	.byte	0x04, 0x37
        /*0002*/ 	.short	(.L_661 - .L_660)
.L_660:
        /*0004*/ 	.word	0x00000082


	//----- nvinfo : EIATTR_KPARAM_INFO
	.align		4
.L_661:
        /*0008*/ 	.byte	0x04, 0x17
        /*000a*/ 	.short	(.L_663 - .L_662)
.L_662:
        /*000c*/ 	.word	0x00000000
        /*0010*/ 	.short	0x0001
        /*0012*/ 	.short	0x0008
        /*0014*/ 	.byte	0x00, 0xf0, 0x11, 0x00


	//----- nvinfo : EIATTR_KPARAM_INFO
	.align		4
.L_663:
        /*0018*/ 	.byte	0x04, 0x17
        /*001a*/ 	.short	(.L_665 - .L_664)
.L_664:
        /*001c*/ 	.word	0x00000000
        /*0020*/ 	.short	0x0000
        /*0022*/ 	.short	0x0000
        /*0024*/ 	.byte	0x00, 0xf5, 0x21, 0x00


	//----- nvinfo : EIATTR_SPARSE_MMA_MASK
	.align		4
.L_665:
        /*0028*/ 	.byte	0x03, 0x50
        /*002a*/ 	.short	0x0000


	//----- nvinfo : EIATTR_MAXREG_COUNT
	.align		4
        /*002c*/ 	.byte	0x03, 0x1b
        /*002e*/ 	.short	0x00ff


	//----- nvinfo : EIATTR_MERCURY_ISA_VERSION
	.align		4
        /*0030*/ 	.byte	0x03, 0x5f
        /*0032*/ 	.short	0x0101


	//----- nvinfo : EIATTR_VRC_CTA_INIT_COUNT
	.align		4
        /*0034*/ 	.byte	0x02, 0x4a
	.zero		1
	.zero		1


	//----- nvinfo : EIATTR_EXIT_INSTR_OFFSETS
	.align		4
        /*0038*/ 	.byte	0x04, 0x1c
        /*003a*/ 	.short	(.L_667 - .L_666)


	//   ....[0]....
.L_666:
        /*003c*/ 	.word	0x00000090


	//   ....[1]....
        /*0040*/ 	.word	0x000001b0


	//----- nvinfo : EIATTR_CBANK_PARAM_SIZE
	.align		4
.L_667:
        /*0044*/ 	.byte	0x03, 0x19
        /*0046*/ 	.short	0x000c


	//----- nvinfo : EIATTR_PARAM_CBANK
	.align		4
        /*0048*/ 	.byte	0x04, 0x0a
        /*004a*/ 	.short	(.L_669 - .L_668)
	.align		4
.L_668:
        /*004c*/ 	.word	index@(.nv.constant0._Z18GodelPrimeKernel95Pyi)
        /*0050*/ 	.short	0x0380
        /*0052*/ 	.short	0x000c


	//----- nvinfo : EIATTR_SW_WAR
	.align		4
.L_669:
        /*0054*/ 	.byte	0x04, 0x36
        /*0056*/ 	.short	(.L_671 - .L_670)
.L_670:
        /*0058*/ 	.word	0x00000008
.L_671:


//--------------------- .nv.info._Z18GodelPrimeKernel94Pyi --------------------------
	.section	.nv.info._Z18GodelPrimeKernel94Pyi,"",@"SHT_CUDA_INFO"
	.sectionflags	@""
	.align	4


	//----- nvinfo : EIATTR_CUDA_API_VERSION
	.align		4
        /*0000*/ 	.byte	0x04, 0x37
        /*0002*/ 	.short	(.L_673 - .L_672)
.L_672:
        /*0004*/ 	.word	0x00000082


	//----- nvinfo : EIATTR_KPARAM_INFO
	.align		4
.L_673:
        /*0008*/ 	.byte	0x04, 0x17
        /*000a*/ 	.short	(.L_675 - .L_674)
.L_674:
        /*000c*/ 	.word	0x00000000
        /*0010*/ 	.short	0x0001
        /*0012*/ 	.short	0x0008
        /*0014*/ 	.byte	0x00, 0xf0, 0x11, 0x00


	//----- nvinfo : EIATTR_KPARAM_INFO
	.align		4
.L_675:
        /*0018*/ 	.byte	0x04, 0x17
        /*001a*/ 	.short	(.L_677 - .L_676)
.L_676:
        /*001c*/ 	.word	0x00000000
        /*0020*/ 	.short	0x0000
        /*0022*/ 	.short	0x0000
        /*0024*/ 	.byte	0x00, 0xf5, 0x21, 0x00


	//----- nvinfo : EIATTR_SPARSE_MMA_MASK
	.align		4
.L_677:
        /*0028*/ 	.byte	0x03, 0x50
        /*002a*/ 	.short	0x0000


	//----- nvinfo : EIATTR_MAXREG_COUNT
	.align		4
        /*002c*/ 	.byte	0x03, 0x1b
        /*002e*/ 	.short	0x00ff


	//----- nvinfo : EIATTR_MERCURY_ISA_VERSION
	.align		4
        /*0030*/ 	.byte	0x03, 0x5f
        /*0032*/ 	.short	0x0101


	//----- nvinfo : EIATTR_VRC_CTA_INIT_COUNT
	.align		4
        /*0034*/ 	.byte	0x02, 0x4a
	.zero		1
	.zero		1


	//----- nvinfo : EIATTR_EXIT_INSTR_OFFSETS
	.align		4
        /*0038*/ 	.byte	0x04, 0x1c
        /*003a*/ 	.short	(.L_679 - .L_678)


	//   ....[0]....
.L_678:
        /*003c*/ 	.word	0x00000090


	//   ....[1]....
        /*0040*/ 	.word	0x000001b0


	//----- nvinfo : EIATTR_CBANK_PARAM_SIZE
	.align		4
.L_679:
        /*0044*/ 	.byte	0x03, 0x19
        /*0046*/ 	.short	0x000c


	//----- nvinfo : EIATTR_PARAM_CBANK
	.align		4
        /*0048*/ 	.byte	0x04, 0x0a
        /*004a*/ 	.short	(.L_681 - .L_680)
	.align		4
.L_680:
        /*004c*/ 	.word	index@(.nv.constant0._Z18GodelPrimeKernel94Pyi)
        /*0050*/ 	.short	0x0380
        /*0052*/ 	.short	0x000c


	//----- nvinfo : EIATTR_SW_WAR
	.align		4
.L_681:
        /*0054*/ 	.byte	0x04, 0x36
        /*0056*/ 	.short	(.L_683 - .L_682)
.L_682:
        /*0058*/ 	.word	0x00000008
.L_683:


//--------------------- .nv.info._Z18GodelPrimeKernel93Pyi --------------------------
	.section	.nv.info._Z18GodelPrimeKernel93Pyi,"",@"SHT_CUDA_INFO"
	.sectionflags	@""
	.align	4


	//----- nvinfo : EIATTR_CUDA_API_VERSION
	.align		4
        /*0000*/ 	.byte	0x04, 0x37
        /*0002*/ 	.short	(.L_685 - .L_684)
.L_684:
        /*0004*/ 	.word	0x00000082


	//----- nvinfo : EIATTR_KPARAM_INFO
	.align		4
.L_685:
        /*0008*/ 	.byte	0x04, 0x17
        /*000a*/ 	.short	(.L_687 - .L_686)
.L_686:
        /*000c*/ 	.word	0x00000000
        /*0010*/ 	.short	0x0001
        /*0012*/ 	.short	0x0008
        /*0014*/ 	.byte	0x00, 0xf0, 0x11, 0x00


	//----- nvinfo : EIATTR_KPARAM_INFO
	.align		4
.L_687:
        /*0018*/ 	.byte	0x04, 0x17
        /*001a*/ 	.short	(.L_689 - .L_688)
.L_688:
        /*001c*/ 	.word	0x00000000
        /*0020*/ 	.short	0x0000
        /*0022*/ 	.short	0x0000
        /*0024*/ 	.byte	0x00, 0xf5, 0x21, 0x00


	//----- nvinfo : EIATTR_SPARSE_MMA_MASK
	.align		4
.L_689:
        /*0028*/ 	.byte	0x03, 0x50
        /*002a*/ 	.short	0x0000


	//----- nvinfo : EIATTR_MAXREG_COUNT
	.align		4
        /*002c*/ 	.byte	0x03, 0x1b
        /*002e*/ 	.short	0x00ff


	//----- nvinfo : EIATTR_MERCURY_ISA_VERSION
	.align		4
        /*0030*/ 	.byte	0x03, 0x5f
        /*0032*/ 	.short	0x0101


	//----- nvinfo : EIATTR_VRC_CTA_INIT_COUNT
	.align		4
        /*0034*/ 	.byte	0x02, 0x4a
	.zero		1
	.zero		1


	//----- nvinfo : EIATTR_EXIT_INSTR_OFFSETS
	.align		4
        /*0038*/ 	.byte	0x04, 0x1c
        /*003a*/ 	.short	(.L_691 - .L_690)


	//   ....[0]....
.L_690:
        /*003c*/ 	.word	0x00000090


	//   ....[1]....
        /*0040*/ 	.word	0x000001b0


	//----- nvinfo : EIATTR_CBANK_PARAM_SIZE
	.align		4
.L_691:
        /*0044*/ 	.byte	0x03, 0x19
        /*0046*/ 	.short	0x000c


	//----- nvinfo : EIATTR_PARAM_CBANK
	.align		4
        /*0048*/ 	.byte	0x04, 0x0a
        /*004a*/ 	.short	(.L_693 - .L_692)
	.align		4
.L_692:
        /*004c*/ 	.word	index@(.nv.constant0._Z18GodelPrimeKernel93Pyi)
        /*0050*/ 	.short	0x0380
        /*0052*/ 	.short	0x000c


	//----- nvinfo : EIATTR_SW_WAR
	.align		4
.L_693:
        /*0054*/ 	.byte	0x04, 0x36
        /*0056*/ 	.short	(.L_695 - .L_694)
.L_694:
        /*0058*/ 	.word	0x00000008
.L_695:


//--------------------- .nv.info._Z18GodelPrimeKernel92Pyi --------------------------
	.section	.nv.info._Z18GodelPrimeKernel92Pyi,"",@"SHT_CUDA_INFO"
	.sectionflags	@""
	.align	4


	//----- nvinfo : EIATTR_CUDA_API_VERSION
	.align		4
        /*0000*/ 	.byte	0x04, 0x37
        /*0002*/ 	.short	(.L_697 - .L_696)
.L_696:
        /*0004*/ 	.word	0x00000082


	//----- nvinfo : EIATTR_KPARAM_INFO
	.align		4
.L_697:
        /*0008*/ 	.byte	0x04, 0x17
        /*000a*/ 	.short	(.L_699 - .L_698)
.L_698:
        /*000c*/ 	.word	0x00000000
        /*0010*/ 	.short	0x0001
        /*0012*/ 	.short	0x0008
        /*0014*/ 	.byte	0x00, 0xf0, 0x11, 0x00


	//----- nvinfo : EIATTR_KPARAM_INFO
	.align		4
.L_699:
        /*0018*/ 	.byte	0x04, 0x17
        /*001a*/ 	.short	(.L_701 - .L_700)
.L_700:
        /*001c*/ 	.word	0x00000000
        /*0020*/ 	.short	0x0000
        /*0022*/ 	.short	0x0000
        /*0024*/ 	.byte	0x00, 0xf5, 0x21, 0x00


	//----- nvinfo : EIATTR_SPARSE_MMA_MASK
	.align		4
.L_701:
        /*0028*/ 	.byte	0x03, 0x50
        /*002a*/ 	.short	0x0000


	//----- nvinfo : EIATTR_MAXREG_COUNT
	.align		4
        /*002c*/ 	.byte	0x03, 0x1b
        /*002e*/ 	.short	0x00ff


	//----- nvinfo : EIATTR_MERCURY_ISA_VERSION
	.align		4
        /*0030*/ 	.byte	0x03, 0x5f
        /*0032*/ 	.short	0x0101


	//----- nvinfo : EIATTR_VRC_CTA_INIT_COUNT
	.align		4
        /*0034*/ 	.byte	0x02, 0x4a
	.zero		1
	.zero		1


	//----- nvinfo : EIATTR_EXIT_INSTR_OFFSETS
	.align		4
        /*0038*/ 	.byte	0x04, 0x1c
        /*003a*/ 	.short	(.L_703 - .L_702)


	//   ....[0]....
.L_702:
        /*003c*/ 	.word	0x00000090


	//   ....[1]....
        /*0040*/ 	.word	0x000001b0


	//----- nvinfo : EIATTR_CBANK_PARAM_SIZE
	.align		4
.L_703:
        /*0044*/ 	.byte	0x03, 0x19
        /*0046*/ 	.short	0x000c


	//----- nvinfo : EIATTR_PARAM_CBANK
	.align		4
        /*0048*/ 	.byte	0x04, 0x0a
        /*004a*/ 	.short	(.L_705 - .L_704)
	.align		4
.L_704:
        /*004c*/ 	.word	index@(.nv.constant0._Z18GodelPrimeKernel92Pyi)
        /*0050*/ 	.short	0x0380
        /*0052*/ 	.short	0x000c


	//----- nvinfo : EIATTR_SW_WAR
	.align		4
.L_705:
        /*0054*/ 	.byte	0x04, 0x36
        /*0056*/ 	.short	(.L_707 - .L_706)
.L_706:
        /*0058*/ 	.word	0x00000008
.L_707:


//--------------------- .nv.info._Z18GodelPrimeKernel91Pyi --------------------------
	.section	.nv.info._Z18GodelPrimeKernel91Pyi,"",@"SHT_CUDA_INFO"
	.sectionflags	@""
	.align	4


	//----- nvinfo : EIATTR_CUDA_API_VERSION
	.align		4
        /*0000*/ 	.byte	0x04, 0x37
        /*0002*/ 	.short	(.L_709 - .L_708)
.L_708:
        /*0004*/ 	.word	0x00000082


	//----- nvinfo : EIATTR_KPARAM_INFO
	.align		4
.L_709:
        /*0008*/ 	.byte	0x04, 0x17
        /*000a*/ 	.short	(.L_711 - .L_710)
.L_710:
        /*000c*/ 	.word	0x00000000
        /*0010*/ 	.short	0x0001
        /*0012*/ 	.short	0x0008
        /*0014*/ 	.byte	0x00, 0xf0, 0x11, 0x00


	//----- nvinfo : EIATTR_KPARAM_INFO
	.align		4
.L_711:
        /*0018*/ 	.byte	0x04, 0x17
        /*001a*/ 	.short	(.L_713 - .L_712)
.L_712:
        /*001c*/ 	.word	0x00000000
        /*0020*/ 	.short	0x0000
        /*0022*/ 	.short	0x0000
        /*0024*/ 	.byte	0x00, 0xf5, 0x21, 0x00


	//----- nvinfo : EIATTR_SPARSE_MMA_MASK
	.align		4
.L_713:
        /*0028*/ 	.byte	0x03, 0x50
        /*002a*/ 	.short	0x0000


	//----- nvinfo : EIATTR_MAXREG_COUNT
	.align		4
        /*002c*/ 	.byte	0x03, 0x1b
        /*002e*/ 	.short	0x00ff


	//----- nvinfo : EIATTR_MERCURY_ISA_VERSION
	.align		4
        /*0030*/ 	.byte	0x03, 0x5f
        /*0032*/ 	.short	0x0101


	//----- nvinfo : EIATTR_VRC_CTA_INIT_COUNT
	.align		4
        /*0034*/ 	.byte	0x02, 0x4a
	.zero		1
	.zero		1


	//----- nvinfo : EIATTR_EXIT_INSTR_OFFSETS
	.align		4
        /*0038*/ 	.byte	0x04, 0x1c
        /*003a*/ 	.short	(.L_715 - .L_714)


	//   ....[0]....
.L_714:
        /*003c*/ 	.word	0x00000090


	//   ....[1]....
        /*0040*/ 	.word	0x000001b0


	//----- nvinfo : EIATTR_CBANK_PARAM_SIZE
	.align		4
.L_715:
        /*0044*/ 	.byte	0x03, 0x19
        /*0046*/ 	.short	0x000c


	//----- nvinfo : EIATTR_PARAM_CBANK
	.align		4
        /*0048*/ 	.byte	0x04, 0x0a
        /*004a*/ 	.short	(.L_717 - .L_716)
	.align		4
.L_716:
        /*004c*/ 	.word	index@(.nv.constant0._Z18GodelPrimeKernel91Pyi)
        /*0050*/ 	.short	0x0380
        /*0052*/ 	.short	0x000c


	//----- nvinfo : EIATTR_SW_WAR
	.align		4
.L_717:
        /*0054*/ 	.byte	0x04, 0x36
        /*0056*/ 	.short	(.L_719 - .L_718)
.L_718:
        /*0058*/ 	.word	0x00000008
.L_719:


//--------------------- .nv.info._Z18GodelPrimeKernel90Pyi --------------------------
	.section	.nv.info._Z18GodelPrimeKernel90Pyi,"",@"SHT_CUDA_INFO"
	.sectionflags	@""
	.align	4


	//----- nvinfo : EIATTR_CUDA_API_VERSION
	.align		4
        /*0000*/ 	.byte	0x04, 0x37
        /*0002*/ 	.short	(.L_721 - .L_720)
.L_720:
        /*0004*/ 	.word	0x00000082


	//----- nvinfo : EIATTR_KPARAM_INFO
	.align		4
.L_721:
        /*0008*/ 	.byte	0x04, 0x17
        /*000a*/ 	.short	(.L_723 - .L_722)
.L_722:
        /*000c*/ 	.word	0x00000000
        /*0010*/ 	.short	0x0001
        /*0012*/ 	.short	0x0008
        /*0014*/ 	.byte	0x00, 0xf0, 0x11, 0x00


	//----- nvinfo : EIATTR_KPARAM_INFO
	.align		4
.L_723:
        /*0018*/ 	.byte	0x04, 0x17
        /*001a*/ 	.short	(.L_725 - .L_724)
.L_724:
        /*001c*/ 	.word	0x00000000
        /*0020*/ 	.short	0x0000
        /*0022*/ 	.short	0x0000
        /*0024*/ 	.byte	0x00, 0xf5, 0x21, 0x00


	//----- nvinfo : EIATTR_SPARSE_MMA_MASK
	.align		4
.L_725:
        /*0028*/ 	.byte	0x03, 0x50
        /*002a*/ 	.short	0x0000


	//----- nvinfo : EIATTR_MAXREG_COUNT
	.align		4
        /*002c*/ 	.byte	0x03, 0x1b
        /*002e*/ 	.short	0x00ff


	//----- nvinfo : EIATTR_MERCURY_ISA_VERSION
	.align		4
        /*0030*/ 	.byte	0x03, 0x5f
        /*0032*/ 	.short	0x0101


	//----- nvinfo : EIATTR_VRC_CTA_INIT_COUNT
	.align		4
        /*0034*/ 	.byte	0x02, 0x4a
	.zero		1
	.zero		1


	//----- nvinfo : EIATTR_EXIT_INSTR_OFFSETS
	.align		4
        /*0038*/ 	.byte	0x04, 0x1c
        /*003a*/ 	.short	(.L_727 - .L_726)


	//   ....[0]....
.L_726:
        /*003c*/ 	.word	0x00000090


	//   ....[1]....
        /*0040*/ 	.word	0x000001b0


	//----- nvinfo : EIATTR_CBANK_PARAM_SIZE
	.align		4
.L_727:
        /*0044*/ 	.byte	0x03, 0x19
        /*0046*/ 	.short	0x000c


	//----- nvinfo : EIATTR_PARAM_CBANK
	.align		4
        /*0048*/ 	.byte	0x04, 0x0a
        /*004a*/ 	.short	(.L_729 - .L_728)
	.align		4
.L_728:
        /*004c*/ 	.word	index@(.nv.constant0._Z18GodelPrimeKernel90Pyi)
        /*0050*/ 	.short	0x0380
        /*0052*/ 	.short	0x000c


	//----- nvinfo : EIATTR_SW_WAR
	.align		4
.L_729:
        /*0054*/ 	.byte	0x04, 0x36
        /*0056*/ 	.short	(.L_731 - .L_730)
.L_730:
        /*0058*/ 	.word	0x00000008
.L_731:


//--------------------- .nv.info._Z18GodelPrimeKernel89Pyi --------------------------
	.section	.nv.info._Z18GodelPrimeKernel89Pyi,"",@"SHT_CUDA_INFO"
	.sectionflags	@""
	.align	4


	//----- nvinfo : EIATTR_CUDA_API_VERSION
	.align		4
        /*0000*/ 	.byte	0x04, 0x37
        /*0002*/ 	.short	(.L_733 - .L_732)
.L_732:
        /*0004*/ 	.word	0x00000082


	//----- nvinfo : EIATTR_KPARAM_INFO
	.align		4
.L_733:
        /*0008*/ 	.byte	0x04, 0x17
        /*000a*/ 	.short	(.L_735 - .L_734)
.L_734:
        /*000c*/ 	.word	0x00000000
        /*0010*/ 	.short	0x0001
        /*0012*/ 	.short	0x0008
        /*0014*/ 	.byte	0x00, 0xf0, 0x11, 0x00


	//----- nvinfo : EIATTR_KPARAM_INFO
	.align		4
.L_735:
        /*0018*/ 	.byte	0x04, 0x17
        /*001a*/ 	.short	(.L_737 - .L_736)
.L_736:
        /*001c*/ 	.word	0x00000000
        /*0020*/ 	.short	0x0000
        /*0022*/ 	.short	0x0000
        /*0024*/ 	.byte	0x00, 0xf5, 0x21, 0x00


	//----- nvinfo : EIATTR_SPARSE_MMA_MASK
	.align		4
.L_737:
        /*0028*/ 	.byte	0x03, 0x50
        /*002a*/ 	.short	0x0000


	//----- nvinfo : EIATTR_MAXREG_COUNT
	.align		4
        /*002c*/ 	.byte	0x03, 0x1b
        /*002e*/ 	.short	0x00ff


	//----- nvinfo : EIATTR_MERCURY_ISA_VERSION
	.align		4
        /*0030*/ 	.byte	0x03, 0x5f
        /*0032*/ 	.short	0x0101


	//----- nvinfo : EIATTR_VRC_CTA_INIT_COUNT
	.align		4
        /*0034*/ 	.byte	0x02, 0x4a
	.zero		1
	.zero		1


	//----- nvinfo : EIATTR_EXIT_INSTR_OFFSETS
	.align		4
        /*0038*/ 	.byte	0x04, 0x1c
        /*003a*/ 	.short	(.L_739 - .L_738)


	//   ....[0]....
.L_738:
        /*003c*/ 	.word	0x00000090


	//   ....[1]....
        /*0040*/ 	.word	0x000001b0


	//----- nvinfo : EIATTR_CBANK_PARAM_SIZE
	.align		4
.L_739:
        /*0044*/ 	.byte	0x03, 0x19
        /*0046*/ 	.short	0x000c


	//----- nvinfo : EIATTR_PARAM_CBANK
	.align		4
        /*0048*/ 	.byte	0x04, 0x0a
        /*004a*/ 	.short	(.L_741 - .L_740)
	.align		4
.L_740:
        /*004c*/ 	.word	index@(.nv.constant0._Z18GodelPrimeKernel89Pyi)
        /*0050*/ 	.short	0x0380
        /*0052*/ 	.short	0x000c


	//----- nvinfo : EIATTR_SW_WAR
	.align		4
.L_741:
        /*0054*/ 	.byte	0x04, 0x36
        /*0056*/ 	.short	(.L_743 - .L_742)
.L_742:
        /*0058*/ 	.word	0x00000008
.L_743:


//--------------------- .nv.info._Z18GodelPrimeKernel88Pyi --------------------------
	.section	.nv.info._Z18GodelPrimeKernel88Pyi,"",@"SHT_CUDA_INFO"
	.sectionflags	@""
	.align	4


	//----- nvinfo : EIATTR_CUDA_API_VERSION
	.align		4
        /*0000*/ 	.byte	0x04, 0x37
        /*0002*/ 	.short	(.L_745 - .L_744)
.L_744:
        /*0004*/ 	.word	0x00000082


	//----- nvinfo : EIATTR_KPARAM_INFO
	.align		4
.L_745:
        /*0008*/ 	.byte	0x04, 0x17
        /*000a*/ 	.short	(.L_747 - .L_746)
.L_746:
        /*000c*/ 	.word	0x00000000
        /*0010*/ 	.short	0x0001
        /*0012*/ 	.short	0x0008
        /*0014*/ 	.byte	0x00, 0xf0, 0x11, 0x00


	//----- nvinfo : EIATTR_KPARAM_INFO
	.align		4
.L_747:
        /*0018*/ 	.byte	0x04, 0x17
        /*001a*/ 	.short	(.L_749 - .L_748)
.L_748:
        /*001c*/ 	.word	0x00000000
        /*0020*/ 	.short	0x0000
        /*0022*/ 	.short	0x0000
        /*0024*/ 	.byte	0x00, 0xf5, 0x21, 0x00


	//----- nvinfo : EIATTR_SPARSE_MMA_MASK
	.align		4
.L_749:
        /*0028*/ 	.byte	0x03, 0x50
        /*002a*/ 	.short	0x0000


	//----- nvinfo : EIATTR_MAXREG_COUNT
	.align		4
        /*002c*/ 	.byte	0x03, 0x1b
        /*002e*/ 	.short	0x00ff


	//----- nvinfo : EIATTR_MERCURY_ISA_VERSION
	.align		4
        /*0030*/ 	.byte	0x03, 0x5f
        /*0032*/ 	.short	0x0101


	//----- nvinfo : EIATTR_VRC_CTA_INIT_COUNT
	.align		4
        /*0034*/ 	.byte	0x02, 0x4a
	.zero		1
	.zero		1


	//----- nvinfo : EIATTR_EXIT_INSTR_OFFSETS
	.align		4
        /*0038*/ 	.byte	0x04, 0x1c
        /*003a*/ 	.short	(.L_751 - .L_750)


	//   ....[0]....
.L_750:
        /*003c*/ 	.word	0x00000090


	//   ....[1]....
        /*0040*/ 	.word	0x000001b0


	//----- nvinfo : EIATTR_CBANK_PARAM_SIZE
	.align		4
.L_751:
        /*0044*/ 	.byte	0x03, 0x19
        /*0046*/ 	.short	0x000c


	//----- nvinfo : EIATTR_PARAM_CBANK
	.align		4
        /*0048*/ 	.byte	0x04, 0x0a
        /*004a*/ 	.short	(.L_753 - .L_752)
	.align		4
.L_752:
        /*004c*/ 	.word	index@(.nv.constant0._Z18GodelPrimeKernel88Pyi)
        /*0050*/ 	.short	0x0380
        /*0052*/ 	.short	0x000c


	//----- nvinfo : EIATTR_SW_WAR
	.align		4
.L_753:
        /*0054*/ 	.byte	0x04, 0x36
        /*0056*/ 	.short	(.L_755 - .L_754)
.L_754:
        /*0058*/ 	.word	0x00000008
.L_755:


//--------------------- .nv.info._Z18GodelPrimeKernel87Pyi --------------------------
	.section	.nv.info._Z18GodelPrimeKernel87Pyi,"",@"SHT_CUDA_INFO"
	.sectionflags	@""
	.align	4


	//----- nvinfo : EIATTR_CUDA_API_VERSION
	.align		4
        /*0000*/ 	.byte	0x04, 0x37
        /*0002*/ 	.short	(.L_757 - .L_756)
.L_756:
        /*0004*/ 	.word	0x00000082


	//----- nvinfo : EIATTR_KPARAM_INFO
	.align		4
.L_757:
        /*0008*/ 	.byte	0x04, 0x17
        /*000a*/ 	.short	(.L_759 - .L_758)
.L_758:
        /*000c*/ 	.word	0x00000000
        /*0010*/ 	.short	0x0001
        /*0012*/ 	.short	0x0008
        /*0014*/ 	.byte	0x00, 0xf0, 0x11, 0x00


	//----- nvinfo : EIATTR_KPARAM_INFO
	.align		4
.L_759:
        /*0018*/ 	.byte	0x04, 0x17
        /*001a*/ 	.short	(.L_761 - .L_760)
.L_760:
        /*001c*/ 	.word	0x00000000
        /*0020*/ 	.short	0x0000
        /*0022*/ 	.short	0x0000
        /*0024*/ 	.byte	0x00, 0xf5, 0x21, 0x00


	//----- nvinfo : EIATTR_SPARSE_MMA_MASK
	.align		4
.L_761:
        /*0028*/ 	.byte	0x03, 0x50
        /*002a*/ 	.short	0x0000


	//----- nvinfo : EIATTR_MAXREG_COUNT
	.align		4
        /*002c*/ 	.byte	0x03, 0x1b
        /*002e*/ 	.short	0x00ff


	//----- nvinfo : EIATTR_MERCURY_ISA_VERSION
	.align		4
        /*0030*/ 	.byte	0x03, 0x5f
        /*0032*/ 	.short	0x0101


	//----- nvinfo : EIATTR_VRC_CTA_INIT_COUNT
	.align		4
        /*0034*/ 	.byte	0x02, 0x4a
	.zero		1
	.zero		1


	//----- nvinfo : EIATTR_EXIT_INSTR_OFFSETS
	.align		4
        /*0038*/ 	.byte	0x04, 0x1c
        /*003a*/ 	.short	(.L_763 - .L_762)


	//   ....[0]....
.L_762:
        /*003c*/ 	.word	0x00000090


	//   ....[1]....
        /*0040*/ 	.word	0x000001b0


	//----- nvinfo : EIATTR_CBANK_PARAM_SIZE
	.align		4
.L_763:
        /*0044*/ 	.byte	0x03, 0x19
        /*0046*/ 	.short	0x000c


	//----- nvinfo : EIATTR_PARAM_CBANK
	.align		4
        /*0048*/ 	.byte	0x04, 0x0a
        /*004a*/ 	.short	(.L_765 - .L_764)
	.align		4
.L_764:
        /*004c*/ 	.word	index@(.nv.constant0._Z18GodelPrimeKernel87Pyi)
        /*0050*/ 	.short	0x0380
        /*0052*/ 	.short	0x000c


	//----- nvinfo : EIATTR_SW_WAR
	.align		4
.L_765:
        /*0054*/ 	.byte	0x04, 0x36
        /*0056*/ 	.short	(.L_767 - .L_766)
.L_766:
        /*0058*/ 	.word	0x00000008
.L_767:


//--------------------- .nv.info._Z18GodelPrimeKernel86Pyi --------------------------
	.section	.nv.info._Z18GodelPrimeKernel86Pyi,"",@"SHT_CUDA_INFO"
	.sectionflags	@""
	.align	4


	//----- nvinfo : EIATTR_CUDA_API_VERSION
	.align		4
        /*0000*/ 	.byte	0x04, 0x37
        /*0002*/ 	.short	(.L_769 - .L_768)
.L_768:
        /*0004*/ 	.word	0x00000082


	//----- nvinfo : EIATTR_KPARAM_INFO
	.align		4
.L_769:
        /*0008*/ 	.byte	0x04, 0x17
        /*000a*/ 	.short	(.L_771 - .L_770)
.L_770:
        /*000c*/ 	.word	0x00000000
        /*0010*/ 	.short	0x0001
        /*0012*/ 	.short	0x0008
        /*0014*/ 	.byte	0x00, 0xf0, 0x11, 0x00


	//----- nvinfo : EIATTR_KPARAM_INFO
	.align		4
.L_771:
        /*0018*/ 	.byte	0x04, 0x17
        /*001a*/ 	.short	(.L_773 - .L_772)
.L_772:
        /*001c*/ 	.word	0x00000000
        /*0020*/ 	.short	0x0000
        /*0022*/ 	.short	0x0000
        /*0024*/ 	.byte	0x00, 0xf5, 0x21, 0x00


	//----- nvinfo : EIATTR_SPARSE_MMA_MASK
	.align		4
.L_773:
        /*0028*/ 	.byte	0x03, 0x50
        /*002a*/ 	.short	0x0000


	//----- nvinfo : EIATTR_MAXREG_COUNT
	.align		4
        /*002c*/ 	.byte	0x03, 0x1b
        /*002e*/ 	.short	0x00ff


	//----- nvinfo : EIATTR_MERCURY_ISA_VERSION
	.align		4
        /*0030*/ 	.byte	0x03, 0x5f
        /*0032*/ 	.short	0x0101


	//----- nvinfo : EIATTR_VRC_CTA_INIT_COUNT
	.align		4
        /*0034*/ 	.byte	0x02, 0x4a
	.zero		1
	.zero		1


	//----- nvinfo : EIATTR_EXIT_INSTR_OFFSETS
	.align		4
        /*0038*/ 	.byte	0x04, 0x1c
        /*003a*/ 	.short	(.L_775 - .L_774)


	//   ....[0]....
.L_774:
        /*003c*/ 	.word	0x00000090


	//   ....[1]....
        /*0040*/ 	.word	0x000001b0


	//----- nvinfo : EIATTR_CBANK_PARAM_SIZE
	.align		4
.L_775:
        /*0044*/ 	.byte	0x03, 0x19
        /*0046*/ 	.short	0x000c


	//----- nvinfo : EIATTR_PARAM_CBANK
	.align		4
        /*0048*/ 	.byte	0x04, 0x0a
        /*004a*/ 	.short	(.L_777 - .L_776)
	.align		4
.L_776:
        /*004c*/ 	.word	index@(.nv.constant0._Z18GodelPrimeKernel86Pyi)
        /*0050*/ 	.short	0x0380
        /*0052*/ 	.short	0x000c


	//----- nvinfo : EIATTR_SW_WAR
	.align		4
.L_777:
        /*0054*/ 	.byte	0x04, 0x36
        /*0056*/ 	.short	(.L_779 - .L_778)
.L_778:
        /*0058*/ 	.word	0x00000008
.L_779:


//--------------------- .nv.info._Z18GodelPrimeKernel85Pyi --------------------------
	.section	.nv.info._Z18GodelPrimeKernel85Pyi,"",@"SHT_CUDA_INFO"
	.sectionflags	@""
	.align	4


	//----- nvinfo : EIATTR_CUDA_API_VERSION
	.align		4
        /*0000*/ 	.byte	0x04, 0x37
        /*0002*/ 	.short	(.L_781 - .L_780)
.L_780:
        /*0004*/ 	.word	0x00000082


	//----- nvinfo : EIATTR_KPARAM_INFO
	.align		4
.L_781:
        /*0008*/ 	.byte	0x04, 0x17
        /*000a*/ 	.short	(.L_783 - .L_782)
.L_782:
        /*000c*/ 	.word	0x00000000
        /*0010*/ 	.short	0x0001
        /*0012*/ 	.short	0x0008
        /*0014*/ 	.byte	0x00, 0xf0, 0x11, 0x00


	//----- nvinfo : EIATTR_KPARAM_INFO
	.align		4
.L_783:
        /*0018*/ 	.byte	0x04, 0x17
        /*001a*/ 	.short	(.L_785 - .L_784)
.L_784:
        /*001c*/ 	.word	0x00000000
        /*0020*/ 	.short	0x0000
        /*0022*/ 	.short	0x0000
        /*0024*/ 	.byte	0x00, 0xf5, 0x21, 0x00


	//----- nvinfo : EIATTR_SPARSE_MMA_MASK
	.align		4
.L_785:
        /*0028*/ 	.byte	0x03, 0x50
        /*002a*/ 	.short	0x0000


	//----- nvinfo : EIATTR_MAXREG_COUNT
	.align		4
        /*002c*/ 	.byte	0x03, 0x1b
        /*002e*/ 	.short	0x00ff


	//----- nvinfo : EIATTR_MERCURY_ISA_VERSION
	.align		4
        /*0030*/ 	.byte	0x03, 0x5f
        /*0032*/ 	.short	0x0101


	//----- nvinfo : EIATTR_VRC_CTA_INIT_COUNT
	.align		4
        /*0034*/ 	.byte	0x02, 0x4a
	.zero		1
	.zero		1


	//----- nvinfo : EIATTR_EXIT_INSTR_OFFSETS
	.align		4
        /*0038*/ 	.byte	0x04, 0x1c
        /*003a*/ 	.short	(.L_787 - .L_786)


	//   ....[0]....
.L_786:
        /*003c*/ 	.word	0x00000090


	//   ....[1]....
        /*0040*/ 	.word	0x000001b0


	//----- nvinfo : EIATTR_CBANK_PARAM_SIZE
	.align		4
.L_787:
        /*0044*/ 	.byte	0x03, 0x19
        /*0046*/ 	.short	0x000c


	//----- nvinfo : EIATTR_PARAM_CBANK
	.align		4
        /*0048*/ 	.byte	0x04, 0x0a
        /*004a*/ 	.short	(.L_789 - .L_788)
	.align		4
.L_788:
        /*004c*/ 	.word	index@(.nv.constant0._Z18GodelPrimeKernel85Pyi)
        /*0050*/ 	.short	0x0380
        /*0052*/ 	.short	0x000c


	//----- nvinfo : EIATTR_SW_WAR
	.align		4
.L_789:
        /*0054*/ 	.byte	0x04, 0x36
        /*0056*/ 	.short	(.L_791 - .L_790)
.L_790:
        /*0058*/ 	.word	0x00000008
.L_791:


//--------------------- .nv.info._Z18GodelPrimeKernel84Pyi --------------------------
	.section	.nv.info._Z18GodelPrimeKernel84Pyi,"",@"SHT_CUDA_INFO"
	.sectionflags	@""
	.align	4


	//----- nvinfo : EIATTR_CUDA_API_VERSION
	.align		4
        /*0000*/ 	.byte	0x04, 0x37
        /*0002*/ 	.short	(.L_793 - .L_792)
.L_792:
        /*0004*/ 	.word	0x00000082


	//----- nvinfo : EIATTR_KPARAM_INFO
	.align		4
.L_793:
        /*0008*/ 	.byte	0x04, 0x17
        /*000a*/ 	.short	(.L_795 - .L_794)
.L_794:
        /*000c*/ 	.word	0x00000000
        /*0010*/ 	.short	0x0001
        /*0012*/ 	.short	0x0008
        /*0014*/ 	.byte	0x00, 0xf0, 0x11, 0x00


	//----- nvinfo : EIATTR_KPARAM_INFO
	.align		4
.L_795:
        /*0018*/ 	.byte	0x04, 0x17
        /*001a*/ 	.short	(.L_797 - .L_796)
.L_796:
        /*001c*/ 	.word	0x00000000
        /*0020*/ 	.short	0x0000
        /*0022*/ 	.short	0x0000
        /*0024*/ 	.byte	0x00, 0xf5, 0x21, 0x00


	//----- nvinfo : EIATTR_SPARSE_MMA_MASK
	.align		4
.L_797:
        /*0028*/ 	.byte	0x03, 0x50
        /*002a*/ 	.short	0x0000


	//----- nvinfo : EIATTR_MAXREG_COUNT
	.align		4
        /*002c*/ 	.byte	0x03, 0x1b
        /*002e*/ 	.short	0x00ff


	//----- nvinfo : EIATTR_MERCURY_ISA_VERSION
	.align		4
        /*0030*/ 	.byte	0x03, 0x5f
        /*0032*/ 	.short	0x0101


	//----- nvinfo : EIATTR_VRC_CTA_INIT_COUNT
	.align		4
        /*0034*/ 	.byte	0x02, 0x4a
	.zero		1
	.zero		1


	//----- nvinfo : EIATTR_EXIT_INSTR_OFFSETS
	.align		4
        /*0038*/ 	.byte	0x04, 0x1c
        /*003a*/ 	.short	(.L_799 - .L_798)


	//   ....[0]....
.L_798:
        /*003c*/ 	.word	0x00000090


	//   ....[1]....
        /*0040*/ 	.word	0x000001b0


	//----- nvinfo : EIATTR_CBANK_PARAM_SIZE
	.align		4
.L_799:
        /*0044*/ 	.byte	0x03, 0x19
        /*0046*/ 	.short	0x000c


	//----- nvinfo : EIATTR_PARAM_CBANK
	.align		4
        /*0048*/ 	.byte	0x04, 0x0a
        /*004a*/ 	.short	(.L_801 - .L_800)
	.align		4
.L_800:
        /*004c*/ 	.word	index@(.nv.constant0._Z18GodelPrimeKernel84Pyi)
        /*0050*/ 	.short	0x0380
        /*0052*/ 	.short	0x000c


	//----- nvinfo : EIATTR_SW_WAR
	.align		4
.L_801:
        /*0054*/ 	.byte	0x04, 0x36
        /*0056*/ 	.short	(.L_803 - .L_802)
.L_802:
        /*0058*/ 	.word	0x00000008
.L_803:


//--------------------- .nv.info._Z18GodelPrimeKernel83Pyi --------------------------
	.section	.nv.info._Z18GodelPrimeKernel83Pyi,"",@"SHT_CUDA_INFO"
	.sectionflags	@""
	.align	4


	//----- nvinfo : EIATTR_CUDA_API_VERSION
	.align		4
        /*0000*/ 	.byte	0x04, 0x37
        /*0002*/ 	.short	(.L_805 - .L_804)
.L_804:
        /*0004*/ 	.word	0x00000082


	//----- nvinfo : EIATTR_KPARAM_INFO
	.align		4
.L_805:
        /*0008*/ 	.byte	0x04, 0x17
        /*000a*/ 	.short	(.L_807 - .L_806)
.L_806:
        /*000c*/ 	.word	0x00000000
        /*0010*/ 	.short	0x0001
        /*0012*/ 	.short	0x0008
        /*0014*/ 	.byte	0x00, 0xf0, 0x11, 0x00


	//----- nvinfo : EIATTR_KPARAM_INFO
	.align		4
.L_807:
        /*0018*/ 	.byte	0x04, 0x17
        /*001a*/ 	.short	(.L_809 - .L_808)
.L_808:
        /*001c*/ 	.word	0x00000000
        /*0020*/ 	.short	0x0000
        /*0022*/ 	.short	0x0000
        /*0024*/ 	.byte	0x00, 0xf5, 0x21, 0x00


	//----- nvinfo : EIATTR_SPARSE_MMA_MASK
	.align		4
.L_809:
        /*0028*/ 	.byte	0x03, 0x50
        /*002a*/ 	.short	0x0000


	//----- nvinfo : EIATTR_MAXREG_COUNT
	.align		4
        /*002c*/ 	.byte	0x03, 0x1b
        /*002e*/ 	.short	0x00ff


	//----- nvinfo : EIATTR_MERCURY_ISA_VERSION
	.align		4
        /*0030*/ 	.byte	0x03, 0x5f
        /*0032*/ 	.short	0x0101


	//----- nvinfo : EIATTR_VRC_CTA_INIT_COUNT
	.align		4
        /*0034*/ 	.byte	0x02, 0x4a
	.zero		1
	.zero		1


	//----- nvinfo : EIATTR_EXIT_INSTR_OFFSETS
	.align		4
        /*0038*/ 	.byte	0x04, 0x1c
        /*003a*/ 	.short	(.L_811 - .L_810)


	//   ....[0]....
.L_810:
        /*003c*/ 	.word	0x00000090


	//   ....[1]....
        /*0040*/ 	.word	0x000001b0


	//----- nvinfo : EIATTR_CBANK_PARAM_SIZE
	.align		4
.L_811:
        /*0044*/ 	.byte	0x03, 0x19
        /*0046*/ 	.short	0x000c


	//----- nvinfo : EIATTR_PARAM_CBANK
	.align		4
        /*0048*/ 	.byte	0x04, 0x0a
        /*004a*/ 	.short	(.L_813 - .L_812)
	.align		4
.L_812:
        /*004c*/ 	.word	index@(.nv.constant0._Z18GodelPrimeKernel83Pyi)
        /*0050*/ 	.short	0x0380
        /*0052*/ 	.short	0x000c


	//----- nvinfo : EIATTR_SW_WAR
	.align		4
.L_813:
        /*0054*/ 	.byte	0x04, 0x36
        /*0056*/ 	.short	(.L_815 - .L_814)
.L_814:
        /*0058*/ 	.word	0x00000008
.L_815:


//--------------------- .nv.info._Z18GodelPrimeKernel82Pyi --------------------------
	.section	.nv.info._Z18GodelPrimeKernel82Pyi,"",@"SHT_CUDA_INFO"
	.sectionflags	@""
	.align	4


	//----- nvinfo : EIATTR_CUDA_API_VERSION
	.align		4
        /*0000*/ 	.byte	0x04, 0x37
        /*0002*/ 	.short	(.L_817 - .L_816)
.L_816:
        /*0004*/ 	.word	0x00000082


	//----- nvinfo : EIATTR_KPARAM_INFO
	.align		4
.L_817:
        /*0008*/ 	.byte	0x04, 0x17
        /*000a*/ 	.short	(.L_819 - .L_818)
.L_818:
        /*000c*/ 	.word	0x00000000
        /*0010*/ 	.short	0x0001
        /*0012*/ 	.short	0x0008
        /*0014*/ 	.byte	0x00, 0xf0, 0x11, 0x00


	//----- nvinfo : EIATTR_KPARAM_INFO
	.align		4
.L_819:
        /*0018*/ 	.byte	0x04, 0x17
        /*001a*/ 	.short	(.L_821 - .L_820)
.L_820:
        /*001c*/ 	.word	0x00000000
        /*0020*/ 	.short	0x0000
        /*0022*/ 	.short	0x0000
        /*0024*/ 	.byte	0x00, 0xf5, 0x21, 0x00


	//----- nvinfo : EIATTR_SPARSE_MMA_MASK
	.align		4
.L_821:
        /*0028*/ 	.byte	0x03, 0x50
        /*002a*/ 	.short	0x0000


	//----- nvinfo : EIATTR_MAXREG_COUNT
	.align		4
        /*002c*/ 	.byte	0x03, 0x1b
        /*002e*/ 	.short	0x00ff


	//----- nvinfo : EIATTR_MERCURY_ISA_VERSION
	.align		4
        /*0030*/ 	.byte	0x03, 0x5f
        /*0032*/ 	.short	0x0101


	//----- nvinfo : EIATTR_VRC_CTA_INIT_COUNT
	.align		4
        /*0034*/ 	.byte	0x02, 0x4a
	.zero		1
	.zero		1


	//----- nvinfo : EIATTR_EXIT_INSTR_OFFSETS
	.align		4
        /*0038*/ 	.byte	0x04, 0x1c
        /*003a*/ 	.short	(.L_823 - .L_822)


	//   ....[0]....
.L_822:
        /*003c*/ 	.word	0x00000090


	//   ....[1]....
        /*0040*/ 	.word	0x000001b0


	//----- nvinfo : EIATTR_CBANK_PARAM_SIZE
	.align		4
.L_823:
        /*0044*/ 	.byte	0x03, 0x19
        /*0046*/ 	.short	0x000c


	//----- nvinfo : EIATTR_PARAM_CBANK
	.align		4
        /*0048*/ 	.byte	0x04, 0x0a
        /*004a*/ 	.short	(.L_825 - .L_824)
	.align		4
.L_824:
        /*004c*/ 	.word	index@(.nv.constant0._Z18GodelPrimeKernel82Pyi)
        /*0050*/ 	.short	0x0380
        /*0052*/ 	.short	0x000c


	//----- nvinfo : EIATTR_SW_WAR
	.align		4
.L_825:
        /*0054*/ 	.byte	0x04, 0x36
        /*0056*/ 	.short	(.L_827 - .L_826)
.L_826:
        /*0058*/ 	.word	0x00000008
.L_827:


//--------------------- .nv.info._Z18GodelPrimeKernel81Pyi --------------------------
	.section	.nv.info._Z18GodelPrimeKernel81Pyi,"",@"SHT_CUDA_INFO"
	.sectionflags	@""
	.align	4


	//----- nvinfo : EIATTR_CUDA_API_VERSION
	.align		4
        /*0000*/ 	.byte	0x04, 0x37
        /*0002*/ 	.short	(.L_829 - .L_828)
.L_828:
        /*0004*/ 	.word	0x00000082


	//----- nvinfo : EIATTR_KPARAM_INFO
	.align		4
.L_829:
        /*0008*/ 	.byte	0x04, 0x17
        /*000a*/ 	.short	(.L_831 - .L_830)
.L_830:
        /*000c*/ 	.word	0x00000000
        /*0010*/ 	.short	0x0001
        /*0012*/ 	.short	0x0008
        /*0014*/ 	.byte	0x00, 0xf0, 0x11, 0x00


	//----- nvinfo : EIATTR_KPARAM_INFO
	.align		4
.L_831:
        /*0018*/ 	.byte	0x04, 0x17
        /*001a*/ 	.short	(.L_833 - .L_832)
.L_832:
        /*001c*/ 	.word	0x00000000
        /*0020*/ 	.short	0x0000
        /*0022*/ 	.short	0x0000
        /*0024*/ 	.byte	0x00, 0xf5, 0x21, 0x00


	//----- nvinfo : EIATTR_SPARSE_MMA_MASK
	.align		4
.L_833:
        /*0028*/ 	.byte	0x03, 0x50
        /*002a*/ 	.short	0x0000


	//----- nvinfo : EIATTR_MAXREG_COUNT
	.align		4
        /*002c*/ 	.byte	0x03, 0x1b
        /*002e*/ 	.short	0x00ff


	//----- nvinfo : EIATTR_MERCURY_ISA_VERSION
	.align		4
        /*0030*/ 	.byte	0x03, 0x5f
        /*0032*/ 	.short	0x0101


	//----- nvinfo : EIATTR_VRC_CTA_INIT_COUNT
	.align		4
        /*0034*/ 	.byte	0x02, 0x4a
	.zero		1
	.zero		1


	//----- nvinfo : EIATTR_EXIT_INSTR_OFFSETS
	.align		4
        /*0038*/ 	.byte	0x04, 0x1c
        /*003a*/ 	.short	(.L_835 - .L_834)


	//   ....[0]....
.L_834:
        /*003c*/ 	.word	0x00000090


	//   ....[1]....
        /*0040*/ 	.word	0x000001b0


	//----- nvinfo : EIATTR_CBANK_PARAM_SIZE
	.align		4
.L_835:
        /*0044*/ 	.byte	0x03, 0x19
        /*0046*/ 	.short	0x000c


	//----- nvinfo : EIATTR_PARAM_CBANK
	.align		4
        /*0048*/ 	.byte	0x04, 0x0a
        /*004a*/ 	.short	(.L_837 - .L_836)
	.align		4
.L_836:
        /*004c*/ 	.word	index@(.nv.constant0._Z18GodelPrimeKernel81Pyi)
        /*0050*/ 	.short	0x0380
        /*0052*/ 	.short	0x000c


	//----- nvinfo : EIATTR_SW_WAR
	.align		4
.L_837:
        /*0054*/ 	.byte	0x04, 0x36
        /*0056*/ 	.short	(.L_839 - .L_838)
.L_838:
        /*0058*/ 	.word	0x00000008
.L_839:


//--------------------- .nv.info._Z18GodelPrimeKernel80Pyi --------------------------
	.section	.nv.info._Z18GodelPrimeKernel80Pyi,"",@"SHT_CUDA_INFO"
	.sectionflags	@""
	.align	4


	//----- nvinfo : EIATTR_CUDA_API_VERSION
	.align		4
        /*0000*/ 	.byte	0x04, 0x37
        /*0002*/ 	.short	(.L_841 - .L_840)
.L_840:
        /*0004*/ 	.word	0x00000082


	//----- nvinfo : EIATTR_KPARAM_INFO
	.align		4
.L_841:
        /*0008*/ 	.byte	0x04, 0x17
        /*000a*/ 	.short	(.L_843 - .L_842)
.L_842:
        /*000c*/ 	.word	0x00000000
        /*0010*/ 	.short	0x0001
        /*0012*/ 	.short	0x0008
        /*0014*/ 	.byte	0x00, 0xf0, 0x11, 0x00


	//----- nvinfo : EIATTR_KPARAM_INFO
	.align		4
.L_843:
        /*0018*/ 	.byte	0x04, 0x17
        /*001a*/ 	.short	(.L_845 - .L_844)
.L_844:
        /*001c*/ 	.word	0x00000000
        /*0020*/ 	.short	0x0000
        /*0022*/ 	.short	0x0000
        /*0024*/ 	.byte	0x00, 0xf5, 0x21, 0x00


	//----- nvinfo : EIATTR_SPARSE_MMA_MASK
	.align		4
.L_845:
        /*0028*/ 	.byte	0x03, 0x50
        /*002a*/ 	.short	0x0000


	//----- nvinfo : EIATTR_MAXREG_COUNT
	.align		4
        /*002c*/ 	.byte	0x03, 0x1b
        /*002e*/ 	.short	0x00ff


	//----- nvinfo : EIATTR_MERCURY_ISA_VERSION
	.align		4
        /*0030*/ 	.byte	0x03, 0x5f
        /*0032*/ 	.short	0x0101


	//----- nvinfo : EIATTR_VRC_CTA_INIT_COUNT
	.align		4
        /*0034*/ 	.byte	0x02, 0x4a
	.zero		1
	.zero		1


	//----- nvinfo : EIATTR_EXIT_INSTR_OFFSETS
	.align		4
        /*0038*/ 	.byte	0x04, 0x1c
        /*003a*/ 	.short	(.L_847 - .L_846)


	//   ....[0]....
.L_846:
        /*003c*/ 	.word	0x00000090


	//   ....[1]....
        /*0040*/ 	.word	0x000001b0


	//----- nvinfo : EIATTR_CBANK_PARAM_SIZE
	.align		4
.L_847:
        /*0044*/ 	.byte	0x03, 0x19
        /*0046*/ 	.short	0x000c


	//----- nvinfo : EIATTR_PARAM_CBANK
	.align		4
        /*0048*/ 	.byte	0x04, 0x0a
        /*004a*/ 	.short	(.L_849 - .L_848)
	.align		4
.L_848:
        /*004c*/ 	.word	index@(.nv.constant0._Z18GodelPrimeKernel80Pyi)
        /*0050*/ 	.short	0x0380
        /*0052*/ 	.short	0x000c


	//----- nvinfo : EIATTR_SW_WAR
	.align		4
.L_849:
        /*0054*/ 	.byte	0x04, 0x36
        /*0056*/ 	.short	(.L_851 - .L_850)
.L_850:
        /*0058*/ 	.word	0x00000008
.L_851:


//--------------------- .nv.info._Z18GodelPrimeKernel79Pyi --------------------------
	.section	.nv.info._Z18GodelPrimeKernel79Pyi,"",@"SHT_CUDA_INFO"
	.sectionflags	@""
	.align	4


	//----- nvinfo : EIATTR_CUDA_API_VERSION
	.align		4
        /*0000*/ 	.byte	0x04, 0x37
        /*0002*/ 	.short	(.L_853 - .L_852)
.L_852:
        /*0004*/ 	.word	0x00000082


	//----- nvinfo : EIATTR_KPARAM_INFO
	.align		4
.L_853:
        /*0008*/ 	.byte	0x04, 0x17
        /*000a*/ 	.short	(.L_855 - .L_854)
.L_854:
        /*000c*/ 	.word	0x00000000
        /*0010*/ 	.short	0x0001
        /*0012*/ 	.short	0x0008
        /*0014*/ 	.byte	0x00, 0xf0, 0x11, 0x00


	//----- nvinfo : EIATTR_KPARAM_INFO
	.align		4
.L_855:
        /*0018*/ 	.byte	0x04, 0x17
        /*001a*/ 	.short	(.L_857 - .L_856)
.L_856:
        /*001c*/ 	.word	0x00000000
        /*0020*/ 	.short	0x0000
        /*0022*/ 	.short	0x0000
        /*0024*/ 	.byte	0x00, 0xf5, 0x21, 0x00


	//----- nvinfo : EIATTR_SPARSE_MMA_MASK
	.align		4
.L_857:
        /*0028*/ 	.byte	0x03, 0x50
        /*002a*/ 	.short	0x0000


	//----- nvinfo : EIATTR_MAXREG_COUNT
	.align		4
        /*002c*/ 	.byte	0x03, 0x1b
        /*002e*/ 	.short	0x00ff


	//----- nvinfo : EIATTR_MERCURY_ISA_VERSION
	.align		4
        /*0030*/ 	.byte	0x03, 0x5f
        /*0032*/ 	.short	0x0101


	//----- nvinfo : EIATTR_VRC_CTA_INIT_COUNT
	.align		4
        /*0034*/ 	.byte	0x02, 0x4a
	.zero		1
	.zero		1


	//----- nvinfo : EIATTR_EXIT_INSTR_OFFSETS
	.align		4
        /*0038*/ 	.byte	0x04, 0x1c
        /*003a*/ 	.short	(.L_859 - .L_858)


	//   ....[0]....
.L_858:
        /*003c*/ 	.word	0x00000090


	//   ....[1]....
        /*0040*/ 	.word	0x000001b0


	//----- nvinfo : EIATTR_CBANK_PARAM_SIZE
	.align		4
.L_859:
        /*0044*/ 	.byte	0x03, 0x19
        /*0046*/ 	.short	0x000c


	//----- nvinfo : EIATTR_PARAM_CBANK
	.align		4
        /*0048*/ 	.byte	0x04, 0x0a
        /*004a*/ 	.short	(.L_861 - .L_860)
	.align		4
.L_860:
        /*004c*/ 	.word	index@(.nv.constant0._Z18GodelPrimeKernel79Pyi)
        /*0050*/ 	.short	0x0380
        /*0052*/ 	.short	0x000c


	//----- nvinfo : EIATTR_SW_WAR
	.align		4
.L_861:
        /*0054*/ 	.byte	0x04, 0x36
        /*0056*/ 	.short	(.L_863 - .L_862)
.L_862:
        /*0058*/ 	.word	0x00000008
.L_863:


//--------------------- .nv.info._Z18GodelPrimeKernel78Pyi --------------------------
	.section	.nv.info._Z18GodelPrimeKernel78Pyi,"",@"SHT_CUDA_INFO"
	.sectionflags	@""
	.align	4


	//----- nvinfo : EIATTR_CUDA_API_VERSION
	.align		4
        /*0000*/ 	.byte	0x04, 0x37
        /*0002*/ 	.short	(.L_865 - .L_864)
.L_864:
        /*0004*/ 	.word	0x00000082


	//----- nvinfo : EIATTR_KPARAM_INFO
	.align		4
.L_865:
        /*0008*/ 	.byte	0x04, 0x17
        /*000a*/ 	.short	(.L_867 - .L_866)
.L_866:
        /*000c*/ 	.word	0x00000000
        /*0010*/ 	.short	0x0001
        /*0012*/ 	.short	0x0008
        /*0014*/ 	.byte	0x00, 0xf0, 0x11, 0x00


	//----- nvinfo : EIATTR_KPARAM_INFO
	.align		4
.L_867:
        /*0018*/ 	.byte	0x04, 0x17
        /*001a*/ 	.short	(.L_869 - .L_868)
.L_868:
        /*001c*/ 	.word	0x00000000
        /*0020*/ 	.short	0x0000
        /*0022*/ 	.short	0x0000
        /*0024*/ 	.byte	0x00, 0xf5, 0x21, 0x00


	//----- nvinfo : EIATTR_SPARSE_MMA_MASK
	.align		4
.L_869:
        /*0028*/ 	.byte	0x03, 0x50
        /*002a*/ 	.short	0x0000


	//----- nvinfo : EIATTR_MAXREG_COUNT
	.align		4
        /*002c*/ 	.byte	0x03, 0x1b
        /*002e*/ 	.short	0x00ff


	//----- nvinfo : EIATTR_MERCURY_ISA_VERSION
	.align		4
        /*0030*/ 	.byte	0x03, 0x5f
        /*0032*/ 	.short	0x0101


	//----- nvinfo : EIATTR_VRC_CTA_INIT_COUNT
	.align		4
        /*0034*/ 	.byte	0x02, 0x4a
	.zero		1
	.zero		1


	//----- nvinfo : EIATTR_EXIT_INSTR_OFFSETS
	.align		4
        /*0038*/ 	.byte	0x04, 0x1c
        /*003a*/ 	.short	(.L_871 - .L_870)


	//   ....[0]....
.L_870:
        /*003c*/ 	.word	0x00000090


	//   ....[1]....
        /*0040*/ 	.word	0x000001b0


	//----- nvinfo : EIATTR_CBANK_PARAM_SIZE
	.align		4
.L_871:
        /*0044*/ 	.byte	0x03, 0x19
        /*0046*/ 	.short	0x000c


	//----- nvinfo : EIATTR_PARAM_CBANK
	.align		4
        /*0048*/ 	.byte	0x04, 0x0a
        /*004a*/ 	.short	(.L_873 - .L_872)
	.align		4
.L_872:
        /*004c*/ 	.word	index@(.nv.constant0._Z18GodelPrimeKernel78Pyi)
        /*0050*/ 	.short	0x0380
        /*0052*/ 	.short	0x000c


	//----- nvinfo : EIATTR_SW_WAR
	.align		4
.L_873:
        /*0054*/ 	.byte	0x04, 0x36
        /*0056*/ 	.short	(.L_875 - .L_874)
.L_874:
        /*0058*/ 	.word	0x00000008
.L_875:


//--------------------- .nv.info._Z18GodelPrimeKernel77Pyi --------------------------
	.section	.nv.info._Z18GodelPrimeKernel77Pyi,"",@"SHT_CUDA_INFO"
	.sectionflags	@""
	.align	4


	//----- nvinfo : EIATTR_CUDA_API_VERSION
	.align		4
        /*0000*/ 	.byte	0x04, 0x37
        /*0002*/ 	.short	(.L_877 - .L_876)
.L_876:
        /*0004*/ 	.word	0x00000082


	//----- nvinfo : EIATTR_KPARAM_INFO
	.align		4
.L_877:
        /*0008*/ 	.byte	0x04, 0x17
        /*000a*/ 	.short	(.L_879 - .L_878)
.L_878:
        /*000c*/ 	.word	0x00000000
        /*0010*/ 	.short	0x0001
        /*0012*/ 	.short	0x0008
        /*0014*/ 	.byte	0x00, 0xf0, 0x11, 0x00


	//----- nvinfo : EIATTR_KPARAM_INFO
	.align		4
.L_879:
        /*0018*/ 	.byte	0x04, 0x17
        /*001a*/ 	.short	(.L_881 - .L_880)
.L_880:
        /*001c*/ 	.word	0x00000000
        /*0020*/ 	.short	0x0000
        /*0022*/ 	.short	0x0000
        /*0024*/ 	.byte	0x00, 0xf5, 0x21, 0x00


	//----- nvinfo : EIATTR_SPARSE_MMA_MASK
	.align		4
.L_881:
        /*0028*/ 	.byte	0x03, 0x50
        /*002a*/ 	.short	0x0000


	//----- nvinfo : EIATTR_MAXREG_COUNT
	.align		4
        /*002c*/ 	.byte	0x03, 0x1b
        /*002e*/ 	.short	0x00ff


	//----- nvinfo : EIATTR_MERCURY_ISA_VERSION
	.align		4
        /*0030*/ 	.byte	0x03, 0x5f
        /*0032*/ 	.short	0x0101


	//----- nvinfo : EIATTR_VRC_CTA_INIT_COUNT
	.align		4
        /*0034*/ 	.byte	0x02, 0x4a
	.zero		1
	.zero		1


	//----- nvinfo : EIATTR_EXIT_INSTR_OFFSETS
	.align		4
        /*0038*/ 	.byte	0x04, 0x1c
        /*003a*/ 	.short	(.L_883 - .L_882)


	//   ....[0]....
.L_882:
        /*003c*/ 	.word	0x00000090


	//   ....[1]....
        /*0040*/ 	.word	0x000001b0


	//----- nvinfo : EIATTR_CBANK_PARAM_SIZE
	.align		4
.L_883:
        /*0044*/ 	.byte	0x03, 0x19
        /*0046*/ 	.short	0x000c


	//----- nvinfo : EIATTR_PARAM_CBANK
	.align		4
        /*0048*/ 	.byte	0x04, 0x0a
        /*004a*/ 	.short	(.L_885 - .L_884)
	.align		4
.L_884:
        /*004c*/ 	.word	index@(.nv.constant0._Z18GodelPrimeKernel77Pyi)
        /*0050*/ 	.short	0x0380
        /*0052*/ 	.short	0x000c


	//----- nvinfo : EIATTR_SW_WAR
	.align		4
.L_885:
        /*0054*/ 	.byte	0x04, 0x36
        /*0056*/ 	.short	(.L_887 - .L_886)
.L_886:
        /*0058*/ 	.word	0x00000008
.L_887:


//--------------------- .nv.info._Z18GodelPrimeKernel76Pyi --------------------------
	.section	.nv.info._Z18GodelPrimeKernel76Pyi,"",@"SHT_CUDA_INFO"
	.sectionflags	@""
	.align	4


	//----- nvinfo : EIATTR_CUDA_API_VERSION
	.align		4
        /*0000*/ 	.byte	0x04, 0x37
        /*0002*/ 	.short	(.L_889 - .L_888)
.L_888:
        /*0004*/ 	.word	0x00000082


	//----- nvinfo : EIATTR_KPARAM_INFO
	.align		4
.L_889:
        /*0008*/ 	.byte	0x04, 0x17
        /*000a*/ 	.short	(.L_891 - .L_890)
.L_890:
        /*000c*/ 	.word	0x00000000
        /*0010*/ 	.short	0x0001
        /*0012*/ 	.short	0x0008
        /*0014*/ 	.byte	0x00, 0xf0, 0x11, 0x00


	//----- nvinfo : EIATTR_KPARAM_INFO
	.align		4
.L_891:
        /*0018*/ 	.byte	0x04, 0x17
        /*001a*/ 	.short	(.L_893 - .L_892)
.L_892:
        /*001c*/ 	.word	0x00000000
        /*0020*/ 	.short	0x0000
        /*0022*/ 	.short	0x0000
        /*0024*/ 	.byte	0x00, 0xf5, 0x21, 0x00


	//----- nvinfo : EIATTR_SPARSE_MMA_MASK
	.align		4
.L_893:
        /*0028*/ 	.byte	0x03, 0x50
        /*002a*/ 	.short	0x0000


	//----- nvinfo : EIATTR_MAXREG_COUNT
	.align		4
        /*002c*/ 	.byte	0x03, 0x1b
        /*002e*/ 	.short	0x00ff


	//----- nvinfo : EIATTR_MERCURY_ISA_VERSION
	.align		4
        /*0030*/ 	.byte	0x03, 0x5f
        /*0032*/ 	.short	0x0101


	//----- nvinfo : EIATTR_VRC_CTA_INIT_COUNT
	.align		4
        /*0034*/ 	.byte	0x02, 0x4a
	.zero		1
	.zero		1


	//----- nvinfo : EIATTR_EXIT_INSTR_OFFSETS
	.align		4
        /*0038*/ 	.byte	0x04, 0x1c
        /*003a*/ 	.short	(.L_895 - .L_894)


	//   ....[0]....
.L_894:
        /*003c*/ 	.word	0x00000090


	//   ....[1]....
        /*0040*/ 	.word	0x000001b0


	//----- nvinfo : EIATTR_CBANK_PARAM_SIZE
	.align		4
.L_895:
        /*0044*/ 	.byte	0x03, 0x19
        /*0046*/ 	.short	0x000c


	//----- nvinfo : EIATTR_PARAM_CBANK
	.align		4
        /*0048*/ 	.byte	0x04, 0x0a
        /*004a*/ 	.short	(.L_897 - .L_896)
	.align		4
.L_896:
        /*004c*/ 	.word	index@(.nv.constant0._Z18GodelPrimeKernel76Pyi)
        /*0050*/ 	.short	0x0380
        /*0052*/ 	.short	0x000c


	//----- nvinfo : EIATTR_SW_WAR
	.align		4
.L_897:
        /*0054*/ 	.byte	0x04, 0x36
        /*0056*/ 	.short	(.L_899 - .L_898)
.L_898:
        /*0058*/ 	.word	0x00000008
.L_899:


//--------------------- .nv.info._Z18GodelPrimeKernel75Pyi --------------------------
	.section	.nv.info._Z18GodelPrimeKernel75Pyi,"",@"SHT_CUDA_INFO"
	.sectionflags	@""
	.align	4


	//----- nvinfo : EIATTR_CUDA_API_VERSION
	.align		4
        /*0000*/ 	.byte	0x04, 0x37
        /*0002*/ 	.short	(.L_901 - .L_900)
.L_900:
        /*0004*/ 	.word	0x00000082


	//----- nvinfo : EIATTR_KPARAM_INFO
	.align		4
.L_901:
        /*0008*/ 	.byte	0x04, 0x17
        /*000a*/ 	.short	(.L_903 - .L_902)
.L_902:
        /*000c*/ 	.word	0x00000000
        /*0010*/ 	.short	0x0001
        /*0012*/ 	.short	0x0008
        /*0014*/ 	.byte	0x00, 0xf0, 0x11, 0x00


	//----- nvinfo : EIATTR_KPARAM_INFO
	.align		4
.L_903:
        /*0018*/ 	.byte	0x04, 0x17
        /*001a*/ 	.short	(.L_905 - .L_904)
.L_904:
        /*001c*/ 	.word	0x00000000
        /*0020*/ 	.short	0x0000
        /*0022*/ 	.short	0x0000
        /*0024*/ 	.byte	0x00, 0xf5, 0x21, 0x00


	//----- nvinfo : EIATTR_SPARSE_MMA_MASK
	.align		4
.L_905:
        /*0028*/ 	.byte	0x03, 0x50
        /*002a*/ 	.short	0x0000


	//----- nvinfo : EIATTR_MAXREG_COUNT
	.align		4
        /*002c*/ 	.byte	0x03, 0x1b
        /*002e*/ 	.short	0x00ff


	//----- nvinfo : EIATTR_MERCURY_ISA_VERSION
	.align		4
        /*0030*/ 	.byte	0x03, 0x5f
        /*0032*/ 	.short	0x0101


	//----- nvinfo : EIATTR_VRC_CTA_INIT_COUNT
	.align		4
        /*0034*/ 	.byte	0x02, 0x4a
	.zero		1
	.zero		1


	//----- nvinfo : EIATTR_EXIT_INSTR_OFFSETS
	.align		4
        /*0038*/ 	.byte	0x04, 0x1c
        /*003a*/ 	.short	(.L_907 - .L_906)


	//   ....[0]....
.L_906:
        /*003c*/ 	.word	0x00000090


	//   ....[1]....
        /*0040*/ 	.word	0x000001b0


	//----- nvinfo : EIATTR_CBANK_PARAM_SIZE
	.align		4
.L_907:
        /*0044*/ 	.byte	0x03, 0x19
        /*0046*/ 	.short	0x000c


	//----- nvinfo : EIATTR_PARAM_CBANK
	.align		4
        /*0048*/ 	.byte	0x04, 0x0a
        /*004a*/ 	.short	(.L_909 - .L_908)
	.align		4
.L_908:
        /*004c*/ 	.word	index@(.nv.constant0._Z18GodelPrimeKernel75Pyi)
        /*0050*/ 	.short	0x0380
        /*0052*/ 	.short	0x000c


	//----- nvinfo : EIATTR_SW_WAR
	.align		4
.L_909:
        /*0054*/ 	.byte	0x04, 0x36
        /*0056*/ 	.short	(.L_911 - .L_910)
.L_910:
        /*0058*/ 	.word	0x00000008
.L_911:


//--------------------- .nv.info._Z18GodelPrimeKernel74Pyi --------------------------
	.section	.nv.info._Z18GodelPrimeKernel74Pyi,"",@"SHT_CUDA_INFO"
	.sectionflags	@""
	.align	4


	//----- nvinfo : EIATTR_CUDA_API_VERSION
	.align		4
        /*0000*/ 	.byte	0x04, 0x37
        /*0002*/ 	.short	(.L_913 - .L_912)
.L_912:
        /*0004*/ 	.word	0x00000082


	//----- nvinfo : EIATTR_KPARAM_INFO
	.align		4
.L_913:
        /*0008*/ 	.byte	0x04, 0x17
        /*000a*/ 	.short	(.L_915 - .L_914)
.L_914:
        /*000c*/ 	.word	0x00000000
        /*0010*/ 	.short	0x0001
        /*0012*/ 	.short	0x0008
        /*0014*/ 	.byte	0x00, 0xf0, 0x11, 0x00


	//----- nvinfo : EIATTR_KPARAM_INFO
	.align		4
.L_915:
        /*0018*/ 	.byte	0x04, 0x17
        /*001a*/ 	.short	(.L_917 - .L_916)
.L_916:
        /*001c*/ 	.word	0x00000000
        /*0020*/ 	.short	0x0000
        /*0022*/ 	.short	0x0000
        /*0024*/ 	.byte	0x00, 0xf5, 0x21, 0x00


	//----- nvinfo : EIATTR_SPARSE_MMA_MASK
	.align		4
.L_917:
        /*0028*/ 	.byte	0x03, 0x50
        /*002a*/ 	.short	0x0000


	//----- nvinfo : EIATTR_MAXREG_COUNT
	.align		4
        /*002c*/ 	.byte	0x03, 0x1b
        /*002e*/ 	.short	0x00ff


	//----- nvinfo : EIATTR_MERCURY_ISA_VERSION
	.align		4
        /*0030*/ 	.byte	0x03, 0x5f
        /*0032*/ 	.short	0x0101


	//----- nvinfo : EIATTR_VRC_CTA_INIT_COUNT
	.align		4
        /*0034*/ 	.byte	0x02, 0x4a
	.zero		1
	.zero		1


	//----- nvinfo : EIATTR_EXIT_INSTR_OFFSETS
	.align		4
        /*0038*/ 	.byte	0x04, 0x1c
        /*003a*/ 	.short	(.L_919 - .L_918)


	//   ....[0]....
.L_918:
        /*003c*/ 	.word	0x00000090


	//   ....[1]....
        /*0040*/ 	.word	0x000001b0


	//----- nvinfo : EIATTR_CBANK_PARAM_SIZE
	.align		4
.L_919:
        /*0044*/ 	.byte	0x03, 0x19
        /*0046*/ 	.short	0x000c


	//----- nvinfo : EIATTR_PARAM_CBANK
	.align		4
        /*0048*/ 	.byte	0x04, 0x0a
        /*004a*/ 	.short	(.L_921 - .L_920)
	.align		4
.L_920:
        /*004c*/ 	.word	index@(.nv.constant0._Z18GodelPrimeKernel74Pyi)
        /*0050*/ 	.short	0x0380
        /*0052*/ 	.short	0x000c


	//----- nvinfo : EIATTR_SW_WAR
	.align		4
.L_921:
        /*0054*/ 	.byte	0x04, 0x36
        /*0056*/ 	.short	(.L_923 - .L_922)
.L_922:
        /*0058*/ 	.word	0x00000008
.L_923:


//--------------------- .nv.info._Z18GodelPrimeKernel73Pyi --------------------------
	.section	.nv.info._Z18GodelPrimeKernel73Pyi,"",@"SHT_CUDA_INFO"
	.sectionflags	@""
	.align	4


	//----- nvinfo : EIATTR_CUDA_API_VERSION
	.align		4
        /*0000*/ 	.byte	0x04, 0x37
        /*0002*/ 	.short	(.L_925 - .L_924)
.L_924:
        /*0004*/ 	.word	0x00000082


	//----- nvinfo : EIATTR_KPARAM_INFO
	.align		4
.L_925:
        /*0008*/ 	.byte	0x04, 0x17
        /*000a*/ 	.short	(.L_927 - .L_926)
.L_926:
        /*000c*/ 	.word	0x00000000
        /*0010*/ 	.short	0x0001
        /*0012*/ 	.short	0x0008
        /*0014*/ 	.byte	0x00, 0xf0, 0x11, 0x00


	//----- nvinfo : EIATTR_KPARAM_INFO
	.align		4
.L_927:
        /*0018*/ 	.byte	0x04, 0x17
        /*001a*/ 	.short	(.L_929 - .L_928)
.L_928:
        /*001c*/ 	.word	0x00000000
        /*0020*/ 	.short	0x0000
        /*0022*/ 	.short	0x0000
        /*0024*/ 	.byte	0x00, 0xf5, 0x21, 0x00


	//----- nvinfo : EIATTR_SPARSE_MMA_MASK
	.align		4
.L_929:
        /*0028*/ 	.byte	0x03, 0x50
        /*002a*/ 	.short	0x0000


	//----- nvinfo : EIATTR_MAXREG_COUNT
	.align		4
        /*002c*/ 	.byte	0x03, 0x1b
        /*002e*/ 	.short	0x00ff


	//----- nvinfo : EIATTR_MERCURY_ISA_VERSION
	.align		4
        /*0030*/ 	.byte	0x03, 0x5f
        /*0032*/ 	.short	0x0101


	//----- nvinfo : EIATTR_VRC_CTA_INIT_COUNT
	.align		4
        /*0034*/ 	.byte	0x02, 0x4a
	.zero		1
	.zero		1


	//----- nvinfo : EIATTR_EXIT_INSTR_OFFSETS
	.align		4
        /*0038*/ 	.byte	0x04, 0x1c
        /*003a*/ 	.short	(.L_931 - .L_930)


	//   ....[0]....
.L_930:
        /*003c*/ 	.word	0x00000090


	//   ....[1]....
        /*0040*/ 	.word	0x000001b0


	//----- nvinfo : EIATTR_CBANK_PARAM_SIZE
	.align		4
.L_931:
        /*0044*/ 	.byte	0x03, 0x19
        /*0046*/ 	.short	0x000c


	//----- nvinfo : EIATTR_PARAM_CBANK
	.align		4
        /*0048*/ 	.byte	0x04, 0x0a
        /*004a*/ 	.short	(.L_933 - .L_932)
	.align		4
.L_932:
        /*004c*/ 	.word	index@(.nv.constant0._Z18GodelPrimeKernel73Pyi)
        /*0050*/ 	.short	0x0380
        /*0052*/ 	.short	0x000c


	//----- nvinfo : EIATTR_SW_WAR
	.align		4
.L_933:
        /*0054*/ 	.byte	0x04, 0x36
        /*0056*/ 	.short	(.L_935 - .L_934)
.L_934:
        /*0058*/ 	.word	0x00000008
.L_935:


//--------------------- .nv.info._Z18GodelPrimeKernel72Pyi --------------------------
	.section	.nv.info._Z18GodelPrimeKernel72Pyi,"",@"SHT_CUDA_INFO"
	.sectionflags	@""
	.align	4


	//----- nvinfo : EIATTR_CUDA_API_VERSION
	.align		4
        /*0000*/ 	.byte	0x04, 0x37
        /*0002*/ 	.short	(.L_937 - .L_936)
.L_936:
        /*0004*/ 	.word	0x00000082


	//----- nvinfo : EIATTR_KPARAM_INFO
	.align		4
.L_937:
        /*0008*/ 	.byte	0x04, 0x17
        /*000a*/ 	.short	(.L_939 - .L_938)
.L_938:
        /*000c*/ 	.word	0x00000000
        /*0010*/ 	.short	0x0001
        /*0012*/ 	.short	0x0008
        /*0014*/ 	.byte	0x00, 0xf0, 0x11, 0x00


	//----- nvinfo : EIATTR_KPARAM_INFO
	.align		4
.L_939:
        /*0018*/ 	.byte	0x04, 0x17
        /*001a*/ 	.short	(.L_941 - .L_940)
.L_940:
        /*001c*/ 	.word	0x00000000
        /*0020*/ 	.short	0x0000
        /*0022*/ 	.short	0x0000
        /*0024*/ 	.byte	0x00, 0xf5, 0x21, 0x00


	//----- nvinfo : EIATTR_SPARSE_MMA_MASK
	.align		4
.L_941:
        /*0028*/ 	.byte	0x03, 0x50
        /*002a*/ 	.short	0x0000


	//----- nvinfo : EIATTR_MAXREG_COUNT
	.align		4
        /*002c*/ 	.byte	0x03, 0x1b
        /*002e*/ 	.short	0x00ff


	//----- nvinfo : EIATTR_MERCURY_ISA_VERSION
	.align		4
        /*0030*/ 	.byte	0x03, 0x5f
        /*0032*/ 	.short	0x0101


	//----- nvinfo : EIATTR_VRC_CTA_INIT_COUNT
	.align		4
        /*0034*/ 	.byte	0x02, 0x4a
	.zero		1
	.zero		1


	//----- nvinfo : EIATTR_EXIT_INSTR_OFFSETS
	.align		4
        /*0038*/ 	.byte	0x04, 0x1c
        /*003a*/ 	.short	(.L_943 - .L_942)


	//   ....[0]....
.L_942:
        /*003c*/ 	.word	0x00000090


	//   ....[1]....
        /*0040*/ 	.word	0x000001b0


	//----- nvinfo : EIATTR_CBANK_PARAM_SIZE
	.align		4
.L_943:
        /*0044*/ 	.byte	0x03, 0x19
        /*0046*/ 	.short	0x000c


	//----- nvinfo : EIATTR_PARAM_CBANK
	.align		4
        /*0048*/ 	.byte	0x04, 0x0a
        /*004a*/ 	.short	(.L_945 - .L_944)
	.align		4
.L_944:
        /*004c*/ 	.word	index@(.nv.constant0._Z18GodelPrimeKernel72Pyi)
        /*0050*/ 	.short	0x0380
        /*0052*/ 	.short	0x000c


	//----- nvinfo : EIATTR_SW_WAR
	.align		4
.L_945:
        /*0054*/ 	.byte	0x04, 0x36
        /*0056*/ 	.short	(.L_947 - .L_946)
.L_946:
        /*0058*/ 	.word	0x00000008
.L_947:


//--------------------- .nv.info._Z18GodelPrimeKernel71Pyi --------------------------
	.section	.nv.info._Z18GodelPrimeKernel71Pyi,"",@"SHT_CUDA_INFO"
	.sectionflags	@""
	.align	4


	//----- nvinfo : EIATTR_CUDA_API_VERSION
	.align		4
        /*0000*/ 	.byte	0x04, 0x37
        /*0002*/ 	.short	(.L_949 - .L_948)
.L_948:
        /*0004*/ 	.word	0x00000082


	//----- nvinfo : EIATTR_KPARAM_INFO
	.align		4
.L_949:
        /*0008*/ 	.byte	0x04, 0x17
        /*000a*/ 	.short	(.L_951 - .L_950)
.L_950:
        /*000c*/ 	.word	0x00000000
        /*0010*/ 	.short	0x0001
        /*0012*/ 	.short	0x0008
        /*0014*/ 	.byte	0x00, 0xf0, 0x11, 0x00


	//----- nvinfo : EIATTR_KPARAM_INFO
	.align		4
.L_951:
        /*0018*/ 	.byte	0x04, 0x17
        /*001a*/ 	.short	(.L_953 - .L_952)
.L_952:
        /*001c*/ 	.word	0x00000000
        /*0020*/ 	.short	0x0000
        /*0022*/ 	.short	0x0000
        /*0024*/ 	.byte	0x00, 0xf5, 0x21, 0x00


	//----- nvinfo : EIATTR_SPARSE_MMA_MASK
	.align		4
.L_953:
        /*0028*/ 	.byte	0x03, 0x50
        /*002a*/ 	.short	0x0000


	//----- nvinfo : EIATTR_MAXREG_COUNT
	.align		4
        /*002c*/ 	.byte	0x03, 0x1b
        /*002e*/ 	.short	0x00ff


	//----- nvinfo : EIATTR_MERCURY_ISA_VERSION
	.align		4
        /*0030*/ 	.byte	0x03, 0x5f
        /*0032*/ 	.short	0x0101


	//----- nvinfo : EIATTR_VRC_CTA_INIT_COUNT
	.align		4
        /*0034*/ 	.byte	0x02, 0x4a
	.zero		1
	.zero		1


	//----- nvinfo : EIATTR_EXIT_INSTR_OFFSETS
	.align		4
        /*0038*/ 	.byte	0x04, 0x1c
        /*003a*/ 	.short	(.L_955 - .L_954)


	//   ....[0]....
.L_954:
        /*003c*/ 	.word	0x00000090


	//   ....[1]....
        /*0040*/ 	.word	0x000001b0


	//----- nvinfo : EIATTR_CBANK_PARAM_SIZE
	.align		4
.L_955:
        /*0044*/ 	.byte	0x03, 0x19
        /*0046*/ 	.short	0x000c


	//----- nvinfo : EIATTR_PARAM_CBANK
	.align		4
        /*0048*/ 	.byte	0x04, 0x0a
        /*004a*/ 	.short	(.L_957 - .L_956)
	.align		4
.L_956:
        /*004c*/ 	.word	index@(.nv.constant0._Z18GodelPrimeKernel71Pyi)
        /*0050*/ 	.short	0x0380
        /*0052*/ 	.short	0x000c


	//----- nvinfo : EIATTR_SW_WAR
	.align		4
.L_957:
        /*0054*/ 	.byte	0x04, 0x36
        /*0056*/ 	.short	(.L_959 - .L_958)
.L_958:
        /*0058*/ 	.word	0x00000008
.L_959:


//--------------------- .nv.info._Z18GodelPrimeKernel70Pyi --------------------------
	.section	.nv.info._Z18GodelPrimeKernel70Pyi,"",@"SHT_CUDA_INFO"
	.sectionflags	@""
	.align	4


	//----- nvinfo : EIATTR_CUDA_API_VERSION
	.align		4
        /*0000*/ 	.byte	0x04, 0x37
        /*0002*/ 	.short	(.L_961 - .L_960)
.L_960:
        /*0004*/ 	.word	0x00000082


	//----- nvinfo : EIATTR_KPARAM_INFO
	.align		4
.L_961:
        /*0008*/ 	.byte	0x04, 0x17
        /*000a*/ 	.short	(.L_963 - .L_962)
.L_962:
        /*000c*/ 	.word	0x00000000
        /*0010*/ 	.short	0x0001
        /*0012*/ 	.short	0x0008
        /*0014*/ 	.byte	0x00, 0xf0, 0x11, 0x00


	//----- nvinfo : EIATTR_KPARAM_INFO
	.align		4
.L_963:
        /*0018*/ 	.byte	0x04, 0x17
        /*001a*/ 	.short	(.L_965 - .L_964)
.L_964:
        /*001c*/ 	.word	0x00000000
        /*0020*/ 	.short	0x0000
        /*0022*/ 	.short	0x0000
        /*0024*/ 	.byte	0x00, 0xf5, 0x21, 0x00


	//----- nvinfo : EIATTR_SPARSE_MMA_MASK
	.align		4
.L_965:
        /*0028*/ 	.byte	0x03, 0x50
        /*002a*/ 	.short	0x0000


	//----- nvinfo : EIATTR_MAXREG_COUNT
	.align		4
        /*002c*/ 	.byte	0x03, 0x1b
        /*002e*/ 	.short	0x00ff


	//----- nvinfo : EIATTR_MERCURY_ISA_VERSION
	.align		4
        /*0030*/ 	.byte	0x03, 0x5f
        /*0032*/ 	.short	0x0101


	//----- nvinfo : EIATTR_VRC_CTA_INIT_COUNT
	.align		4
        /*0034*/ 	.byte	0x02, 0x4a
	.zero		1
	.zero		1


	//----- nvinfo : EIATTR_EXIT_INSTR_OFFSETS
	.align		4
        /*0038*/ 	.byte	0x04, 0x1c
        /*003a*/ 	.short	(.L_967 - .L_966)


	//   ....[0]....
.L_966:
        /*003c*/ 	.word	0x00000090


	//   ....[1]....
        /*0040*/ 	.word	0x000001b0


	//----- nvinfo : EIATTR_CBANK_PARAM_SIZE
	.align		4
.L_967:
        /*0044*/ 	.byte	0x03, 0x19
        /*0046*/ 	.short	0x000c


	//----- nvinfo : EIATTR_PARAM_CBANK
	.align		4
        /*0048*/ 	.byte	0x04, 0x0a
        /*004a*/ 	.short	(.L_969 - .L_968)
	.align		4
.L_968:
        /*004c*/ 	.word	index@(.nv.constant0._Z18GodelPrimeKernel70Pyi)
        /*0050*/ 	.short	0x0380
        /*0052*/ 	.short	0x000c


	//----- nvinfo : EIATTR_SW_WAR
	.align		4
.L_969:
        /*0054*/ 	.byte	0x04, 0x36
        /*0056*/ 	.short	(.L_971 - .L_970)
.L_970:
        /*0058*/ 	.word	0x00000008
.L_971:


//--------------------- .nv.info._Z18GodelPrimeKernel69Pyi --------------------------
	.section	.nv.info._Z18GodelPrimeKernel69Pyi,"",@"SHT_CUDA_INFO"
	.sectionflags	@""
	.align	4


	//----- nvinfo : EIATTR_CUDA_API_VERSION
	.align		4
        /*0000*/ 	.byte	0x04, 0x37
        /*0002*/ 	.short	(.L_973 - .L_972)
.L_972:
        /*0004*/ 	.word	0x00000082


	//----- nvinfo : EIATTR_KPARAM_INFO
	.align		4
.L_973:
        /*0008*/ 	.byte	0x04, 0x17
        /*000a*/ 	.short	(.L_975 - .L_974)
.L_974:
        /*000c*/ 	.word	0x00000000
        /*0010*/ 	.short	0x0001
        /*0012*/ 	.short	0x0008
        /*0014*/ 	.byte	0x00, 0xf0, 0x11, 0x00


	//----- nvinfo : EIATTR_KPARAM_INFO
	.align		4
.L_975:
        /*0018*/ 	.byte	0x04, 0x17
        /*001a*/ 	.short	(.L_977 - .L_976)
.L_976:
        /*001c*/ 	.word	0x00000000
        /*0020*/ 	.short	0x0000
        /*0022*/ 	.short	0x0000
        /*0024*/ 	.byte	0x00, 0xf5, 0x21, 0x00


	//----- nvinfo : EIATTR_SPARSE_MMA_MASK
	.align		4
.L_977:
        /*0028*/ 	.byte	0x03, 0x50
        /*002a*/ 	.short	0x0000


	//----- nvinfo : EIATTR_MAXREG_COUNT
	.align		4
        /*002c*/ 	.byte	0x03, 0x1b
        /*002e*/ 	.short	0x00ff


	//----- nvinfo : EIATTR_MERCURY_ISA_VERSION
	.align		4
        /*0030*/ 	.byte	0x03, 0x5f
        /*0032*/ 	.short	0x0101


	//----- nvinfo : EIATTR_VRC_CTA_INIT_COUNT
	.align		4
        /*0034*/ 	.byte	0x02, 0x4a
	.zero		1
	.zero		1


	//----- nvinfo : EIATTR_EXIT_INSTR_OFFSETS
	.align		4
        /*0038*/ 	.byte	0x04, 0x1c
        /*003a*/ 	.short	(.L_979 - .L_978)


	//   ....[0]....
.L_978:
        /*003c*/ 	.word	0x00000090


	//   ....[1]....
        /*0040*/ 	.word	0x000001b0


	//----- nvinfo : EIATTR_CBANK_PARAM_SIZE
	.align		4
.L_979:
        /*0044*/ 	.byte	0x03, 0x19
        /*0046*/ 	.short	0x000c


	//----- nvinfo : EIATTR_PARAM_CBANK
	.align		4
        /*0048*/ 	.byte	0x04, 0x0a
        /*004a*/ 	.short	(.L_981 - .L_980)
	.align		4
.L_980:
        /*004c*/ 	.word	index@(.nv.constant0._Z18GodelPrimeKernel69Pyi)
        /*0050*/ 	.short	0x0380
        /*0052*/ 	.short	0x000c


	//----- nvinfo : EIATTR_SW_WAR
	.align		4
.L_981:
        /*0054*/ 	.byte	0x04, 0x36
        /*0056*/ 	.short	(.L_983 - .L_982)
.L_982:
        /*0058*/ 	.word	0x00000008
.L_983:


//--------------------- .nv.info._Z18GodelPrimeKernel68Pyi --------------------------
	.section	.nv.info._Z18GodelPrimeKernel68Pyi,"",@"SHT_CUDA_INFO"
	.sectionflags	@""
	.align	4


	//----- nvinfo : EIATTR_CUDA_API_VERSION
	.align		4
        /*0000*/ 	.byte	0x04, 0x37
        /*0002*/ 	.short	(.L_985 - .L_984)
.L_984:
        /*0004*/ 	.word	0x00000082


	//----- nvinfo : EIATTR_KPARAM_INFO
	.align		4
.L_985:
        /*0008*/ 	.byte	0x04, 0x17
        /*000a*/ 	.short	(.L_987 - .L_986)
.L_986:
        /*000c*/ 	.word	0x00000000
        /*0010*/ 	.short	0x0001
        /*0012*/ 	.short	0x0008
        /*0014*/ 	.byte	0x00, 0xf0, 0x11, 0x00


	//----- nvinfo : EIATTR_KPARAM_INFO
	.align		4
.L_987:
        /*0018*/ 	.byte	0x04, 0x17
        /*001a*/ 	.short	(.L_989 - .L_988)
.L_988:
        /*001c*/ 	.word	0x00000000
        /*0020*/ 	.short	0x0000
        /*0022*/ 	.short	0x0000
        /*0024*/ 	.byte	0x00, 0xf5, 0x21, 0x00


	//----- nvinfo : EIATTR_SPARSE_MMA_MASK
	.align		4
.L_989:
        /*0028*/ 	.byte	0x03, 0x50
        /*002a*/ 	.short	0x0000


	//----- nvinfo : EIATTR_MAXREG_COUNT
	.align		4
        /*002c*/ 	.byte	0x03, 0x1b
        /*002e*/ 	.short	0x00ff


	//----- nvinfo : EIATTR_MERCURY_ISA_VERSION
	.align		4
        /*0030*/ 	.byte	0x03, 0x5f
        /*0032*/ 	.short	0x0101


	//----- nvinfo : EIATTR_VRC_CTA_INIT_COUNT
	.align		4
        /*0034*/ 	.byte	0x02, 0x4a
	.zero		1
	.zero		1


	//----- nvinfo : EIATTR_EXIT_INSTR_OFFSETS
	.align		4
        /*0038*/ 	.byte	0x04, 0x1c
        /*003a*/ 	.short	(.L_991 - .L_990)


	//   ....[0]....
.L_990:
        /*003c*/ 	.word	0x00000090


	//   ....[1]....
        /*0040*/ 	.word	0x000001b0


	//----- nvinfo : EIATTR_CBANK_PARAM_SIZE
	.align		4
.L_991:
        /*0044*/ 	.byte	0x03, 0x19
        /*0046*/ 	.short	0x000c


	//----- nvinfo : EIATTR_PARAM_CBANK
	.align		4
        /*0048*/ 	.byte	0x04, 0x0a
        /*004a*/ 	.short	(.L_993 - .L_992)
	.align		4
.L_992:
        /*004c*/ 	.word	index@(.nv.constant0._Z18GodelPrimeKernel68Pyi)
        /*0050*/ 	.short	0x0380
        /*0052*/ 	.short	0x000c


	//----- nvinfo : EIATTR_SW_WAR
	.align		4
.L_993:
        /*0054*/ 	.byte	0x04, 0x36
        /*0056*/ 	.short	(.L_995 - .L_994)
.L_994:
        /*0058*/ 	.word	0x00000008
.L_995:


//--------------------- .nv.info._Z18GodelPrimeKernel67Pyi --------------------------
	.section	.nv.info._Z18GodelPrimeKernel67Pyi,"",@"SHT_CUDA_INFO"
	.sectionflags	@""
	.align	4


	//----- nvinfo : EIATTR_CUDA_API_VERSION
	.align		4
        /*0000*/ 	.byte	0x04, 0x37
        /*0002*/ 	.short	(.L_997 - .L_996)
.L_996:
        /*0004*/ 	.word	0x00000082


	//----- nvinfo : EIATTR_KPARAM_INFO
	.align		4
.L_997:
        /*0008*/ 	.byte	0x04, 0x17
        /*000a*/ 	.short	(.L_999 - .L_998)
.L_998:
        /*000c*/ 	.word	0x00000000
        /*0010*/ 	.short	0x0001
        /*0012*/ 	.short	0x0008
        /*0014*/ 	.byte	0x00, 0xf0, 0x11, 0x00


	//----- nvinfo : EIATTR_KPARAM_INFO
	.align		4
.L_999:
        /*0018*/ 	.byte	0x04, 0x17
        /*001a*/ 	.short	(.L_1001 - .L_1000)
.L_1000:
        /*001c*/ 	.word	0x00000000
        /*0020*/ 	.short	0x0000
        /*0022*/ 	.short	0x0000
        /*0024*/ 	.byte	0x00, 0xf5, 0x21, 0x00


	//----- nvinfo : EIATTR_SPARSE_MMA_MASK
	.align		4
.L_1001:
        /*0028*/ 	.byte	0x03, 0x50
        /*002a*/ 	.short	0x0000


	//----- nvinfo : EIATTR_MAXREG_COUNT
	.align		4
        /*002c*/ 	.byte	0x03, 0x1b
        /*002e*/ 	.short	0x00ff


	//----- nvinfo : EIATTR_MERCURY_ISA_VERSION
	.align		4
        /*0030*/ 	.byte	0x03, 0x5f
        /*0032*/ 	.short	0x0101


	//----- nvinfo : EIATTR_VRC_CTA_INIT_COUNT
	.align		4
        /*0034*/ 	.byte	0x02, 0x4a
	.zero		1
	.zero		1


	//----- nvinfo : EIATTR_EXIT_INSTR_OFFSETS
	.align		4
        /*0038*/ 	.byte	0x04, 0x1c
        /*003a*/ 	.short	(.L_1003 - .L_1002)


	//   ....[0]....
.L_1002:
        /*003c*/ 	.word	0x00000090


	//   ....[1]....
        /*0040*/ 	.word	0x000001b0


	//----- nvinfo : EIATTR_CBANK_PARAM_SIZE
	.align		4
.L_1003:
        /*0044*/ 	.byte	0x03, 0x19
        /*0046*/ 	.short	0x000c


	//----- nvinfo : EIATTR_PARAM_CBANK
	.align		4
        /*0048*/ 	.byte	0x04, 0x0a
        /*004a*/ 	.short	(.L_1005 - .L_1004)
	.align		4
.L_1004:
        /*004c*/ 	.word	index@(.nv.constant0._Z18GodelPrimeKernel67Pyi)
        /*0050*/ 	.short	0x0380
        /*0052*/ 	.short	0x000c


	//----- nvinfo : EIATTR_SW_WAR
	.align		4
.L_1005:
        /*0054*/ 	.byte	0x04, 0x36
        /*0056*/ 	.short	(.L_1007 - .L_1006)
.L_1006:
        /*0058*/ 	.word	0x00000008
.L_1007:


//--------------------- .nv.info._Z18GodelPrimeKernel66Pyi --------------------------
	.section	.nv.info._Z18GodelPrimeKernel66Pyi,"",@"SHT_CUDA_INFO"
	.sectionflags	@""
	.align	4


	//----- nvinfo : EIATTR_CUDA_API_VERSION
	.align		4
        /*0000*/ 	.byte	0x04, 0x37
        /*0002*/ 	.short	(.L_1009 - .L_1008)
.L_1008:
        /*0004*/ 	.word	0x00000082


	//----- nvinfo : EIATTR_KPARAM_INFO
	.align		4
.L_1009:
        /*0008*/ 	.byte	0x04, 0x17
        /*000a*/ 	.short	(.L_1011 - .L_1010)
.L_1010:
        /*000c*/ 	.word	0x00000000
        /*0010*/ 	.short	0x0001
        /*0012*/ 	.short	0x0008
        /*0014*/ 	.byte	0x00, 0xf0, 0x11, 0x00


	//----- nvinfo : EIATTR_KPARAM_INFO
	.align		4
.L_1011:
        /*0018*/ 	.byte	0x04, 0x17
        /*001a*/ 	.short	(.L_1013 - .L_1012)
.L_1012:
        /*001c*/ 	.word	0x00000000
        /*0020*/ 	.short	0x0000
        /*0022*/ 	.short	0x0000
        /*0024*/ 	.byte	0x00, 0xf5, 0x21, 0x00


	//----- nvinfo : EIATTR_SPARSE_MMA_MASK
	.align		4
.L_1013:
        /*0028*/ 	.byte	0x03, 0x50
        /*002a*/ 	.short	0x0000


	//----- nvinfo : EIATTR_MAXREG_COUNT
	.align		4
        /*002c*/ 	.byte	0x03, 0x1b
        /*002e*/ 	.short	0x00ff


	//----- nvinfo : EIATTR_MERCURY_ISA_VERSION
	.align		4
        /*0030*/ 	.byte	0x03, 0x5f
        /*0032*/ 	.short	0x0101


	//----- nvinfo : EIATTR_VRC_CTA_INIT_COUNT
	.align		4
        /*0034*/ 	.byte	0x02, 0x4a
	.zero		1
	.zero		1


	//----- nvinfo : EIATTR_EXIT_INSTR_OFFSETS
	.align		4
        /*0038*/ 	.byte	0x04, 0x1c
        /*003a*/ 	.short	(.L_1015 - .L_1014)


	//   ....[0]....
.L_1014:
        /*003c*/ 	.word	0x00000090


	//   ....[1]....
        /*0040*/ 	.word	0x000001b0


	//----- nvinfo : EIATTR_CBANK_PARAM_SIZE
	.align		4
.L_1015:
        /*0044*/ 	.byte	0x03, 0x19
        /*0046*/ 	.short	0x000c


	//----- nvinfo : EIATTR_PARAM_CBANK
	.align		4
        /*0048*/ 	.byte	0x04, 0x0a
        /*004a*/ 	.short	(.L_1017 - .L_1016)
	.align		4
.L_1016:
        /*004c*/ 	.word	index@(.nv.constant0._Z18GodelPrimeKernel66Pyi)
        /*0050*/ 	.short	0x0380
        /*0052*/ 	.short	0x000c


	//----- nvinfo : EIATTR_SW_WAR
	.align		4
.L_1017:
        /*0054*/ 	.byte	0x04, 0x36
        /*0056*/ 	.short	(.L_1019 - .L_1018)
.L_1018:
        /*0058*/ 	.word	0x00000008
.L_1019:


//--------------------- .nv.info._Z18GodelPrimeKernel65Pyi --------------------------
	.section	.nv.info._Z18GodelPrimeKernel65Pyi,"",@"SHT_CUDA_INFO"
	.sectionflags	@""
	.align	4


	//----- nvinfo : EIATTR_CUDA_API_VERSION
	.align		4
        /*0000*/ 	.byte	0x04, 0x37
        /*0002*/ 	.short	(.L_1021 - .L_1020)
.L_1020:
        /*0004*/ 	.word	0x00000082


	//----- nvinfo : EIATTR_KPARAM_INFO
	.align		4
.L_1021:
        /*0008*/ 	.byte	0x04, 0x17
        /*000a*/ 	.short	(.L_1023 - .L_1022)
.L_1022:
        /*000c*/ 	.word	0x00000000
        /*0010*/ 	.short	0x0001
        /*0012*/ 	.short	0x0008
        /*0014*/ 	.byte	0x00, 0xf0, 0x11, 0x00


	//----- nvinfo : EIATTR_KPARAM_INFO
	.align		4
.L_1023:
        /*0018*/ 	.byte	0x04, 0x17
        /*001a*/ 	.short	(.L_1025 - .L_1024)
.L_1024:
        /*001c*/ 	.word	0x00000000
        /*0020*/ 	.short	0x0000
        /*0022*/ 	.short	0x0000
        /*0024*/ 	.byte	0x00, 0xf5, 0x21, 0x00


	//----- nvinfo : EIATTR_SPARSE_MMA_MASK
	.align		4
.L_1025:
        /*0028*/ 	.byte	0x03, 0x50
        /*002a*/ 	.short	0x0000


	//----- nvinfo : EIATTR_MAXREG_COUNT
	.align		4
        /*002c*/ 	.byte	0x03, 0x1b
        /*002e*/ 	.short	0x00ff


	//----- nvinfo : EIATTR_MERCURY_ISA_VERSION
	.align		4
        /*0030*/ 	.byte	0x03, 0x5f
        /*0032*/ 	.short	0x0101


	//----- nvinfo : EIATTR_VRC_CTA_INIT_COUNT
	.align		4
        /*0034*/ 	.byte	0x02, 0x4a
	.zero		1
	.zero		1


	//----- nvinfo : EIATTR_EXIT_INSTR_OFFSETS
	.align		4
        /*0038*/ 	.byte	0x04, 0x1c
        /*003a*/ 	.short	(.L_1027 - .L_1026)


	//   ....[0]....
.L_1026:
        /*003c*/ 	.word	0x00000090


	//   ....[1]....
        /*0040*/ 	.word	0x000001b0


	//----- nvinfo : EIATTR_CBANK_PARAM_SIZE
	.align		4
.L_1027:
        /*0044*/ 	.byte	0x03, 0x19
        /*0046*/ 	.short	0x000c


	//----- nvinfo : EIATTR_PARAM_CBANK
	.align		4
        /*0048*/ 	.byte	0x04, 0x0a
        /*004a*/ 	.short	(.L_1029 - .L_1028)
	.align		4
.L_1028:
        /*004c*/ 	.word	index@(.nv.constant0._Z18GodelPrimeKernel65Pyi)
        /*0050*/ 	.short	0x0380
        /*0052*/ 	.short	0x000c


	//----- nvinfo : EIATTR_SW_WAR
	.align		4
.L_1029:
        /*0054*/ 	.byte	0x04, 0x36
        /*0056*/ 	.short	(.L_1031 - .L_1030)
.L_1030:
        /*0058*/ 	.word	0x00000008
.L_1031:


//--------------------- .nv.info._Z18GodelPrimeKernel64Pyi --------------------------
	.section	.nv.info._Z18GodelPrimeKernel64Pyi,"",@"SHT_CUDA_INFO"
	.sectionflags	@""
	.align	4


	//----- nvinfo : EIATTR_CUDA_API_VERSION
	.align		4
        /*0000*/ 	.byte	0x04, 0x37
        /*0002*/ 	.short	(.L_1033 - .L_1032)
.L_1032:
        /*0004*/ 	.word	0x00000082


	//----- nvinfo : EIATTR_KPARAM_INFO
	.align		4
.L_1033:
        /*0008*/ 	.byte	0x04, 0x17
        /*000a*/ 	.short	(.L_1035 - .L_1034)
.L_1034:
        /*000c*/ 	.word	0x00000000
        /*0010*/ 	.short	0x0001
        /*0012*/ 	.short	0x0008
        /*0014*/ 	.byte	0x00, 0xf0, 0x11, 0x00


	//----- nvinfo : EIATTR_KPARAM_INFO
	.align		4
.L_1035:
        /*0018*/ 	.byte	0x04, 0x17
        /*001a*/ 	.short	(.L_1037 - .L_1036)
.L_1036:
        /*001c*/ 	.word	0x00000000
        /*0020*/ 	.short	0x0000
        /*0022*/ 	.short	0x0000
        /*0024*/ 	.byte	0x00, 0xf5, 0x21, 0x00


	//----- nvinfo : EIATTR_SPARSE_MMA_MASK
	.align		4
.L_1037:
        /*0028*/ 	.byte	0x03, 0x50
        /*002a*/ 	.short	0x0000


	//----- nvinfo : EIATTR_MAXREG_COUNT
	.align		4
        /*002c*/ 	.byte	0x03, 0x1b
        /*002e*/ 	.short	0x00ff


	//----- nvinfo : EIATTR_MERCURY_ISA_VERSION
	.align		4
        /*0030*/ 	.byte	0x03, 0x5f
        /*0032*/ 	.short	0x0101


	//----- nvinfo : EIATTR_VRC_CTA_INIT_COUNT
	.align		4
        /*0034*/ 	.byte	0x02, 0x4a
	.zero		1
	.zero		1


	//----- nvinfo : EIATTR_EXIT_INSTR_OFFSETS
	.align		4
        /*0038*/ 	.byte	0x04, 0x1c
        /*003a*/ 	.short	(.L_1039 - .L_1038)


	//   ....[0]....
.L_1038:
        /*003c*/ 	.word	0x00000090


	//   ....[1]....
        /*0040*/ 	.word	0x000001b0


	//----- nvinfo : EIATTR_CBANK_PARAM_SIZE
	.align		4
.L_1039:
        /*0044*/ 	.byte	0x03, 0x19
        /*0046*/ 	.short	0x000c


	//----- nvinfo : EIATTR_PARAM_CBANK
	.align		4
        /*0048*/ 	.byte	0x04, 0x0a
        /*004a*/ 	.short	(.L_1041 - .L_1040)
	.align		4
.L_1040:
        /*004c*/ 	.word	index@(.nv.constant0._Z18GodelPrimeKernel64Pyi)
        /*0050*/ 	.short	0x0380
        /*0052*/ 	.short	0x000c


	//----- nvinfo : EIATTR_SW_WAR
	.align		4
.L_1041:
        /*0054*/ 	.byte	0x04, 0x36
        /*0056*/ 	.short	(.L_1043 - .L_1042)
.L_1042:
        /*0058*/ 	.word	0x00000008
.L_1043:


//--------------------- .nv.info._Z18GodelPrimeKernel63Pyi --------------------------
	.section	.nv.info._Z18GodelPrimeKernel63Pyi,"",@"SHT_CUDA_INFO"
	.sectionflags	@""
	.align	4


	//----- nvinfo : EIATTR_CUDA_API_VERSION
	.align		4
        /*0000*/ 	.byte	0x04, 0x37
        /*0002*/ 	.short	(.L_1045 - .L_1044)
.L_1044:
        /*0004*/ 	.word	0x00000082


	//----- nvinfo : EIATTR_KPARAM_INFO
	.align		4
.L_1045:
        /*0008*/ 	.byte	0x04, 0x17
        /*000a*/ 	.short	(.L_1047 - .L_1046)
.L_1046:
        /*000c*/ 	.word	0x00000000
        /*0010*/ 	.short	0x0001
        /*0012*/ 	.short	0x0008
        /*0014*/ 	.byte	0x00, 0xf0, 0x11, 0x00


	//----- nvinfo : EIATTR_KPARAM_INFO
	.align		4
.L_1047:
        /*0018*/ 	.byte	0x04, 0x17
        /*001a*/ 	.short	(.L_1049 - .L_1048)
.L_1048:
        /*001c*/ 	.word	0x00000000
        /*0020*/ 	.short	0x0000
        /*0022*/ 	.short	0x0000
        /*0024*/ 	.byte	0x00, 0xf5, 0x21, 0x00


	//----- nvinfo : EIATTR_SPARSE_MMA_MASK
	.align		4
.L_1049:
        /*0028*/ 	.byte	0x03, 0x50
        /*002a*/ 	.short	0x0000


	//----- nvinfo : EIATTR_MAXREG_COUNT
	.align		4
        /*002c*/ 	.byte	0x03, 0x1b
        /*002e*/ 	.short	0x00ff


	//----- nvinfo : EIATTR_MERCURY_ISA_VERSION
	.align		4
        /*0030*/ 	.byte	0x03, 0x5f
        /*0032*/ 	.short	0x0101


	//----- nvinfo : EIATTR_VRC_CTA_INIT_COUNT
	.align		4
        /*0034*/ 	.byte	0x02, 0x4a
	.zero		1
	.zero		1


	//----- nvinfo : EIATTR_EXIT_INSTR_OFFSETS
	.align		4
        /*0038*/ 	.byte	0x04, 0x1c
        /*003a*/ 	.short	(.L_1051 - .L_1050)


	//   ....[0]....
.L_1050:
        /*003c*/ 	.word	0x00000090


	//   ....[1]....
        /*0040*/ 	.word	0x000001b0


	//----- nvinfo : EIATTR_CBANK_PARAM_SIZE
	.align		4
.L_1051:
        /*0044*/ 	.byte	0x03, 0x19
        /*0046*/ 	.short	0x000c


	//----- nvinfo : EIATTR_PARAM_CBANK
	.align		4
        /*0048*/ 	.byte	0x04, 0x0a
        /*004a*/ 	.short	(.L_1053 - .L_1052)
	.align		4
.L_1052:
        /*004c*/ 	.word	index@(.nv.constant0._Z18GodelPrimeKernel63Pyi)
        /*0050*/ 	.short	0x0380
        /*0052*/ 	.short	0x000c


	//----- nvinfo : EIATTR_SW_WAR
	.align		4
.L_1053:
        /*0054*/ 	.byte	0x04, 0x36
        /*0056*/ 	.short	(.L_1055 - .L_1054)
.L_1054:
        /*0058*/ 	.word	0x00000008
.L_1055:


//--------------------- .nv.info._Z18GodelPrimeKernel62Pyi --------------------------
	.section	.nv.info._Z18GodelPrimeKernel62Pyi,"",@"SHT_CUDA_INFO"
	.sectionflags	@""
	.align	4


	//----- nvinfo : EIATTR_CUDA_API_VERSION
	.align		4
        /*0000*/ 	.byte	0x04, 0x37
        /*0002*/ 	.short	(.L_1057 - .L_1056)
.L_1056:
        /*0004*/ 	.word	0x00000082


	//----- nvinfo : EIATTR_KPARAM_INFO
	.align		4
.L_1057:
        /*0008*/ 	.byte	0x04, 0x17
        /*000a*/ 	.short	(.L_1059 - .L_1058)
.L_1058:
        /*000c*/ 	.word	0x00000000
        /*0010*/ 	.short	0x0001
        /*0012*/ 	.short	0x0008
        /*0014*/ 	.byte	0x00, 0xf0, 0x11, 0x00


	//----- nvinfo : EIATTR_KPARAM_INFO
	.align		4
.L_1059:
        /*0018*/ 	.byte	0x04, 0x17
        /*001a*/ 	.short	(.L_1061 - .L_1060)
.L_1060:
        /*001c*/ 	.word	0x00000000
        /*0020*/ 	.short	0x0000
        /*0022*/ 	.short	0x0000
        /*0024*/ 	.byte	0x00, 0xf5, 0x21, 0x00


	//----- nvinfo : EIATTR_SPARSE_MMA_MASK
	.align		4
.L_1061:
        /*0028*/ 	.byte	0x03, 0x50
        /*002a*/ 	.short	0x0000


	//----- nvinfo : EIATTR_MAXREG_COUNT
	.align		4
        /*002c*/ 	.byte	0x03, 0x1b
        /*002e*/ 	.short	0x00ff


	//----- nvinfo : EIATTR_MERCURY_ISA_VERSION
	.align		4
        /*0030*/ 	.byte	0x03, 0x5f
        /*0032*/ 	.short	0x0101


	//----- nvinfo : EIATTR_VRC_CTA_INIT_COUNT
	.align		4
        /*0034*/ 	.byte	0x02, 0x4a
	.zero		1
	.zero		1


	//----- nvinfo : EIATTR_EXIT_INSTR_OFFSETS
	.align		4
        /*0038*/ 	.byte	0x04, 0x1c
        /*003a*/ 	.short	(.L_1063 - .L_1062)


	//   ....[0]....
.L_1062:
        /*003c*/ 	.word	0x00000090


	//   ....[1]....
        /*0040*/ 	.word	0x000001b0


	//----- nvinfo : EIATTR_CBANK_PARAM_SIZE
	.align		4
.L_1063:
        /*0044*/ 	.byte	0x03, 0x19
        /*0046*/ 	.short	0x000c


	//----- nvinfo : EIATTR_PARAM_CBANK
	.align		4
        /*0048*/ 	.byte	0x04, 0x0a
        /*004a*/ 	.short	(.L_1065 - .L_1064)
	.align		4
.L_1064:
        /*004c*/ 	.word	index@(.nv.constant0._Z18GodelPrimeKernel62Pyi)
        /*0050*/ 	.short	0x0380
        /*0052*/ 	.short	0x000c


	//----- nvinfo : EIATTR_SW_WAR
	.align		4
.L_1065:
        /*0054*/ 	.byte	0x04, 0x36
        /*0056*/ 	.short	(.L_1067 - .L_1066)
.L_1066:
        /*0058*/ 	.word	0x00000008
.L_1067:


//--------------------- .nv.info._Z18GodelPrimeKernel61Pyi --------------------------
	.section	.nv.info._Z18GodelPrimeKernel61Pyi,"",@"SHT_CUDA_INFO"
	.sectionflags	@""
	.align	4


	//----- nvinfo : EIATTR_CUDA_API_VERSION
	.align		4
        /*0000*/ 	.byte	0x04, 0x37
        /*0002*/ 	.short	(.L_1069 - .L_1068)
.L_1068:
        /*0004*/ 	.word	0x00000082


	//----- nvinfo : EIATTR_KPARAM_INFO
	.align		4
.L_1069:
        /*0008*/ 	.byte	0x04, 0x17
        /*000a*/ 	.short	(.L_1071 - .L_1070)
.L_1070:
        /*000c*/ 	.word	0x00000000
        /*0010*/ 	.short	0x0001
        /*0012*/ 	.short	0x0008
        /*0014*/ 	.byte	0x00, 0xf0, 0x11, 0x00


	//----- nvinfo : EIATTR_KPARAM_INFO
	.align		4
.L_1071:
        /*0018*/ 	.byte	0x04, 0x17
        /*001a*/ 	.short	(.L_1073 - .L_1072)
.L_1072:
        /*001c*/ 	.word	0x00000000
        /*0020*/ 	.short	0x0000
        /*0022*/ 	.short	0x0000
        /*0024*/ 	.byte	0x00, 0xf5, 0x21, 0x00


	//----- nvinfo : EIATTR_SPARSE_MMA_MASK
	.align		4
.L_1073:
        /*0028*/ 	.byte	0x03, 0x50
        /*002a*/ 	.short	0x0000


	//----- nvinfo : EIATTR_MAXREG_COUNT
	.align		4
        /*002c*/ 	.byte	0x03, 0x1b
        /*002e*/ 	.short	0x00ff


	//----- nvinfo : EIATTR_MERCURY_ISA_VERSION
	.align		4
        /*0030*/ 	.byte	0x03, 0x5f
        /*0032*/ 	.short	0x0101


	//----- nvinfo : EIATTR_VRC_CTA_INIT_COUNT
	.align		4
        /*0034*/ 	.byte	0x02, 0x4a
	.zero		1
	.zero		1


	//----- nvinfo : EIATTR_EXIT_INSTR_OFFSETS
	.align		4
        /*0038*/ 	.byte	0x04, 0x1c
        /*003a*/ 	.short	(.L_1075 - .L_1074)


	//   ....[0]....
.L_1074:
        /*003c*/ 	.word	0x00000090


	//   ....[1]....
        /*0040*/ 	.word	0x000001b0


	//----- nvinfo : EIATTR_CBANK_PARAM_SIZE
	.align		4
.L_1075:
        /*0044*/ 	.byte	0x03, 0x19
        /*0046*/ 	.short	0x000c


	//----- nvinfo : EIATTR_PARAM_CBANK
	.align		4
        /*0048*/ 	.byte	0x04, 0x0a
        /*004a*/ 	.short	(.L_1077 - .L_1076)
	.align		4
.L_1076:
        /*004c*/ 	.word	index@(.nv.constant0._Z18GodelPrimeKernel61Pyi)
        /*0050*/ 	.short	0x0380
        /*0052*/ 	.short	0x000c


	//----- nvinfo : EIATTR_SW_WAR
	.align		4
.L_1077:
        /*0054*/ 	.byte	0x04, 0x36
        /*0056*/ 	.short	(.L_1079 - .L_1078)
.L_1078:
        /*0058*/ 	.word	0x00000008
.L_1079:


//--------------------- .nv.info._Z18GodelPrimeKernel60Pyi --------------------------
	.section	.nv.info._Z18GodelPrimeKernel60Pyi,"",@"SHT_CUDA_INFO"
	.sectionflags	@""
	.align	4


	//----- nvinfo : EIATTR_CUDA_API_VERSION
	.align		4
        /*0000*/ 	.byte	0x04, 0x37
        /*0002*/ 	.short	(.L_1081 - .L_1080)
.L_1080:
        /*0004*/ 	.word	0x00000082


	//----- nvinfo : EIATTR_KPARAM_INFO
	.align		4
.L_1081:
        /*0008*/ 	.byte	0x04, 0x17
        /*000a*/ 	.short	(.L_1083 - .L_1082)
.L_1082:
        /*000c*/ 	.word	0x00000000
        /*0010*/ 	.short	0x0001
        /*0012*/ 	.short	0x0008
        /*0014*/ 	.byte	0x00, 0xf0, 0x11, 0x00


	//----- nvinfo : EIATTR_KPARAM_INFO
	.align		4
.L_1083:
        /*0018*/ 	.byte	0x04, 0x17
        /*001a*/ 	.short	(.L_1085 - .L_1084)
.L_1084:
        /*001c*/ 	.word	0x00000000
        /*0020*/ 	.short	0x0000
        /*0022*/ 	.short	0x0000
        /*0024*/ 	.byte	0x00, 0xf5, 0x21, 0x00


	//----- nvinfo : EIATTR_SPARSE_MMA_MASK
	.align		4
.L_1085:
        /*0028*/ 	.byte	0x03, 0x50
        /*002a*/ 	.short	0x0000


	//----- nvinfo : EIATTR_MAXREG_COUNT
	.align		4
        /*002c*/ 	.byte	0x03, 0x1b
        /*002e*/ 	.short	0x00ff


	//----- nvinfo : EIATTR_MERCURY_ISA_VERSION
	.align		4
        /*0030*/ 	.byte	0x03, 0x5f
        /*0032*/ 	.short	0x0101


	//----- nvinfo : EIATTR_VRC_CTA_INIT_COUNT
	.align		4
        /*0034*/ 	.byte	0x02, 0x4a
	.zero		1
	.zero		1


	//----- nvinfo : EIATTR_EXIT_INSTR_OFFSETS
	.align		4
        /*0038*/ 	.byte	0x04, 0x1c
        /*003a*/ 	.short	(.L_1087 - .L_1086)


	//   ....[0]....
.L_1086:
        /*003c*/ 	.word	0x00000090


	//   ....[1]....
        /*0040*/ 	.word	0x000001b0


	//----- nvinfo : EIATTR_CBANK_PARAM_SIZE
	.align		4
.L_1087:
        /*0044*/ 	.byte	0x03, 0x19
        /*0046*/ 	.short	0x000c


	//----- nvinfo : EIATTR_PARAM_CBANK
	.align		4
        /*0048*/ 	.byte	0x04, 0x0a
        /*004a*/ 	.short	(.L_1089 - .L_1088)
	.align		4
.L_1088:
        /*004c*/ 	.word	index@(.nv.constant0._Z18GodelPrimeKernel60Pyi)
        /*0050*/ 	.short	0x0380
        /*0052*/ 	.short	0x000c


	//----- nvinfo : EIATTR_SW_WAR
	.align		4
.L_1089:
        /*0054*/ 	.byte	0x04, 0x36
        /*0056*/ 	.short	(.L_1091 - .L_1090)
.L_1090:
        /*0058*/ 	.word	0x00000008
.L_1091:


//--------------------- .nv.info._Z18GodelPrimeKernel59Pyi --------------------------
	.section	.nv.info._Z18GodelPrimeKernel59Pyi,"",@"SHT_CUDA_INFO"
	.sectionflags	@""
	.align	4


	//----- nvinfo : EIATTR_CUDA_API_VERSION
	.align		4
        /*0000*/ 	.byte	0x04, 0x37
        /*0002*/ 	.short	(.L_1093 - .L_1092)
.L_1092:
        /*0004*/ 	.word	0x00000082


	//----- nvinfo : EIATTR_KPARAM_INFO
	.align		4
.L_1093:
        /*0008*/ 	.byte	0x04, 0x17
        /*000a*/ 	.short	(.L_1095 - .L_1094)
.L_1094:
        /*000c*/ 	.word	0x00000000
        /*0010*/ 	.short	0x0001
        /*0012*/ 	.short	0x0008
        /*0014*/ 	.byte	0x00, 0xf0, 0x11, 0x00


	//----- nvinfo : EIATTR_KPARAM_INFO
	.align		4
.L_1095:
        /*0018*/ 	.byte	0x04, 0x17
        /*001a*/ 	.short	(.L_1097 - .L_1096)
.L_1096:
        /*001c*/ 	.word	0x00000000
        /*0020*/ 	.short	0x0000
        /*0022*/ 	.short	0x0000
        /*0024*/ 	.byte	0x00, 0xf5, 0x21, 0x00


	//----- nvinfo : EIATTR_SPARSE_MMA_MASK
	.align		4
.L_1097:
        /*0028*/ 	.byte	0x03, 0x50
        /*002a*/ 	.short	0x0000


	//----- nvinfo : EIATTR_MAXREG_COUNT
	.align		4
        /*002c*/ 	.byte	0x03, 0x1b
        /*002e*/ 	.short	0x00ff


	//----- nvinfo : EIATTR_MERCURY_ISA_VERSION
	.align		4
        /*0030*/ 	.byte	0x03, 0x5f
        /*0032*/ 	.short	0x0101


	//----- nvinfo : EIATTR_VRC_CTA_INIT_COUNT
	.align		4
        /*0034*/ 	.byte	0x02, 0x4a
	.zero		1
	.zero		1


	//----- nvinfo : EIATTR_EXIT_INSTR_OFFSETS
	.align		4
        /*0038*/ 	.byte	0x04, 0x1c
        /*003a*/ 	.short	(.L_1099 - .L_1098)


	//   ....[0]....
.L_1098:
        /*003c*/ 	.word	0x00000090


	//   ....[1]....
        /*0040*/ 	.word	0x000001b0


	//----- nvinfo : EIATTR_CBANK_PARAM_SIZE
	.align		4
.L_1099:
        /*0044*/ 	.byte	0x03, 0x19
        /*0046*/ 	.short	0x000c


	//----- nvinfo : EIATTR_PARAM_CBANK
	.align		4
        /*0048*/ 	.byte	0x04, 0x0a
        /*004a*/ 	.short	(.L_1101 - .L_1100)
	.align		4
.L_1100:
        /*004c*/ 	.word	index@(.nv.constant0._Z18GodelPrimeKernel59Pyi)
        /*0050*/ 	.short	0x0380
        /*0052*/ 	.short	0x000c


	//----- nvinfo : EIATTR_SW_WAR
	.align		4
.L_1101:
        /*0054*/ 	.byte	0x04, 0x36
        /*0056*/ 	.short	(.L_1103 - .L_1102)
.L_1102:
        /*0058*/ 	.word	0x00000008
.L_1103:


//--------------------- .nv.info._Z18GodelPrimeKernel58Pyi --------------------------
	.section	.nv.info._Z18GodelPrimeKernel58Pyi,"",@"SHT_CUDA_INFO"
	.sectionflags	@""
	.align	4


	//----- nvinfo : EIATTR_CUDA_API_VERSION
	.align		4
        /*0000*/ 	.byte	0x04, 0x37
        /*0002*/ 	.short	(.L_1105 - .L_1104)
.L_1104:
        /*0004*/ 	.word	0x00000082


	//----- nvinfo : EIATTR_KPARAM_INFO
	.align		4
.L_1105:
        /*0008*/ 	.byte	0x04, 0x17
        /*000a*/ 	.short	(.L_1107 - .L_1106)
.L_1106:
        /*000c*/ 	.word	0x00000000
        /*0010*/ 	.short	0x0001
        /*0012*/ 	.short	0x0008
        /*0014*/ 	.byte	0x00, 0xf0, 0x11, 0x00


	//----- nvinfo : EIATTR_KPARAM_INFO
	.align		4
.L_1107:
        /*0018*/ 	.byte	0x04, 0x17
        /*001a*/ 	.short	(.L_1109 - .L_1108)
.L_1108:
        /*001c*/ 	.word	0x00000000
        /*0020*/ 	.short	0x0000
        /*0022*/ 	.short	0x0000
        /*0024*/ 	.byte	0x00, 0xf5, 0x21, 0x00


	//----- nvinfo : EIATTR_SPARSE_MMA_MASK
	.align		4
.L_1109:
        /*0028*/ 	.byte	0x03, 0x50
        /*002a*/ 	.short	0x0000


	//----- nvinfo : EIATTR_MAXREG_COUNT
	.align		4
        /*002c*/ 	.byte	0x03, 0x1b
        /*002e*/ 	.short	0x00ff


	//----- nvinfo : EIATTR_MERCURY_ISA_VERSION
	.align		4
        /*0030*/ 	.byte	0x03, 0x5f
        /*0032*/ 	.short	0x0101


	//----- nvinfo : EIATTR_VRC_CTA_INIT_COUNT
	.align		4
        /*0034*/ 	.byte	0x02, 0x4a
	.zero		1
	.zero		1


	//----- nvinfo : EIATTR_EXIT_INSTR_OFFSETS
	.align		4
        /*0038*/ 	.byte	0x04, 0x1c
        /*003a*/ 	.short	(.L_1111 - .L_1110)


	//   ....[0]....
.L_1110:
        /*003c*/ 	.word	0x00000090


	//   ....[1]....
        /*0040*/ 	.word	0x000001b0


	//----- nvinfo : EIATTR_CBANK_PARAM_SIZE
	.align		4
.L_1111:
        /*0044*/ 	.byte	0x03, 0x19
        /*0046*/ 	.short	0x000c


	//----- nvinfo : EIATTR_PARAM_CBANK
	.align		4
        /*0048*/ 	.byte	0x04, 0x0a
        /*004a*/ 	.short	(.L_1113 - .L_1112)
	.align		4
.L_1112:
        /*004c*/ 	.word	index@(.nv.constant0._Z18GodelPrimeKernel58Pyi)
        /*0050*/ 	.short	0x0380
        /*0052*/ 	.short	0x000c


	//----- nvinfo : EIATTR_SW_WAR
	.align		4
.L_1113:
        /*0054*/ 	.byte	0x04, 0x36
        /*0056*/ 	.short	(.L_1115 - .L_1114)
.L_1114:
        /*0058*/ 	.word	0x00000008
.L_1115:


//--------------------- .nv.info._Z18GodelPrimeKernel57Pyi --------------------------
	.section	.nv.info._Z18GodelPrimeKernel57Pyi,"",@"SHT_CUDA_INFO"
	.sectionflags	@""
	.align	4


	//----- nvinfo : EIATTR_CUDA_API_VERSION
	.align		4
        /*0000*/ 	.byte	0x04, 0x37
        /*0002*/ 	.short	(.L_1117 - .L_1116)
.L_1116:
        /*0004*/ 	.word	0x00000082


	//----- nvinfo : EIATTR_KPARAM_INFO
	.align		4
.L_1117:
        /*0008*/ 	.byte	0x04, 0x17
        /*000a*/ 	.short	(.L_1119 - .L_1118)
.L_1118:
        /*000c*/ 	.word	0x00000000
        /*0010*/ 	.short	0x0001
        /*0012*/ 	.short	0x0008
        /*0014*/ 	.byte	0x00, 0xf0, 0x11, 0x00


	//----- nvinfo : EIATTR_KPARAM_INFO
	.align		4
.L_1119:
        /*0018*/ 	.byte	0x04, 0x17
        /*001a*/ 	.short	(.L_1121 - .L_1120)
.L_1120:
        /*001c*/ 	.word	0x00000000
        /*0020*/ 	.short	0x0000
        /*0022*/ 	.short	0x0000
        /*0024*/ 	.byte	0x00, 0xf5, 0x21, 0x00


	//----- nvinfo : EIATTR_SPARSE_MMA_MASK
	.align		4
.L_1121:
        /*0028*/ 	.byte	0x03, 0x50
        /*002a*/ 	.short	0x0000


	//----- nvinfo : EIATTR_MAXREG_COUNT
	.align		4
        /*002c*/ 	.byte	0x03, 0x1b
        /*002e*/ 	.short	0x00ff


	//----- nvinfo : EIATTR_MERCURY_ISA_VERSION
	.align		4
        /*0030*/ 	.byte	0x03, 0x5f
        /*0032*/ 	.short	0x0101


	//----- nvinfo : EIATTR_VRC_CTA_INIT_COUNT
	.align		4
        /*0034*/ 	.byte	0x02, 0x4a
	.zero		1
	.zero		1


	//----- nvinfo : EIATTR_EXIT_INSTR_OFFSETS
	.align		4
        /*0038*/ 	.byte	0x04, 0x1c
        /*003a*/ 	.short	(.L_1123 - .L_1122)


	//   ....[0]....
.L_1122:
        /*003c*/ 	.word	0x00000090


	//   ....[1]....
        /*0040*/ 	.word	0x000001b0


	//----- nvinfo : EIATTR_CBANK_PARAM_SIZE
	.align		4
.L_1123:
        /*0044*/ 	.byte	0x03, 0x19
        /*0046*/ 	.short	0x000c


	//----- nvinfo : EIATTR_PARAM_CBANK
	.align		4
        /*0048*/ 	.byte	0x04, 0x0a
        /*004a*/ 	.short	(.L_1125 - .L_1124)
	.align		4
.L_1124:
        /*004c*/ 	.word	index@(.nv.constant0._Z18GodelPrimeKernel57Pyi)
        /*0050*/ 	.short	0x0380
        /*0052*/ 	.short	0x000c


	//----- nvinfo : EIATTR_SW_WAR
	.align		4
.L_1125:
        /*0054*/ 	.byte	0x04, 0x36
        /*0056*/ 	.short	(.L_1127 - .L_1126)
.L_1126:
        /*0058*/ 	.word	0x00000008
.L_1127:


//--------------------- .nv.info._Z18GodelPrimeKernel56Pyi --------------------------
	.section	.nv.info._Z18GodelPrimeKernel56Pyi,"",@"SHT_CUDA_INFO"
	.sectionflags	@""
	.align	4


	//----- nvinfo : EIATTR_CUDA_API_VERSION
	.align		4
        /*0000*/ 	.byte	0x04, 0x37
        /*0002*/ 	.short	(.L_1129 - .L_1128)
.L_1128:
        /*0004*/ 	.word	0x00000082


	//----- nvinfo : EIATTR_KPARAM_INFO
	.align		4
.L_1129:
        /*0008*/ 	.byte	0x04, 0x17
        /*000a*/ 	.short	(.L_1131 - .L_1130)
.L_1130:
        /*000c*/ 	.word	0x00000000
        /*0010*/ 	.short	0x0001
        /*0012*/ 	.short	0x0008
        /*0014*/ 	.byte	0x00, 0xf0, 0x11, 0x00


	//----- nvinfo : EIATTR_KPARAM_INFO
	.align		4
.L_1131:
        /*0018*/ 	.byte	0x04, 0x17
        /*001a*/ 	.short	(.L_1133 - .L_1132)
.L_1132:
        /*001c*/ 	.word	0x00000000
        /*0020*/ 	.short	0x0000
        /*0022*/ 	.short	0x0000
        /*0024*/ 	.byte	0x00, 0xf5, 0x21, 0x00


	//----- nvinfo : EIATTR_SPARSE_MMA_MASK
	.align		4
.L_1133:
        /*0028*/ 	.byte	0x03, 0x50
        /*002a*/ 	.short	0x0000


	//----- nvinfo : EIATTR_MAXREG_COUNT
	.align		4
        /*002c*/ 	.byte	0x03, 0x1b
        /*002e*/ 	.short	0x00ff


	//----- nvinfo : EIATTR_MERCURY_ISA_VERSION
	.align		4
        /*0030*/ 	.byte	0x03, 0x5f
        /*0032*/ 	.short	0x0101


	//----- nvinfo : EIATTR_VRC_CTA_INIT_COUNT
	.align		4
        /*0034*/ 	.byte	0x02, 0x4a
	.zero		1
	.zero		1


	//----- nvinfo : EIATTR_EXIT_INSTR_OFFSETS
	.align		4
        /*0038*/ 	.byte	0x04, 0x1c
        /*003a*/ 	.short	(.L_1135 - .L_1134)


	//   ....[0]....
.L_1134:
        /*003c*/ 	.word	0x00000090


	//   ....[1]....
        /*0040*/ 	.word	0x000001b0


	//----- nvinfo : EIATTR_CBANK_PARAM_SIZE
	.align		4
.L_1135:
        /*0044*/ 	.byte	0x03, 0x19
        /*0046*/ 	.short	0x000c


	//----- nvinfo : EIATTR_PARAM_CBANK
	.align		4
        /*0048*/ 	.byte	0x04, 0x0a
        /*004a*/ 	.short	(.L_1137 - .L_1136)
	.align		4
.L_1136:
        /*004c*/ 	.word	index@(.nv.constant0._Z18GodelPrimeKernel56Pyi)
        /*0050*/ 	.short	0x0380
        /*0052*/ 	.short	0x000c


	//----- nvinfo : EIATTR_SW_WAR
	.align		4
.L_1137:
        /*0054*/ 	.byte	0x04, 0x36
        /*0056*/ 	.short	(.L_1139 - .L_1138)
.L_1138:
        /*0058*/ 	.word	0x00000008
.L_1139:


//--------------------- .nv.info._Z18GodelPrimeKernel55Pyi --------------------------
	.section	.nv.info._Z18GodelPrimeKernel55Pyi,"",@"SHT_CUDA_INFO"
	.sectionflags	@""
	.align	4


	//----- nvinfo : EIATTR_CUDA_API_VERSION
	.align		4
        /*0000*/ 	.byte	0x04, 0x37
        /*0002*/ 	.short	(.L_1141 - .L_1140)
.L_1140:
        /*0004*/ 	.word	0x00000082


	//----- nvinfo : EIATTR_KPARAM_INFO
	.align		4
.L_1141:
        /*0008*/ 	.byte	0x04, 0x17
        /*000a*/ 	.short	(.L_1143 - .L_1142)
.L_1142:
        /*000c*/ 	.word	0x00000000
        /*0010*/ 	.short	0x0001
        /*0012*/ 	.short	0x0008
        /*0014*/ 	.byte	0x00, 0xf0, 0x11, 0x00


	//----- nvinfo : EIATTR_KPARAM_INFO
	.align		4
.L_1143:
        /*0018*/ 	.byte	0x04, 0x17
        /*001a*/ 	.short	(.L_1145 - .L_1144)
.L_1144:
        /*001c*/ 	.word	0x00000000
        /*0020*/ 	.short	0x0000
        /*0022*/ 	.short	0x0000
        /*0024*/ 	.byte	0x00, 0xf5, 0x21, 0x00


	//----- nvinfo : EIATTR_SPARSE_MMA_MASK
	.align		4
.L_1145:
        /*0028*/ 	.byte	0x03, 0x50
        /*002a*/ 	.short	0x0000


	//----- nvinfo : EIATTR_MAXREG_COUNT
	.align		4
        /*002c*/ 	.byte	0x03, 0x1b
        /*002e*/ 	.short	0x00ff


	//----- nvinfo : EIATTR_MERCURY_ISA_VERSION
	.align		4
        /*0030*/ 	.byte	0x03, 0x5f
        /*0032*/ 	.short	0x0101


	//----- nvinfo : EIATTR_VRC_CTA_INIT_COUNT
	.align		4
        /*0034*/ 	.byte	0x02, 0x4a
	.zero		1
	.zero		1


	//----- nvinfo : EIATTR_EXIT_INSTR_OFFSETS
	.align		4
        /*0038*/ 	.byte	0x04, 0x1c
        /*003a*/ 	.short	(.L_1147 - .L_1146)


	//   ....[0]....
.L_1146:
        /*003c*/ 	.word	0x00000090


	//   ....[1]....
        /*0040*/ 	.word	0x000001b0


	//----- nvinfo : EIATTR_CBANK_PARAM_SIZE
	.align		4
.L_1147:
        /*0044*/ 	.byte	0x03, 0x19
        /*0046*/ 	.short	0x000c


	//----- nvinfo : EIATTR_PARAM_CBANK
	.align		4
        /*0048*/ 	.byte	0x04, 0x0a
        /*004a*/ 	.short	(.L_1149 - .L_1148)
	.align		4
.L_1148:
        /*004c*/ 	.word	index@(.nv.constant0._Z18GodelPrimeKernel55Pyi)
        /*0050*/ 	.short	0x0380
        /*0052*/ 	.short	0x000c


	//----- nvinfo : EIATTR_SW_WAR
	.align		4
.L_1149:
        /*0054*/ 	.byte	0x04, 0x36
        /*0056*/ 	.short	(.L_1151 - .L_1150)
.L_1150:
        /*0058*/ 	.word	0x00000008
.L_1151:


//--------------------- .nv.info._Z18GodelPrimeKernel54Pyi --------------------------
	.section	.nv.info._Z18GodelPrimeKernel54Pyi,"",@"SHT_CUDA_INFO"
	.sectionflags	@""
	.align	4


	//----- nvinfo : EIATTR_CUDA_API_VERSION
	.align		4
        /*0000*/ 	.byte	0x04, 0x37
        /*0002*/ 	.short	(.L_1153 - .L_1152)
.L_1152:
        /*0004*/ 	.word	0x00000082


	//----- nvinfo : EIATTR_KPARAM_INFO
	.align		4
.L_1153:
        /*0008*/ 	.byte	0x04, 0x17
        /*000a*/ 	.short	(.L_1155 - .L_1154)
.L_1154:
        /*000c*/ 	.word	0x00000000
        /*0010*/ 	.short	0x0001
        /*0012*/ 	.short	0x0008
        /*0014*/ 	.byte	0x00, 0xf0, 0x11, 0x00


	//----- nvinfo : EIATTR_KPARAM_INFO
	.align		4
.L_1155:
        /*0018*/ 	.byte	0x04, 0x17
        /*001a*/ 	.short	(.L_1157 - .L_1156)
.L_1156:
        /*001c*/ 	.word	0x00000000
        /*0020*/ 	.short	0x0000
        /*0022*/ 	.short	0x0000
        /*0024*/ 	.byte	0x00, 0xf5, 0x21, 0x00


	//----- nvinfo : EIATTR_SPARSE_MMA_MASK
	.align		4
.L_1157:
        /*0028*/ 	.byte	0x03, 0x50
        /*002a*/ 	.short	0x0000


	//----- nvinfo : EIATTR_MAXREG_COUNT
	.align		4
        /*002c*/ 	.byte	0x03, 0x1b
        /*002e*/ 	.short	0x00ff


	//----- nvinfo : EIATTR_MERCURY_ISA_VERSION
	.align		4
        /*0030*/ 	.byte	0x03, 0x5f
        /*0032*/ 	.short	0x0101


	//----- nvinfo : EIATTR_VRC_CTA_INIT_COUNT
	.align		4
        /*0034*/ 	.byte	0x02, 0x4a
	.zero		1
	.zero		1


	//----- nvinfo : EIATTR_EXIT_INSTR_OFFSETS
	.align		4
        /*0038*/ 	.byte	0x04, 0x1c
        /*003a*/ 	.short	(.L_1159 - .L_1158)


	//   ....[0]....
.L_1158:
        /*003c*/ 	.word	0x00000090


	//   ....[1]....
        /*0040*/ 	.word	0x000001b0


	//----- nvinfo : EIATTR_CBANK_PARAM_SIZE
	.align		4
.L_1159:
        /*0044*/ 	.byte	0x03, 0x19
        /*0046*/ 	.short	0x000c


	//----- nvinfo : EIATTR_PARAM_CBANK
	.align		4
        /*0048*/ 	.byte	0x04, 0x0a
        /*004a*/ 	.short	(.L_1161 - .L_1160)
	.align		4
.L_1160:
        /*004c*/ 	.word	index@(.nv.constant0._Z18GodelPrimeKernel54Pyi)
        /*0050*/ 	.short	0x0380
        /*0052*/ 	.short	0x000c


	//----- nvinfo : EIATTR_SW_WAR
	.align		4
.L_1161:
        /*0054*/ 	.byte	0x04, 0x36
        /*0056*/ 	.short	(.L_1163 - .L_1162)
.L_1162:
        /*0058*/ 	.word	0x00000008
.L_1163:


//--------------------- .nv.info._Z18GodelPrimeKernel53Pyi --------------------------
	.section	.nv.info._Z18GodelPrimeKernel53Pyi,"",@"SHT_CUDA_INFO"
	.sectionflags	@""
	.align	4


	//----- nvinfo : EIATTR_CUDA_API_VERSION
	.align		4
        /*0000*/ 	.byte	0x04, 0x37
        /*0002*/ 	.short	(.L_1165 - .L_1164)
.L_1164:
        /*0004*/ 	.word	0x00000082


	//----- nvinfo : EIATTR_KPARAM_INFO
	.align		4
.L_1165:
        /*0008*/ 	.byte	0x04, 0x17
        /*000a*/ 	.short	(.L_1167 - .L_1166)
.L_1166:
        /*000c*/ 	.word	0x00000000
        /*0010*/ 	.short	0x0001
        /*0012*/ 	.short	0x0008
        /*0014*/ 	.byte	0x00, 0xf0, 0x11, 0x00


	//----- nvinfo : EIATTR_KPARAM_INFO
	.align		4
.L_1167:
        /*0018*/ 	.byte	0x04, 0x17
        /*001a*/ 	.short	(.L_1169 - .L_1168)
.L_1168:
        /*001c*/ 	.word	0x00000000
        /*0020*/ 	.short	0x0000
        /*0022*/ 	.short	0x0000
        /*0024*/ 	.byte	0x00, 0xf5, 0x21, 0x00


	//----- nvinfo : EIATTR_SPARSE_MMA_MASK
	.align		4
.L_1169:
        /*0028*/ 	.byte	0x03, 0x50
        /*002a*/ 	.short	0x0000


	//----- nvinfo : EIATTR_MAXREG_COUNT
	.align		4
        /*002c*/ 	.byte	0x03, 0x1b
        /*002e*/ 	.short	0x00ff


	//----- nvinfo : EIATTR_MERCURY_ISA_VERSION
	.align		4
        /*0030*/ 	.byte	0x03, 0x5f
        /*0032*/ 	.short	0x0101


	//----- nvinfo : EIATTR_VRC_CTA_INIT_COUNT
	.align		4
        /*0034*/ 	.byte	0x02, 0x4a
	.zero		1
	.zero		1


	//----- nvinfo : EIATTR_EXIT_INSTR_OFFSETS
	.align		4
        /*0038*/ 	.byte	0x04, 0x1c
        /*003a*/ 	.short	(.L_1171 - .L_1170)


	//   ....[0]....
.L_1170:
        /*003c*/ 	.word	0x00000090


	//   ....[1]....
        /*0040*/ 	.word	0x000001b0


	//----- nvinfo : EIATTR_CBANK_PARAM_SIZE
	.align		4
.L_1171:
        /*0044*/ 	.byte	0x03, 0x19
        /*0046*/ 	.short	0x000c


	//----- nvinfo : EIATTR_PARAM_CBANK
	.align		4
        /*0048*/ 	.byte	0x04, 0x0a
        /*004a*/ 	.short	(.L_1173 - .L_1172)
	.align		4
.L_1172:
        /*004c*/ 	.word	index@(.nv.constant0._Z18GodelPrimeKernel53Pyi)
        /*0050*/ 	.short	0x0380
        /*0052*/ 	.short	0x000c


	//----- nvinfo : EIATTR_SW_WAR
	.align		4
.L_1173:
        /*0054*/ 	.byte	0x04, 0x36
        /*0056*/ 	.short	(.L_1175 - .L_1174)
.L_1174:
        /*0058*/ 	.word	0x00000008
.L_1175:


//--------------------- .nv.info._Z18GodelPrimeKernel52Pyi --------------------------
	.section	.nv.info._Z18GodelPrimeKernel52Pyi,"",@"SHT_CUDA_INFO"
	.sectionflags	@""
	.align	4


	//----- nvinfo : EIATTR_CUDA_API_VERSION
	.align		4
        /*0000*/ 	.byte	0x04, 0x37
        /*0002*/ 	.short	(.L_1177 - .L_1176)
.L_1176:
        /*0004*/ 	.word	0x00000082


	//----- nvinfo : EIATTR_KPARAM_INFO
	.align		4
.L_1177:
        /*0008*/ 	.byte	0x04, 0x17
        /*000a*/ 	.short	(.L_1179 - .L_1178)
.L_1178:
        /*000c*/ 	.word	0x00000000
        /*0010*/ 	.short	0x0001
        /*0012*/ 	.short	0x0008
        /*0014*/ 	.byte	0x00, 0xf0, 0x11, 0x00


	//----- nvinfo : EIATTR_KPARAM_INFO
	.align		4
.L_1179:
        /*0018*/ 	.byte	0x04, 0x17
        /*001a*/ 	.short	(.L_1181 - .L_1180)
.L_1180:
        /*001c*/ 	.word	0x00000000
        /*0020*/ 	.short	0x0000
        /*0022*/ 	.short	0x0000
        /*0024*/ 	.byte	0x00, 0xf5, 0x21, 0x00


	//----- nvinfo : EIATTR_SPARSE_MMA_MASK
	.align		4
.L_1181:
        /*0028*/ 	.byte	0x03, 0x50
        /*002a*/ 	.short	0x0000


	//----- nvinfo : EIATTR_MAXREG_COUNT
	.align		4
        /*002c*/ 	.byte	0x03, 0x1b
        /*002e*/ 	.short	0x00ff


	//----- nvinfo : EIATTR_MERCURY_ISA_VERSION
	.align		4
        /*0030*/ 	.byte	0x03, 0x5f
        /*0032*/ 	.short	0x0101


	//----- nvinfo : EIATTR_VRC_CTA_INIT_COUNT
	.align		4
        /*0034*/ 	.byte	0x02, 0x4a
	.zero		1
	.zero		1


	//----- nvinfo : EIATTR_EXIT_INSTR_OFFSETS
	.align		4
        /*0038*/ 	.byte	0x04, 0x1c
        /*003a*/ 	.short	(.L_1183 - .L_1182)


	//   ....[0]....
.L_1182:
        /*003c*/ 	.word	0x00000090


	//   ....[1]....
        /*0040*/ 	.word	0x000001b0


	//----- nvinfo : EIATTR_CBANK_PARAM_SIZE
	.align		4
.L_1183:
        /*0044*/ 	.byte	0x03, 0x19
        /*0046*/ 	.short	0x000c


	//----- nvinfo : EIATTR_PARAM_CBANK
	.align		4
        /*0048*/ 	.byte	0x04, 0x0a
        /*004a*/ 	.short	(.L_1185 - .L_1184)
	.align		4
.L_1184:
        /*004c*/ 	.word	index@(.nv.constant0._Z18GodelPrimeKernel52Pyi)
        /*0050*/ 	.short	0x0380
        /*0052*/ 	.short	0x000c


	//----- nvinfo : EIATTR_SW_WAR
	.align		4
.L_1185:
        /*0054*/ 	.byte	0x04, 0x36
        /*0056*/ 	.short	(.L_1187 - .L_1186)
.L_1186:
        /*0058*/ 	.word	0x00000008
.L_1187:


//--------------------- .nv.info._Z18GodelPrimeKernel51Pyi --------------------------
	.section	.nv.info._Z18GodelPrimeKernel51Pyi,"",@"SHT_CUDA_INFO"
	.sectionflags	@""
	.align	4


	//----- nvinfo : EIATTR_CUDA_API_VERSION
	.align		4
        /*0000*/ 	.byte	0x04, 0x37
        /*0002*/ 	.short	(.L_1189 - .L_1188)
.L_1188:
        /*0004*/ 	.word	0x00000082


	//----- nvinfo : EIATTR_KPARAM_INFO
	.align		4
.L_1189:
        /*0008*/ 	.byte	0x04, 0x17
        /*000a*/ 	.short	(.L_1191 - .L_1190)
.L_1190:
        /*000c*/ 	.word	0x00000000
        /*0010*/ 	.short	0x0001
        /*0012*/ 	.short	0x0008
        /*0014*/ 	.byte	0x00, 0xf0, 0x11, 0x00


	//----- nvinfo : EIATTR_KPARAM_INFO
	.align		4
.L_1191:
        /*0018*/ 	.byte	0x04, 0x17
        /*001a*/ 	.short	(.L_1193 - .L_1192)
.L_1192:
        /*001c*/ 	.word	0x00000000
        /*0020*/ 	.short	0x0000
        /*0022*/ 	.short	0x0000
        /*0024*/ 	.byte	0x00, 0xf5, 0x21, 0x00


	//----- nvinfo : EIATTR_SPARSE_MMA_MASK
	.align		4
.L_1193:
        /*0028*/ 	.byte	0x03, 0x50
        /*002a*/ 	.short	0x0000


	//----- nvinfo : EIATTR_MAXREG_COUNT
	.align		4
        /*002c*/ 	.byte	0x03, 0x1b
        /*002e*/ 	.short	0x00ff


	//----- nvinfo : EIATTR_MERCURY_ISA_VERSION
	.align		4
        /*0030*/ 	.byte	0x03, 0x5f
        /*0032*/ 	.short	0x0101


	//----- nvinfo : EIATTR_VRC_CTA_INIT_COUNT
	.align		4
        /*0034*/ 	.byte	0x02, 0x4a
	.zero		1
	.zero		1


	//----- nvinfo : EIATTR_EXIT_INSTR_OFFSETS
	.align		4
        /*0038*/ 	.byte	0x04, 0x1c
        /*003a*/ 	.short	(.L_1195 - .L_1194)


	//   ....[0]....
.L_1194:
        /*003c*/ 	.word	0x00000090


	//   ....[1]....
        /*0040*/ 	.word	0x000001b0


	//----- nvinfo : EIATTR_CBANK_PARAM_SIZE
	.align		4
.L_1195:
        /*0044*/ 	.byte	0x03, 0x19
        /*0046*/ 	.short	0x000c


	//----- nvinfo : EIATTR_PARAM_CBANK
	.align		4
        /*0048*/ 	.byte	0x04, 0x0a
        /*004a*/ 	.short	(.L_1197 - .L_1196)
	.align		4
.L_1196:
        /*004c*/ 	.word	index@(.nv.constant0._Z18GodelPrimeKernel51Pyi)
        /*0050*/ 	.short	0x0380
        /*0052*/ 	.short	0x000c


	//----- nvinfo : EIATTR_SW_WAR
	.align		4
.L_1197:
        /*0054*/ 	.byte	0x04, 0x36
        /*0056*/ 	.short	(.L_1199 - .L_1198)
.L_1198:
        /*0058*/ 	.word	0x00000008
.L_1199:


//--------------------- .nv.info._Z18GodelPrimeKernel50Pyi --------------------------
	.section	.nv.info._Z18GodelPrimeKernel50Pyi,"",@"SHT_CUDA_INFO"
	.sectionflags	@""
	.align	4


	//----- nvinfo : EIATTR_CUDA_API_VERSION
	.align		4
        /*0000*/ 	.byte	0x04, 0x37
        /*0002*/ 	.short	(.L_1201 - .L_1200)
.L_1200:
        /*0004*/ 	.word	0x00000082


	//----- nvinfo : EIATTR_KPARAM_INFO
	.align		4
.L_1201:
        /*0008*/ 	.byte	0x04, 0x17
        /*000a*/ 	.short	(.L_1203 - .L_1202)
.L_1202:
        /*000c*/ 	.word	0x00000000
        /*0010*/ 	.short	0x0001
        /*0012*/ 	.short	0x0008
        /*0014*/ 	.byte	0x00, 0xf0, 0x11, 0x00


	//----- nvinfo : EIATTR_KPARAM_INFO
	.align		4
.L_1203:
        /*0018*/ 	.byte	0x04, 0x17
        /*001a*/ 	.short	(.L_1205 - .L_1204)
.L_1204:
        /*001c*/ 	.word	0x00000000
        /*0020*/ 	.short	0x0000
        /*0022*/ 	.short	0x0000
        /*0024*/ 	.byte	0x00, 0xf5, 0x21, 0x00


	//----- nvinfo : EIATTR_SPARSE_MMA_MASK
	.align		4
.L_1205:
        /*0028*/ 	.byte	0x03, 0x50
        /*002a*/ 	.short	0x0000


	//----- nvinfo : EIATTR_MAXREG_COUNT
	.align		4
        /*002c*/ 	.byte	0x03, 0x1b
        /*002e*/ 	.short	0x00ff


	//----- nvinfo : EIATTR_MERCURY_ISA_VERSION
	.align		4
        /*0030*/ 	.byte	0x03, 0x5f
        /*0032*/ 	.short	0x0101


	//----- nvinfo : EIATTR_VRC_CTA_INIT_COUNT
	.align		4
        /*0034*/ 	.byte	0x02, 0x4a
	.zero		1
	.zero		1


	//----- nvinfo : EIATTR_EXIT_INSTR_OFFSETS
	.align		4
        /*0038*/ 	.byte	0x04, 0x1c
        /*003a*/ 	.short	(.L_1207 - .L_1206)


	//   ....[0]....
.L_1206:
        /*003c*/ 	.word	0x00000090


	//   ....[1]....
        /*0040*/ 	.word	0x000001b0


	//----- nvinfo : EIATTR_CBANK_PARAM_SIZE
	.align		4
.L_1207:
        /*0044*/ 	.byte	0x03, 0x19
        /*0046*/ 	.short	0x000c


	//----- nvinfo : EIATTR_PARAM_CBANK
	.align		4
        /*0048*/ 	.byte	0x04, 0x0a
        /*004a*/ 	.short	(.L_1209 - .L_1208)
	.align		4
.L_1208:
        /*004c*/ 	.word	index@(.nv.constant0._Z18GodelPrimeKernel50Pyi)
        /*0050*/ 	.short	0x0380
        /*0052*/ 	.short	0x000c


	//----- nvinfo : EIATTR_SW_WAR
	.align		4
.L_1209:
        /*0054*/ 	.byte	0x04, 0x36
        /*0056*/ 	.short	(.L_1211 - .L_1210)
.L_1210:
        /*0058*/ 	.word	0x00000008
.L_1211:


//--------------------- .nv.info._Z18GodelPrimeKernel49Pyi --------------------------
	.section	.nv.info._Z18GodelPrimeKernel49Pyi,"",@"SHT_CUDA_INFO"
	.sectionflags	@""
	.align	4


	//----- nvinfo : EIATTR_CUDA_API_VERSION
	.align		4
        /*0000*/ 	.byte	0x04, 0x37
        /*0002*/ 	.short	(.L_1213 - .L_1212)
.L_1212:
        /*0004*/ 	.word	0x00000082


	//----- nvinfo : EIATTR_KPARAM_INFO
	.align		4
.L_1213:
        /*0008*/ 	.byte	0x04, 0x17
        /*000a*/ 	.short	(.L_1215 - .L_1214)
.L_1214:
        /*000c*/ 	.word	0x00000000
        /*0010*/ 	.short	0x0001
        /*0012*/ 	.short	0x0008
        /*0014*/ 	.byte	0x00, 0xf0, 0x11, 0x00


	//----- nvinfo : EIATTR_KPARAM_INFO
	.align		4
.L_1215:
        /*0018*/ 	.byte	0x04, 0x17
        /*001a*/ 	.short	(.L_1217 - .L_1216)
.L_1216:
        /*001c*/ 	.word	0x00000000
        /*0020*/ 	.short	0x0000
        /*0022*/ 	.short	0x0000
        /*0024*/ 	.byte	0x00, 0xf5, 0x21, 0x00


	//----- nvinfo : EIATTR_SPARSE_MMA_MASK
	.align		4
.L_1217:
        /*0028*/ 	.byte	0x03, 0x50
        /*002a*/ 	.short	0x0000


	//----- nvinfo : EIATTR_MAXREG_COUNT
	.align		4
        /*002c*/ 	.byte	0x03, 0x1b
        /*002e*/ 	.short	0x00ff


	//----- nvinfo : EIATTR_MERCURY_ISA_VERSION
	.align		4
        /*0030*/ 	.byte	0x03, 0x5f
        /*0032*/ 	.short	0x0101


	//----- nvinfo : EIATTR_VRC_CTA_INIT_COUNT
	.align		4
        /*0034*/ 	.byte	0x02, 0x4a
	.zero		1
	.zero		1


	//----- nvinfo : EIATTR_EXIT_INSTR_OFFSETS
	.align		4
        /*0038*/ 	.byte	0x04, 0x1c
        /*003a*/ 	.short	(.L_1219 - .L_1218)


	//   ....[0]....
.L_1218:
        /*003c*/ 	.word	0x00000090


	//   ....[1]....
        /*0040*/ 	.word	0x000001b0


	//----- nvinfo : EIATTR_CBANK_PARAM_SIZE
	.align		4
.L_1219:
        /*0044*/ 	.byte	0x03, 0x19
        /*0046*/ 	.short	0x000c


	//----- nvinfo : EIATTR_PARAM_CBANK
	.align		4
        /*0048*/ 	.byte	0x04, 0x0a
        /*004a*/ 	.short	(.L_1221 - .L_1220)
	.align		4
.L_1220:
        /*004c*/ 	.word	index@(.nv.constant0._Z18GodelPrimeKernel49Pyi)
        /*0050*/ 	.short	0x0380
        /*0052*/ 	.short	0x000c


	//----- nvinfo : EIATTR_SW_WAR
	.align		4
.L_1221:
        /*0054*/ 	.byte	0x04, 0x36
        /*0056*/ 	.short	(.L_1223 - .L_1222)
.L_1222:
        /*0058*/ 	.word	0x00000008
.L_1223:


//--------------------- .nv.info._Z18GodelPrimeKernel48Pyi --------------------------
	.section	.nv.info._Z18GodelPrimeKernel48Pyi,"",@"SHT_CUDA_INFO"
	.sectionflags	@""
	.align	4


	//----- nvinfo : EIATTR_CUDA_API_VERSION
	.align		4
        /*0000*/ 	.byte	0x04, 0x37
        /*0002*/ 	.short	(.L_1225 - .L_1224)
.L_1224:
        /*0004*/ 	.word	0x00000082


	//----- nvinfo : EIATTR_KPARAM_INFO
	.align		4
.L_1225:
        /*0008*/ 	.byte	0x04, 0x17
        /*000a*/ 	.short	(.L_1227 - .L_1226)
.L_1226:
        /*000c*/ 	.word	0x00000000
        /*0010*/ 	.short	0x0001
        /*0012*/ 	.short	0x0008
        /*0014*/ 	.byte	0x00, 0xf0, 0x11, 0x00


	//----- nvinfo : EIATTR_KPARAM_INFO
	.align		4
.L_1227:
        /*0018*/ 	.byte	0x04, 0x17
        /*001a*/ 	.short	(.L_1229 - .L_1228)
.L_1228:
        /*001c*/ 	.word	0x00000000
        /*0020*/ 	.short	0x0000
        /*0022*/ 	.short	0x0000
        /*0024*/ 	.byte	0x00, 0xf5, 0x21, 0x00


	//----- nvinfo : EIATTR_SPARSE_MMA_MASK
	.align		4
.L_1229:
        /*0028*/ 	.byte	0x03, 0x50
        /*002a*/ 	.short	0x0000


	//----- nvinfo : EIATTR_MAXREG_COUNT
	.align		4
        /*002c*/ 	.byte	0x03, 0x1b
        /*002e*/ 	.short	0x00ff


	//----- nvinfo : EIATTR_MERCURY_ISA_VERSION
	.align		4
        /*0030*/ 	.byte	0x03, 0x5f
        /*0032*/ 	.short	0x0101


	//----- nvinfo : EIATTR_VRC_CTA_INIT_COUNT
	.align		4
        /*0034*/ 	.byte	0x02, 0x4a
	.zero		1
	.zero		1


	//----- nvinfo : EIATTR_EXIT_INSTR_OFFSETS
	.align		4
        /*0038*/ 	.byte	0x04, 0x1c
        /*003a*/ 	.short	(.L_1231 - .L_1230)


	//   ....[0]....
.L_1230:
        /*003c*/ 	.word	0x00000090


	//   ....[1]....
        /*0040*/ 	.word	0x000001b0


	//----- nvinfo : EIATTR_CBANK_PARAM_SIZE
	.align		4
.L_1231:
        /*0044*/ 	.byte	0x03, 0x19
        /*0046*/ 	.short	0x000c


	//----- nvinfo : EIATTR_PARAM_CBANK
	.align		4
        /*0048*/ 	.byte	0x04, 0x0a
        /*004a*/ 	.short	(.L_1233 - .L_1232)
	.align		4
.L_1232:
        /*004c*/ 	.word	index@(.nv.constant0._Z18GodelPrimeKernel48Pyi)
        /*0050*/ 	.short	0x0380
        /*0052*/ 	.short	0x000c


	//----- nvinfo : EIATTR_SW_WAR
	.align		4
.L_1233:
        /*0054*/ 	.byte	0x04, 0x36
        /*0056*/ 	.short	(.L_1235 - .L_1234)
.L_1234:
        /*0058*/ 	.word	0x00000008
.L_1235:


//--------------------- .nv.info._Z18GodelPrimeKernel47Pyi --------------------------
	.section	.nv.info._Z18GodelPrimeKernel47Pyi,"",@"SHT_CUDA_INFO"
	.sectionflags	@""
	.align	4


	//----- nvinfo : EIATTR_CUDA_API_VERSION
	.align		4
        /*0000*/ 	.byte	0x04, 0x37
        /*0002*/ 	.short	(.L_1237 - .L_1236)
.L_1236:
        /*0004*/ 	.word	0x00000082


	//----- nvinfo : EIATTR_KPARAM_INFO
	.align		4
.L_1237:
        /*0008*/ 	.byte	0x04, 0x17
        /*000a*/ 	.short	(.L_1239 - .L_1238)
.L_1238:
        /*000c*/ 	.word	0x00000000
        /*0010*/ 	.short	0x0001
        /*0012*/ 	.short	0x0008
        /*0014*/ 	.byte	0x00, 0xf0, 0x11, 0x00


	//----- nvinfo : EIATTR_KPARAM_INFO
	.align		4
.L_1239:
        /*0018*/ 	.byte	0x04, 0x17
        /*001a*/ 	.short	(.L_1241 - .L_1240)
.L_1240:
        /*001c*/ 	.word	0x00000000
        /*0020*/ 	.short	0x0000
        /*0022*/ 	.short	0x0000
        /*0024*/ 	.byte	0x00, 0xf5, 0x21, 0x00


	//----- nvinfo : EIATTR_SPARSE_MMA_MASK
	.align		4
.L_1241:
        /*0028*/ 	.byte	0x03, 0x50
        /*002a*/ 	.short	0x0000


	//----- nvinfo : EIATTR_MAXREG_COUNT
	.align		4
        /*002c*/ 	.byte	0x03, 0x1b
        /*002e*/ 	.short	0x00ff


	//----- nvinfo : EIATTR_MERCURY_ISA_VERSION
	.align		4
        /*0030*/ 	.byte	0x03, 0x5f
        /*0032*/ 	.short	0x0101


	//----- nvinfo : EIATTR_VRC_CTA_INIT_COUNT
	.align		4
        /*0034*/ 	.byte	0x02, 0x4a
	.zero		1
	.zero		1


	//----- nvinfo : EIATTR_EXIT_INSTR_OFFSETS
	.align		4
        /*0038*/ 	.byte	0x04, 0x1c
        /*003a*/ 	.short	(.L_1243 - .L_1242)


	//   ....[0]....
.L_1242:
        /*003c*/ 	.word	0x00000090


	//   ....[1]....
        /*0040*/ 	.word	0x000001b0


	//----- nvinfo : EIATTR_CBANK_PARAM_SIZE
	.align		4
.L_1243:
        /*0044*/ 	.byte	0x03, 0x19
        /*0046*/ 	.short	0x000c


	//----- nvinfo : EIATTR_PARAM_CBANK
	.align		4
        /*0048*/ 	.byte	0x04, 0x0a
        /*004a*/ 	.short	(.L_1245 - .L_1244)
	.align		4
.L_1244:
        /*004c*/ 	.word	index@(.nv.constant0._Z18GodelPrimeKernel47Pyi)
        /*0050*/ 	.short	0x0380
        /*0052*/ 	.short	0x000c


	//----- nvinfo : EIATTR_SW_WAR
	.align		4
.L_1245:
        /*0054*/ 	.byte	0x04, 0x36
        /*0056*/ 	.short	(.L_1247 - .L_1246)
.L_1246:
        /*0058*/ 	.word	0x00000008
.L_1247:


//--------------------- .nv.info._Z18GodelPrimeKernel46Pyi --------------------------
	.section	.nv.info._Z18GodelPrimeKernel46Pyi,"",@"SHT_CUDA_INFO"
	.sectionflags	@""
	.align	4


	//----- nvinfo : EIATTR_CUDA_API_VERSION
	.align		4
        /*0000*/ 	.byte	0x04, 0x37
        /*0002*/ 	.short	(.L_1249 - .L_1248)
.L_1248:
        /*0004*/ 	.word	0x00000082


	//----- nvinfo : EIATTR_KPARAM_INFO
	.align		4
.L_1249:
        /*0008*/ 	.byte	0x04, 0x17
        /*000a*/ 	.short	(.L_1251 - .L_1250)
.L_1250:
        /*000c*/ 	.word	0x00000000
        /*0010*/ 	.short	0x0001
        /*0012*/ 	.short	0x0008
        /*0014*/ 	.byte	0x00, 0xf0, 0x11, 0x00


	//----- nvinfo : EIATTR_KPARAM_INFO
	.align		4
.L_1251:
        /*0018*/ 	.byte	0x04, 0x17
        /*001a*/ 	.short	(.L_1253 - .L_1252)
.L_1252:
        /*001c*/ 	.word	0x00000000
        /*0020*/ 	.short	0x0000
        /*0022*/ 	.short	0x0000
        /*0024*/ 	.byte	0x00, 0xf5, 0x21, 0x00


	//----- nvinfo : EIATTR_SPARSE_MMA_MASK
	.align		4
.L_1253:
        /*0028*/ 	.byte	0x03, 0x50
        /*002a*/ 	.short	0x0000


	//----- nvinfo : EIATTR_MAXREG_COUNT
	.align		4
        /*002c*/ 	.byte	0x03, 0x1b
        /*002e*/ 	.short	0x00ff


	//----- nvinfo : EIATTR_MERCURY_ISA_VERSION
	.align		4
        /*0030*/ 	.byte	0x03, 0x5f
        /*0032*/ 	.short	0x0101


	//----- nvinfo : EIATTR_VRC_CTA_INIT_COUNT
	.align		4
        /*0034*/ 	.byte	0x02, 0x4a
	.zero		1
	.zero		1


	//----- nvinfo : EIATTR_EXIT_INSTR_OFFSETS
	.align		4
        /*0038*/ 	.byte	0x04, 0x1c
        /*003a*/ 	.short	(.L_1255 - .L_1254)


	//   ....[0]....
.L_1254:
        /*003c*/ 	.word	0x00000090


	//   ....[1]....
        /*0040*/ 	.word	0x000001b0


	//----- nvinfo : EIATTR_CBANK_PARAM_SIZE
	.align		4
.L_1255:
        /*0044*/ 	.byte	0x03, 0x19
        /*0046*/ 	.short	0x000c


	//----- nvinfo : EIATTR_PARAM_CBANK
	.align		4
        /*0048*/ 	.byte	0x04, 0x0a
        /*004a*/ 	.short	(.L_1257 - .L_1256)
	.align		4
.L_1256:
        /*004c*/ 	.word	index@(.nv.constant0._Z18GodelPrimeKernel46Pyi)
        /*0050*/ 	.short	0x0380
        /*0052*/ 	.short	0x000c


	//----- nvinfo : EIATTR_SW_WAR
	.align		4
.L_1257:
        /*0054*/ 	.byte	0x04, 0x36
        /*0056*/ 	.short	(.L_1259 - .L_1258)
.L_1258:
        /*0058*/ 	.word	0x00000008
.L_1259:


//--------------------- .nv.info._Z18GodelPrimeKernel45Pyi --------------------------
	.section	.nv.info._Z18GodelPrimeKernel45Pyi,"",@"SHT_CUDA_INFO"
	.sectionflags	@""
	.align	4


	//----- nvinfo : EIATTR_CUDA_API_VERSION
	.align		4
        /*0000*/ 	.byte	0x04, 0x37
        /*0002*/ 	.short	(.L_1261 - .L_1260)
.L_1260:
        /*0004*/ 	.word	0x00000082


	//----- nvinfo : EIATTR_KPARAM_INFO
	.align		4
.L_1261:
        /*0008*/ 	.byte	0x04, 0x17
        /*000a*/ 	.short	(.L_1263 - .L_1262)
.L_1262:
        /*000c*/ 	.word	0x00000000
        /*0010*/ 	.short	0x0001
        /*0012*/ 	.short	0x0008
        /*0014*/ 	.byte	0x00, 0xf0, 0x11, 0x00


	//----- nvinfo : EIATTR_KPARAM_INFO
	.align		4
.L_1263:
        /*0018*/ 	.byte	0x04, 0x17
        /*001a*/ 	.short	(.L_1265 - .L_1264)
.L_1264:
        /*001c*/ 	.word	0x00000000
        /*0020*/ 	.short	0x0000
        /*0022*/ 	.short	0x0000
        /*0024*/ 	.byte	0x00, 0xf5, 0x21, 0x00


	//----- nvinfo : EIATTR_SPARSE_MMA_MASK
	.align		4
.L_1265:
        /*0028*/ 	.byte	0x03, 0x50
        /*002a*/ 	.short	0x0000


	//----- nvinfo : EIATTR_MAXREG_COUNT
	.align		4
        /*002c*/ 	.byte	0x03, 0x1b
        /*002e*/ 	.short	0x00ff


	//----- nvinfo : EIATTR_MERCURY_ISA_VERSION
	.align		4
        /*0030*/ 	.byte	0x03, 0x5f
        /*0032*/ 	.short	0x0101


	//----- nvinfo : EIATTR_VRC_CTA_INIT_COUNT
	.align		4
        /*0034*/ 	.byte	0x02, 0x4a
	.zero		1
	.zero		1


	//----- nvinfo : EIATTR_EXIT_INSTR_OFFSETS
	.align		4
        /*0038*/ 	.byte	0x04, 0x1c
        /*003a*/ 	.short	(.L_1267 - .L_1266)


	//   ....[0]....
.L_1266:
        /*003c*/ 	.word	0x00000090


	//   ....[1]....
        /*0040*/ 	.word	0x000001b0


	//----- nvinfo : EIATTR_CBANK_PARAM_SIZE
	.align		4
.L_1267:
        /*0044*/ 	.byte	0x03, 0x19
        /*0046*/ 	.short	0x000c


	//----- nvinfo : EIATTR_PARAM_CBANK
	.align		4
        /*0048*/ 	.byte	0x04, 0x0a
        /*004a*/ 	.short	(.L_1269 - .L_1268)
	.align		4
.L_1268:
        /*004c*/ 	.word	index@(.nv.constant0._Z18GodelPrimeKernel45Pyi)
        /*0050*/ 	.short	0x0380
        /*0052*/ 	.short	0x000c


	//----- nvinfo : EIATTR_SW_WAR
	.align		4
.L_1269:
        /*0054*/ 	.byte	0x04, 0x36
        /*0056*/ 	.short	(.L_1271 - .L_1270)
.L_1270:
        /*0058*/ 	.word	0x00000008
.L_1271:


//--------------------- .nv.info._Z18GodelPrimeKernel44Pyi --------------------------
	.section	.nv.info._Z18GodelPrimeKernel44Pyi,"",@"SHT_CUDA_INFO"
	.sectionflags	@""
	.align	4


	//----- nvinfo : EIATTR_CUDA_API_VERSION
	.align		4
        /*0000*/ 	.byte	0x04, 0x37
        /*0002*/ 	.short	(.L_1273 - .L_1272)
.L_1272:
        /*0004*/ 	.word	0x00000082


	//----- nvinfo : EIATTR_KPARAM_INFO
	.align		4
.L_1273:
        /*0008*/ 	.byte	0x04, 0x17
        /*000a*/ 	.short	(.L_1275 - .L_1274)
.L_1274:
        /*000c*/ 	.word	0x00000000
        /*0010*/ 	.short	0x0001
        /*0012*/ 	.short	0x0008
        /*0014*/ 	.byte	0x00, 0xf0, 0x11, 0x00


	//----- nvinfo : EIATTR_KPARAM_INFO
	.align		4
.L_1275:
        /*0018*/ 	.byte	0x04, 0x17
        /*001a*/ 	.short	(.L_1277 - .L_1276)
.L_1276:
        /*001c*/ 	.word	0x00000000
        /*0020*/ 	.short	0x0000
        /*0022*/ 	.short	0x0000
        /*0024*/ 	.byte	0x00, 0xf5, 0x21, 0x00


	//----- nvinfo : EIATTR_SPARSE_MMA_MASK
	.align		4
.L_1277:
        /*0028*/ 	.byte	0x03, 0x50
        /*002a*/ 	.short	0x0000


	//----- nvinfo : EIATTR_MAXREG_COUNT
	.align		4
        /*002c*/ 	.byte	0x03, 0x1b
        /*002e*/ 	.short	0x00ff


	//----- nvinfo : EIATTR_MERCURY_ISA_VERSION
	.align		4
        /*0030*/ 	.byte	0x03, 0x5f
        /*0032*/ 	.short	0x0101


	//----- nvinfo : EIATTR_VRC_CTA_INIT_COUNT
	.align		4
        /*0034*/ 	.byte	0x02, 0x4a
	.zero		1
	.zero		1


	//----- nvinfo : EIATTR_EXIT_INSTR_OFFSETS
	.align		4
        /*0038*/ 	.byte	0x04, 0x1c
        /*003a*/ 	.short	(.L_1279 - .L_1278)


	//   ....[0]....
.L_1278:
        /*003c*/ 	.word	0x00000090


	//   ....[1]....
        /*0040*/ 	.word	0x000001b0


	//----- nvinfo : EIATTR_CBANK_PARAM_SIZE
	.align		4
.L_1279:
        /*0044*/ 	.byte	0x03, 0x19
        /*0046*/ 	.short	0x000c


	//----- nvinfo : EIATTR_PARAM_CBANK
	.align		4
        /*0048*/ 	.byte	0x04, 0x0a
        /*004a*/ 	.short	(.L_1281 - .L_1280)
	.align		4
.L_1280:
        /*004c*/ 	.word	index@(.nv.constant0._Z18GodelPrimeKernel44Pyi)
        /*0050*/ 	.short	0x0380
        /*0052*/ 	.short	0x000c


	//----- nvinfo : EIATTR_SW_WAR
	.align		4
.L_1281:
        /*0054*/ 	.byte	0x04, 0x36
        /*0056*/ 	.short	(.L_1283 - .L_1282)
.L_1282:
        /*0058*/ 	.word	0x00000008
.L_1283:


//--------------------- .nv.info._Z18GodelPrimeKernel43Pyi --------------------------
	.section	.nv.info._Z18GodelPrimeKernel43Pyi,"",@"SHT_CUDA_INFO"
	.sectionflags	@""
	.align	4


	//----- nvinfo : EIATTR_CUDA_API_VERSION
	.align		4
        /*0000*/ 	.byte	0x04, 0x37
        /*0002*/ 	.short	(.L_1285 - .L_1284)
.L_1284:
        /*0004*/ 	.word	0x00000082


	//----- nvinfo : EIATTR_KPARAM_INFO
	.align		4
.L_1285:
        /*0008*/ 	.byte	0x04, 0x17
        /*000a*/ 	.short	(.L_1287 - .L_1286)
.L_1286:
        /*000c*/ 	.word	0x00000000
        /*0010*/ 	.short	0x0001
        /*0012*/ 	.short	0x0008
        /*0014*/ 	.byte	0x00, 0xf0, 0x11, 0x00


	//----- nvinfo : EIATTR_KPARAM_INFO
	.align		4
.L_1287:
        /*0018*/ 	.byte	0x04, 0x17
        /*001a*/ 	.short	(.L_1289 - .L_1288)
.L_1288:
        /*001c*/ 	.word	0x00000000
        /*0020*/ 	.short	0x0000
        /*0022*/ 	.short	0x0000
        /*0024*/ 	.byte	0x00, 0xf5, 0x21, 0x00


	//----- nvinfo : EIATTR_SPARSE_MMA_MASK
	.align		4
.L_1289:
        /*0028*/ 	.byte	0x03, 0x50
        /*002a*/ 	.short	0x0000


	//----- nvinfo : EIATTR_MAXREG_COUNT
	.align		4
        /*002c*/ 	.byte	0x03, 0x1b
        /*002e*/ 	.short	0x00ff


	//----- nvinfo : EIATTR_MERCURY_ISA_VERSION
	.align		4
        /*0030*/ 	.byte	0x03, 0x5f
        /*0032*/ 	.short	0x0101


	//----- nvinfo : EIATTR_VRC_CTA_INIT_COUNT
	.align		4
        /*0034*/ 	.byte	0x02, 0x4a
	.zero		1
	.zero		1


	//----- nvinfo : EIATTR_EXIT_INSTR_OFFSETS
	.align		4
        /*0038*/ 	.byte	0x04, 0x1c
        /*003a*/ 	.short	(.L_1291 - .L_1290)


	//   ....[0]....
.L_1290:
        /*003c*/ 	.word	0x00000090


	//   ....[1]....
        /*0040*/ 	.word	0x000001b0


	//----- nvinfo : EIATTR_CBANK_PARAM_SIZE
	.align		4
.L_1291:
        /*0044*/ 	.byte	0x03, 0x19
        /*0046*/ 	.short	0x000c


	//----- nvinfo : EIATTR_PARAM_CBANK
	.align		4
        /*0048*/ 	.byte	0x04, 0x0a
        /*004a*/ 	.short	(.L_1293 - .L_1292)
	.align		4
.L_1292:
        /*004c*/ 	.word	index@(.nv.constant0._Z18GodelPrimeKernel43Pyi)
        /*0050*/ 	.short	0x0380
        /*0052*/ 	.short	0x000c


	//----- nvinfo : EIATTR_SW_WAR
	.align		4
.L_1293:
        /*0054*/ 	.byte	0x04, 0x36
        /*0056*/ 	.short	(.L_1295 - .L_1294)
.L_1294:
        /*0058*/ 	.word	0x00000008
.L_1295:


//--------------------- .nv.info._Z18GodelPrimeKernel42Pyi --------------------------
	.section	.nv.info._Z18GodelPrimeKernel42Pyi,"",@"SHT_CUDA_INFO"
	.sectionflags	@""
	.align	4


	//----- nvinfo : EIATTR_CUDA_API_VERSION
	.align		4
        /*0000*/ 	.byte	0x04, 0x37
        /*0002*/ 	.short	(.L_1297 - .L_1296)
.L_1296:
        /*0004*/ 	.word	0x00000082


	//----- nvinfo : EIATTR_KPARAM_INFO
	.align		4
.L_1297:
        /*0008*/ 	.byte	0x04, 0x17
        /*000a*/ 	.short	(.L_1299 - .L_1298)
.L_1298:
        /*000c*/ 	.word	0x00000000
        /*0010*/ 	.short	0x0001
        /*0012*/ 	.short	0x0008
        /*0014*/ 	.byte	0x00, 0xf0, 0x11, 0x00


	//----- nvinfo : EIATTR_KPARAM_INFO
	.align		4
.L_1299:
        /*0018*/ 	.byte	0x04, 0x17
        /*001a*/ 	.short	(.L_1301 - .L_1300)
.L_1300:
        /*001c*/ 	.word	0x00000000
        /*0020*/ 	.short	0x0000
        /*0022*/ 	.short	0x0000
        /*0024*/ 	.byte	0x00, 0xf5, 0x21, 0x00


	//----- nvinfo : EIATTR_SPARSE_MMA_MASK
	.align		4
.L_1301:
        /*0028*/ 	.byte	0x03, 0x50
        /*002a*/ 	.short	0x0000


	//----- nvinfo : EIATTR_MAXREG_COUNT
	.align		4
        /*002c*/ 	.byte	0x03, 0x1b
        /*002e*/ 	.short	0x00ff


	//----- nvinfo : EIATTR_MERCURY_ISA_VERSION
	.align		4
        /*0030*/ 	.byte	0x03, 0x5f
        /*0032*/ 	.short	0x0101


	//----- nvinfo : EIATTR_VRC_CTA_INIT_COUNT
	.align		4
        /*0034*/ 	.byte	0x02, 0x4a
	.zero		1
	.zero		1


	//----- nvinfo : EIATTR_EXIT_INSTR_OFFSETS
	.align		4
        /*0038*/ 	.byte	0x04, 0x1c
        /*003a*/ 	.short	(.L_1303 - .L_1302)


	//   ....[0]....
.L_1302:
        /*003c*/ 	.word	0x00000090


	//   ....[1]....
        /*0040*/ 	.word	0x000001b0


	//----- nvinfo : EIATTR_CBANK_PARAM_SIZE
	.align		4
.L_1303:
        /*0044*/ 	.byte	0x03, 0x19
        /*0046*/ 	.short	0x000c


	//----- nvinfo : EIATTR_PARAM_CBANK
	.align		4
        /*0048*/ 	.byte	0x04, 0x0a
        /*004a*/ 	.short	(.L_1305 - .L_1304)
	.align		4
.L_1304:
        /*004c*/ 	.word	index@(.nv.constant0._Z18GodelPrimeKernel42Pyi)
        /*0050*/ 	.short	0x0380
        /*0052*/ 	.short	0x000c


	//----- nvinfo : EIATTR_SW_WAR
	.align		4
.L_1305:
        /*0054*/ 	.byte	0x04, 0x36
        /*0056*/ 	.short	(.L_1307 - .L_1306)
.L_1306:
        /*0058*/ 	.word	0x00000008
.L_1307:


//--------------------- .nv.info._Z18GodelPrimeKernel41Pyi --------------------------
	.section	.nv.info._Z18GodelPrimeKernel41Pyi,"",@"SHT_CUDA_INFO"
	.sectionflags	@""
	.align	4


	//----- nvinfo : EIATTR_CUDA_API_VERSION
	.align		4
        /*0000*/ 	.byte	0x04, 0x37
        /*0002*/ 	.short	(.L_1309 - .L_1308)
.L_1308:
        /*0004*/ 	.word	0x00000082


	//----- nvinfo : EIATTR_KPARAM_INFO
	.align		4
.L_1309:
        /*0008*/ 	.byte	0x04, 0x17
        /*000a*/ 	.short	(.L_1311 - .L_1310)
.L_1310:
        /*000c*/ 	.word	0x00000000
        /*0010*/ 	.short	0x0001
        /*0012*/ 	.short	0x0008
        /*0014*/ 	.byte	0x00, 0xf0, 0x11, 0x00


	//----- nvinfo : EIATTR_KPARAM_INFO
	.align		4
.L_1311:
        /*0018*/ 	.byte	0x04, 0x17
        /*001a*/ 	.short	(.L_1313 - .L_1312)
.L_1312:
        /*001c*/ 	.word	0x00000000
        /*0020*/ 	.short	0x0000
        /*0022*/ 	.short	0x0000
        /*0024*/ 	.byte	0x00, 0xf5, 0x21, 0x00


	//----- nvinfo : EIATTR_SPARSE_MMA_MASK
	.align		4
.L_1313:
        /*0028*/ 	.byte	0x03, 0x50
        /*002a*/ 	.short	0x0000


	//----- nvinfo : EIATTR_MAXREG_COUNT
	.align		4
        /*002c*/ 	.byte	0x03, 0x1b
        /*002e*/ 	.short	0x00ff


	//----- nvinfo : EIATTR_MERCURY_ISA_VERSION
	.align		4
        /*0030*/ 	.byte	0x03, 0x5f
        /*0032*/ 	.short	0x0101


	//----- nvinfo : EIATTR_VRC_CTA_INIT_COUNT
	.align		4
        /*0034*/ 	.byte	0x02, 0x4a
	.zero		1
	.zero		1


	//----- nvinfo : EIATTR_EXIT_INSTR_OFFSETS
	.align		4
        /*0038*/ 	.byte	0x04, 0x1c
        /*003a*/ 	.short	(.L_1315 - .L_1314)


	//   ....[0]....
.L_1314:
        /*003c*/ 	.word	0x00000090


	//   ....[1]....
        /*0040*/ 	.word	0x000001b0


	//----- nvinfo : EIATTR_CBANK_PARAM_SIZE
	.align		4
.L_1315:
        /*0044*/ 	.byte	0x03, 0x19
        /*0046*/ 	.short	0x000c


	//----- nvinfo : EIATTR_PARAM_CBANK
	.align		4
        /*0048*/ 	.byte	0x04, 0x0a
        /*004a*/ 	.short	(.L_1317 - .L_1316)
	.align		4
.L_1316:
        /*004c*/ 	.word	index@(.nv.constant0._Z18GodelPrimeKernel41Pyi)
        /*0050*/ 	.short	0x0380
        /*0052*/ 	.short	0x000c


	//----- nvinfo : EIATTR_SW_WAR
	.align		4
.L_1317:
        /*0054*/ 	.byte	0x04, 0x36
        /*0056*/ 	.short	(.L_1319 - .L_1318)
.L_1318:
        /*0058*/ 	.word	0x00000008
.L_1319:


//--------------------- .nv.info._Z18GodelPrimeKernel40Pyi --------------------------
	.section	.nv.info._Z18GodelPrimeKernel40Pyi,"",@"SHT_CUDA_INFO"
	.sectionflags	@""
	.align	4


	//----- nvinfo : EIATTR_CUDA_API_VERSION
	.align		4
        /*0000*/ 	.byte	0x04, 0x37
        /*0002*/ 	.short	(.L_1321 - .L_1320)
.L_1320:
        /*0004*/ 	.word	0x00000082


	//----- nvinfo : EIATTR_KPARAM_INFO
	.align		4
.L_1321:
        /*0008*/ 	.byte	0x04, 0x17
        /*000a*/ 	.short	(.L_1323 - .L_1322)
.L_1322:
        /*000c*/ 	.word	0x00000000
        /*0010*/ 	.short	0x0001
        /*0012*/ 	.short	0x0008
        /*0014*/ 	.byte	0x00, 0xf0, 0x11, 0x00


	//----- nvinfo : EIATTR_KPARAM_INFO
	.align		4
.L_1323:
        /*0018*/ 	.byte	0x04, 0x17
        /*001a*/ 	.short	(.L_1325 - .L_1324)
.L_1324:
        /*001c*/ 	.word	0x00000000
        /*0020*/ 	.short	0x0000
        /*0022*/ 	.short	0x0000
        /*0024*/ 	.byte	0x00, 0xf5, 0x21, 0x00


	//----- nvinfo : EIATTR_SPARSE_MMA_MASK
	.align		4
.L_1325:
        /*0028*/ 	.byte	0x03, 0x50
        /*002a*/ 	.short	0x0000


	//----- nvinfo : EIATTR_MAXREG_COUNT
	.align		4
        /*002c*/ 	.byte	0x03, 0x1b
        /*002e*/ 	.short	0x00ff


	//----- nvinfo : EIATTR_MERCURY_ISA_VERSION
	.align		4
        /*0030*/ 	.byte	0x03, 0x5f
        /*0032*/ 	.short	0x0101


	//----- nvinfo : EIATTR_VRC_CTA_INIT_COUNT
	.align		4
        /*0034*/ 	.byte	0x02, 0x4a
	.zero		1
	.zero		1


	//----- nvinfo : EIATTR_EXIT_INSTR_OFFSETS
	.align		4
        /*0038*/ 	.byte	0x04, 0x1c
        /*003a*/ 	.short	(.L_1327 - .L_1326)


	//   ....[0]....
.L_1326:
        /*003c*/ 	.word	0x00000090


	//   ....[1]....
        /*0040*/ 	.word	0x000001b0


	//----- nvinfo : EIATTR_CBANK_PARAM_SIZE
	.align		4
.L_1327:
        /*0044*/ 	.byte	0x03, 0x19
        /*0046*/ 	.short	0x000c


	//----- nvinfo : EIATTR_PARAM_CBANK
	.align		4
        /*0048*/ 	.byte	0x04, 0x0a
        /*004a*/ 	.short	(.L_1329 - .L_1328)
	.align		4
.L_1328:
        /*004c*/ 	.word	index@(.nv.constant0._Z18GodelPrimeKernel40Pyi)
        /*0050*/ 	.short	0x0380
        /*0052*/ 	.short	0x000c


	//----- nvinfo : EIATTR_SW_WAR
	.align		4
.L_1329:
        /*0054*/ 	.byte	0x04, 0x36
        /*0056*/ 	.short	(.L_1331 - .L_1330)
.L_1330:
        /*0058*/ 	.word	0x00000008
.L_1331:


//--------------------- .nv.info._Z18GodelPrimeKernel39Pyi --------------------------
	.section	.nv.info._Z18GodelPrimeKernel39Pyi,"",@"SHT_CUDA_INFO"
	.sectionflags	@""
	.align	4


	//----- nvinfo : EIATTR_CUDA_API_VERSION
	.align		4
        /*0000*/ 	.byte	0x04, 0x37
        /*0002*/ 	.short	(.L_1333 - .L_1332)
.L_1332:
        /*0004*/ 	.word	0x00000082


	//----- nvinfo : EIATTR_KPARAM_INFO
	.align		4
.L_1333:
        /*0008*/ 	.byte	0x04, 0x17
        /*000a*/ 	.short	(.L_1335 - .L_1334)
.L_1334:
        /*000c*/ 	.word	0x00000000
        /*0010*/ 	.short	0x0001
        /*0012*/ 	.short	0x0008
        /*0014*/ 	.byte	0x00, 0xf0, 0x11, 0x00


	//----- nvinfo : EIATTR_KPARAM_INFO
	.align		4
.L_1335:
        /*0018*/ 	.byte	0x04, 0x17
        /*001a*/ 	.short	(.L_1337 - .L_1336)
.L_1336:
        /*001c*/ 	.word	0x00000000
        /*0020*/ 	.short	0x0000
        /*0022*/ 	.short	0x0000
        /*0024*/ 	.byte	0x00, 0xf5, 0x21, 0x00


	//----- nvinfo : EIATTR_SPARSE_MMA_MASK
	.align		4
.L_1337:
        /*0028*/ 	.byte	0x03, 0x50
        /*002a*/ 	.short	0x0000


	//----- nvinfo : EIATTR_MAXREG_COUNT
	.align		4
        /*002c*/ 	.byte	0x03, 0x1b
        /*002e*/ 	.short	0x00ff


	//----- nvinfo : EIATTR_MERCURY_ISA_VERSION
	.align		4
        /*0030*/ 	.byte	0x03, 0x5f
        /*0032*/ 	.short	0x0101


	//----- nvinfo : EIATTR_VRC_CTA_INIT_COUNT
	.align		4
        /*0034*/ 	.byte	0x02, 0x4a
	.zero		1
	.zero		1


	//----- nvinfo : EIATTR_EXIT_INSTR_OFFSETS
	.align		4
        /*0038*/ 	.byte	0x04, 0x1c
        /*003a*/ 	.short	(.L_1339 - .L_1338)


	//   ....[0]....
.L_1338:
        /*003c*/ 	.word	0x00000090


	//   ....[1]....
        /*0040*/ 	.word	0x000001b0


	//----- nvinfo : EIATTR_CBANK_PARAM_SIZE
	.align		4
.L_1339:
        /*0044*/ 	.byte	0x03, 0x19
        /*0046*/ 	.short	0x000c


	//----- nvinfo : EIATTR_PARAM_CBANK
	.align		4
        /*0048*/ 	.byte	0x04, 0x0a
        /*004a*/ 	.short	(.L_1341 - .L_1340)
	.align		4
.L_1340:
        /*004c*/ 	.word	index@(.nv.constant0._Z18GodelPrimeKernel39Pyi)
        /*0050*/ 	.short	0x0380
        /*0052*/ 	.short	0x000c


	//----- nvinfo : EIATTR_SW_WAR
	.align		4
.L_1341:
        /*0054*/ 	.byte	0x04, 0x36
        /*0056*/ 	.short	(.L_1343 - .L_1342)
.L_1342:
        /*0058*/ 	.word	0x00000008
.L_1343:


//--------------------- .nv.info._Z18GodelPrimeKernel38Pyi --------------------------
	.section	.nv.info._Z18GodelPrimeKernel38Pyi,"",@"SHT_CUDA_INFO"
	.sectionflags	@""
	.align	4


	//----- nvinfo : EIATTR_CUDA_API_VERSION
	.align		4
        /*0000*/ 	.byte	0x04, 0x37
        /*0002*/ 	.short	(.L_1345 - .L_1344)
.L_1344:
        /*0004*/ 	.word	0x00000082


	//----- nvinfo : EIATTR_KPARAM_INFO
	.align		4
.L_1345:
        /*0008*/ 	.byte	0x04, 0x17
        /*000a*/ 	.short	(.L_1347 - .L_1346)
.L_1346:
        /*000c*/ 	.word	0x00000000
        /*0010*/ 	.short	0x0001
        /*0012*/ 	.short	0x0008
        /*0014*/ 	.byte	0x00, 0xf0, 0x11, 0x00


	//----- nvinfo : EIATTR_KPARAM_INFO
	.align		4
.L_1347:
        /*0018*/ 	.byte	0x04, 0x17
        /*001a*/ 	.short	(.L_1349 - .L_1348)
.L_1348:
        /*001c*/ 	.word	0x00000000
        /*0020*/ 	.short	0x0000
        /*0022*/ 	.short	0x0000
        /*0024*/ 	.byte	0x00, 0xf5, 0x21, 0x00


	//----- nvinfo : EIATTR_SPARSE_MMA_MASK
	.align		4
.L_1349:
        /*0028*/ 	.byte	0x03, 0x50
        /*002a*/ 	.short	0x0000


	//----- nvinfo : EIATTR_MAXREG_COUNT
	.align		4
        /*002c*/ 	.byte	0x03, 0x1b
        /*002e*/ 	.short	0x00ff


	//----- nvinfo : EIATTR_MERCURY_ISA_VERSION
	.align		4
        /*0030*/ 	.byte	0x03, 0x5f
        /*0032*/ 	.short	0x0101


	//----- nvinfo : EIATTR_VRC_CTA_INIT_COUNT
	.align		4
        /*0034*/ 	.byte	0x02, 0x4a
	.zero		1
	.zero		1


	//----- nvinfo : EIATTR_EXIT_INSTR_OFFSETS
	.align		4
        /*0038*/ 	.byte	0x04, 0x1c
        /*003a*/ 	.short	(.L_1351 - .L_1350)


	//   ....[0]....
.L_1350:
        /*003c*/ 	.word	0x00000090


	//   ....[1]....
        /*0040*/ 	.word	0x000001b0


	//----- nvinfo : EIATTR_CBANK_PARAM_SIZE
	.align		4
.L_1351:
        /*0044*/ 	.byte	0x03, 0x19
        /*0046*/ 	.short	0x000c


	//----- nvinfo : EIATTR_PARAM_CBANK
	.align		4
        /*0048*/ 	.byte	0x04, 0x0a
        /*004a*/ 	.short	(.L_1353 - .L_1352)
	.align		4
.L_1352:
        /*004c*/ 	.word	index@(.nv.constant0._Z18GodelPrimeKernel38Pyi)
        /*0050*/ 	.short	0x0380
        /*0052*/ 	.short	0x000c


	//----- nvinfo : EIATTR_SW_WAR
	.align		4
.L_1353:
        /*0054*/ 	.byte	0x04, 0x36
        /*0056*/ 	.short	(.L_1355 - .L_1354)
.L_1354:
        /*0058*/ 	.word	0x00000008
.L_1355:


//--------------------- .nv.info._Z18GodelPrimeKernel37Pyi --------------------------
	.section	.nv.info._Z18GodelPrimeKernel37Pyi,"",@"SHT_CUDA_INFO"
	.sectionflags	@""
	.align	4


	//----- nvinfo : EIATTR_CUDA_API_VERSION
	.align		4
        /*0000*/ 	.byte	0x04, 0x37
        /*0002*/ 	.short	(.L_1357 - .L_1356)
.L_1356:
        /*0004*/ 	.word	0x00000082


	//----- nvinfo : EIATTR_KPARAM_INFO
	.align		4
.L_1357:
        /*0008*/ 	.byte	0x04, 0x17
        /*000a*/ 	.short	(.L_1359 - .L_1358)
.L_1358:
        /*000c*/ 	.word	0x00000000
        /*0010*/ 	.short	0x0001
        /*0012*/ 	.short	0x0008
        /*0014*/ 	.byte	0x00, 0xf0, 0x11, 0x00


	//----- nvinfo : EIATTR_KPARAM_INFO
	.align		4
.L_1359:
        /*0018*/ 	.byte	0x04, 0x17
        /*001a*/ 	.short	(.L_1361 - .L_1360)
.L_1360:
        /*001c*/ 	.word	0x00000000
        /*0020*/ 	.short	0x0000
        /*0022*/ 	.short	0x0000
        /*0024*/ 	.byte	0x00, 0xf5, 0x21, 0x00


	//----- nvinfo : EIATTR_SPARSE_MMA_MASK
	.align		4
.L_1361:
        /*0028*/ 	.byte	0x03, 0x50
        /*002a*/ 	.short	0x0000


	//----- nvinfo : EIATTR_MAXREG_COUNT
	.align		4
        /*002c*/ 	.byte	0x03, 0x1b
        /*002e*/ 	.short	0x00ff


	//----- nvinfo : EIATTR_MERCURY_ISA_VERSION
	.align		4
        /*0030*/ 	.byte	0x03, 0x5f
        /*0032*/ 	.short	0x0101


	//----- nvinfo : EIATTR_VRC_CTA_INIT_COUNT
	.align		4
        /*0034*/ 	.byte	0x02, 0x4a
	.zero		1
	.zero		1


	//----- nvinfo : EIATTR_EXIT_INSTR_OFFSETS
	.align		4
        /*0038*/ 	.byte	0x04, 0x1c
        /*003a*/ 	.short	(.L_1363 - .L_1362)


	//   ....[0]....
.L_1362:
        /*003c*/ 	.word	0x00000090


	//   ....[1]....
        /*0040*/ 	.word	0x000001b0


	//----- nvinfo : EIATTR_CBANK_PARAM_SIZE
	.align		4
.L_1363:
        /*0044*/ 	.byte	0x03, 0x19
        /*0046*/ 	.short	0x000c


	//----- nvinfo : EIATTR_PARAM_CBANK
	.align		4
        /*0048*/ 	.byte	0x04, 0x0a
        /*004a*/ 	.short	(.L_1365 - .L_1364)
	.align		4
.L_1364:
        /*004c*/ 	.word	index@(.nv.constant0._Z18GodelPrimeKernel37Pyi)
        /*0050*/ 	.short	0x0380
        /*0052*/ 	.short	0x000c


	//----- nvinfo : EIATTR_SW_WAR
	.align		4
.L_1365:
        /*0054*/ 	.byte	0x04, 0x36
        /*0056*/ 	.short	(.L_1367 - .L_1366)
.L_1366:
        /*0058*/ 	.word	0x00000008
.L_1367:


//--------------------- .nv.info._Z18GodelPrimeKernel36Pyi --------------------------
	.section	.nv.info._Z18GodelPrimeKernel36Pyi,"",@"SHT_CUDA_INFO"
	.sectionflags	@""
	.align	4


	//----- nvinfo : EIATTR_CUDA_API_VERSION
	.align		4
        /*0000*/ 	.byte	0x04, 0x37
        /*0002*/ 	.short	(.L_1369 - .L_1368)
.L_1368:
        /*0004*/ 	.word	0x00000082


	//----- nvinfo : EIATTR_KPARAM_INFO
	.align		4
.L_1369:
        /*0008*/ 	.byte	0x04, 0x17
        /*000a*/ 	.short	(.L_1371 - .L_1370)
.L_1370:
        /*000c*/ 	.word	0x00000000
        /*0010*/ 	.short	0x0001
        /*0012*/ 	.short	0x0008
        /*0014*/ 	.byte	0x00, 0xf0, 0x11, 0x00


	//----- nvinfo : EIATTR_KPARAM_INFO
	.align		4
.L_1371:
        /*0018*/ 	.byte	0x04, 0x17
        /*001a*/ 	.short	(.L_1373 - .L_1372)
.L_1372:
        /*001c*/ 	.word	0x00000000
        /*0020*/ 	.short	0x0000
        /*0022*/ 	.short	0x0000
        /*0024*/ 	.byte	0x00, 0xf5, 0x21, 0x00


	//----- nvinfo : EIATTR_SPARSE_MMA_MASK
	.align		4
.L_1373:
        /*0028*/ 	.byte	0x03, 0x50
        /*002a*/ 	.short	0x0000


	//----- nvinfo : EIATTR_MAXREG_COUNT
	.align		4
        /*002c*/ 	.byte	0x03, 0x1b
        /*002e*/ 	.short	0x00ff


	//----- nvinfo : EIATTR_MERCURY_ISA_VERSION
	.align		4
        /*0030*/ 	.byte	0x03, 0x5f
        /*0032*/ 	.short	0x0101


	//----- nvinfo : EIATTR_VRC_CTA_INIT_COUNT
	.align		4
        /*0034*/ 	.byte	0x02, 0x4a
	.zero		1
	.zero		1


	//----- nvinfo : EIATTR_EXIT_INSTR_OFFSETS
	.align		4
        /*0038*/ 	.byte	0x04, 0x1c
        /*003a*/ 	.short	(.L_1375 - .L_1374)


	//   ....[0]....
.L_1374:
        /*003c*/ 	.word	0x00000090


	//   ....[1]....
        /*0040*/ 	.word	0x000001b0


	//----- nvinfo : EIATTR_CBANK_PARAM_SIZE
	.align		4
.L_1375:
        /*0044*/ 	.byte	0x03, 0x19
        /*0046*/ 	.short	0x000c


	//----- nvinfo : EIATTR_PARAM_CBANK
	.align		4
        /*0048*/ 	.byte	0x04, 0x0a
        /*004a*/ 	.short	(.L_1377 - .L_1376)
	.align		4
.L_1376:
        /*004c*/ 	.word	index@(.nv.constant0._Z18GodelPrimeKernel36Pyi)
        /*0050*/ 	.short	0x0380
        /*0052*/ 	.short	0x000c


	//----- nvinfo : EIATTR_SW_WAR
	.align		4
.L_1377:
        /*0054*/ 	.byte	0x04, 0x36
        /*0056*/ 	.short	(.L_1379 - .L_1378)
.L_1378:
        /*0058*/ 	.word	0x00000008
.L_1379:


//--------------------- .nv.info._Z18GodelPrimeKernel35Pyi --------------------------
	.section	.nv.info._Z18GodelPrimeKernel35Pyi,"",@"SHT_CUDA_INFO"
	.sectionflags	@""
	.align	4


	//----- nvinfo : EIATTR_CUDA_API_VERSION
	.align		4
        /*0000*/ 	.byte	0x04, 0x37
        /*0002*/ 	.short	(.L_1381 - .L_1380)
.L_1380:
        /*0004*/ 	.word	0x00000082


	//----- nvinfo : EIATTR_KPARAM_INFO
	.align		4
.L_1381:
        /*0008*/ 	.byte	0x04, 0x17
        /*000a*/ 	.short	(.L_1383 - .L_1382)
.L_1382:
        /*000c*/ 	.word	0x00000000
        /*0010*/ 	.short	0x0001
        /*0012*/ 	.short	0x0008
        /*0014*/ 	.byte	0x00, 0xf0, 0x11, 0x00


	//----- nvinfo : EIATTR_KPARAM_INFO
	.align		4
.L_1383:
        /*0018*/ 	.byte	0x04, 0x17
        /*001a*/ 	.short	(.L_1385 - .L_1384)
.L_1384:
        /*001c*/ 	.word	0x00000000
        /*0020*/ 	.short	0x0000
        /*0022*/ 	.short	0x0000
        /*0024*/ 	.byte	0x00, 0xf5, 0x21, 0x00


	//----- nvinfo : EIATTR_SPARSE_MMA_MASK
	.align		4
.L_1385:
        /*0028*/ 	.byte	0x03, 0x50
        /*002a*/ 	.short	0x0000


	//----- nvinfo : EIATTR_MAXREG_COUNT
	.align		4
        /*002c*/ 	.byte	0x03, 0x1b
        /*002e*/ 	.short	0x00ff


	//----- nvinfo : EIATTR_MERCURY_ISA_VERSION
	.align		4
        /*0030*/ 	.byte	0x03, 0x5f
        /*0032*/ 	.short	0x0101


	//----- nvinfo : EIATTR_VRC_CTA_INIT_COUNT
	.align		4
        /*0034*/ 	.byte	0x02, 0x4a
	.zero		1
	.zero		1


	//----- nvinfo : EIATTR_EXIT_INSTR_OFFSETS
	.align		4
        /*0038*/ 	.byte	0x04, 0x1c
        /*003a*/ 	.short	(.L_1387 - .L_1386)


	//   ....[0]....
.L_1386:
        /*003c*/ 	.word	0x00000090


	//   ....[1]....
        /*0040*/ 	.word	0x000001b0


	//----- nvinfo : EIATTR_CBANK_PARAM_SIZE
	.align		4
.L_1387:
        /*0044*/ 	.byte	0x03, 0x19
        /*0046*/ 	.short	0x000c


	//----- nvinfo : EIATTR_PARAM_CBANK
	.align		4
        /*0048*/ 	.byte	0x04, 0x0a
        /*004a*/ 	.short	(.L_1389 - .L_1388)
	.align		4
.L_1388:
        /*004c*/ 	.word	index@(.nv.constant0._Z18GodelPrimeKernel35Pyi)
        /*0050*/ 	.short	0x0380
        /*0052*/ 	.short	0x000c


	//----- nvinfo : EIATTR_SW_WAR
	.align		4
.L_1389:
        /*0054*/ 	.byte	0x04, 0x36
        /*0056*/ 	.short	(.L_1391 - .L_1390)
.L_1390:
        /*0058*/ 	.word	0x00000008
.L_1391:


//--------------------- .nv.info._Z18GodelPrimeKernel34Pyi --------------------------
	.section	.nv.info._Z18GodelPrimeKernel34Pyi,"",@"SHT_CUDA_INFO"
	.sectionflags	@""
	.align	4


	//----- nvinfo : EIATTR_CUDA_API_VERSION
	.align		4
        /*0000*/ 	.byte	0x04, 0x37
        /*0002*/ 	.short	(.L_1393 - .L_1392)
.L_1392:
        /*0004*/ 	.word	0x00000082


	//----- nvinfo : EIATTR_KPARAM_INFO
	.align		4
.L_1393:
        /*0008*/ 	.byte	0x04, 0x17
        /*000a*/ 	.short	(.L_1395 - .L_1394)
.L_1394:
        /*000c*/ 	.word	0x00000000
        /*0010*/ 	.short	0x0001
        /*0012*/ 	.short	0x0008
        /*0014*/ 	.byte	0x00, 0xf0, 0x11, 0x00


	//----- nvinfo : EIATTR_KPARAM_INFO
	.align		4
.L_1395:
        /*0018*/ 	.byte	0x04, 0x17
        /*001a*/ 	.short	(.L_1397 - .L_1396)
.L_1396:
        /*001c*/ 	.word	0x00000000
        /*0020*/ 	.short	0x0000
        /*0022*/ 	.short	0x0000
        /*0024*/ 	.byte	0x00, 0xf5, 0x21, 0x00


	//----- nvinfo : EIATTR_SPARSE_MMA_MASK
	.align		4
.L_1397:
        /*0028*/ 	.byte	0x03, 0x50
        /*002a*/ 	.short	0x0000


	//----- nvinfo : EIATTR_MAXREG_COUNT
	.align		4
        /*002c*/ 	.byte	0x03, 0x1b
        /*002e*/ 	.short	0x00ff


	//----- nvinfo : EIATTR_MERCURY_ISA_VERSION
	.align		4
        /*0030*/ 	.byte	0x03, 0x5f
        /*0032*/ 	.short	0x0101


	//----- nvinfo : EIATTR_VRC_CTA_INIT_COUNT
	.align		4
        /*0034*/ 	.byte	0x02, 0x4a
	.zero		1
	.zero		1


	//----- nvinfo : EIATTR_EXIT_INSTR_OFFSETS
	.align		4
        /*0038*/ 	.byte	0x04, 0x1c
        /*003a*/ 	.short	(.L_1399 - .L_1398)


	//   ....[0]....
.L_1398:
        /*003c*/ 	.word	0x00000090


	//   ....[1]....
        /*0040*/ 	.word	0x000001b0


	//----- nvinfo : EIATTR_CBANK_PARAM_SIZE
	.align		4
.L_1399:
        /*0044*/ 	.byte	0x03, 0x19
        /*0046*/ 	.short	0x000c


	//----- nvinfo : EIATTR_PARAM_CBANK
	.align		4
        /*0048*/ 	.byte	0x04, 0x0a
        /*004a*/ 	.short	(.L_1401 - .L_1400)
	.align		4
.L_1400:
        /*004c*/ 	.word	index@(.nv.constant0._Z18GodelPrimeKernel34Pyi)
        /*0050*/ 	.short	0x0380
        /*0052*/ 	.short	0x000c


	//----- nvinfo : EIATTR_SW_WAR
	.align		4
.L_1401:
        /*0054*/ 	.byte	0x04, 0x36
        /*0056*/ 	.short	(.L_1403 - .L_1402)
.L_1402:
        /*0058*/ 	.word	0x00000008
.L_1403:


//--------------------- .nv.info._Z18GodelPrimeKernel33Pyi --------------------------
	.section	.nv.info._Z18GodelPrimeKernel33Pyi,"",@"SHT_CUDA_INFO"
	.sectionflags	@""
	.align	4


	//----- nvinfo : EIATTR_CUDA_API_VERSION
	.align		4
        /*0000*/ 	.byte	0x04, 0x37
        /*0002*/ 	.short	(.L_1405 - .L_1404)
.L_1404:
        /*0004*/ 	.word	0x00000082


	//----- nvinfo : EIATTR_KPARAM_INFO
	.align		4
.L_1405:
        /*0008*/ 	.byte	0x04, 0x17
        /*000a*/ 	.short	(.L_1407 - .L_1406)
.L_1406:
        /*000c*/ 	.word	0x00000000
        /*0010*/ 	.short	0x0001
        /*0012*/ 	.short	0x0008
        /*0014*/ 	.byte	0x00, 0xf0, 0x11, 0x00


	//----- nvinfo : EIATTR_KPARAM_INFO
	.align		4
.L_1407:
        /*0018*/ 	.byte	0x04, 0x17
        /*001a*/ 	.short	(.L_1409 - .L_1408)
.L_1408:
        /*001c*/ 	.word	0x00000000
        /*0020*/ 	.short	0x0000
        /*0022*/ 	.short	0x0000
        /*0024*/ 	.byte	0x00, 0xf5, 0x21, 0x00


	//----- nvinfo : EIATTR_SPARSE_MMA_MASK
	.align		4
.L_1409:
        /*0028*/ 	.byte	0x03, 0x50
        /*002a*/ 	.short	0x0000


	//----- nvinfo : EIATTR_MAXREG_COUNT
	.align		4
        /*002c*/ 	.byte	0x03, 0x1b
        /*002e*/ 	.short	0x00ff


	//----- nvinfo : EIATTR_MERCURY_ISA_VERSION
	.align		4
        /*0030*/ 	.byte	0x03, 0x5f
        /*0032*/ 	.short	0x0101


	//----- nvinfo : EIATTR_VRC_CTA_INIT_COUNT
	.align		4
        /*0034*/ 	.byte	0x02, 0x4a
	.zero		1
	.zero		1


	//----- nvinfo : EIATTR_EXIT_INSTR_OFFSETS
	.align		4
        /*0038*/ 	.byte	0x04, 0x1c
        /*003a*/ 	.short	(.L_1411 - .L_1410)


	//   ....[0]....
.L_1410:
        /*003c*/ 	.word	0x00000090


	//   ....[1]....
        /*0040*/ 	.word	0x000001b0


	//----- nvinfo : EIATTR_CBANK_PARAM_SIZE
	.align		4
.L_1411:
        /*0044*/ 	.byte	0x03, 0x19
        /*0046*/ 	.short	0x000c


	//----- nvinfo : EIATTR_PARAM_CBANK
	.align		4
        /*0048*/ 	.byte	0x04, 0x0a
        /*004a*/ 	.short	(.L_1413 - .L_1412)
	.align		4
.L_1412:
        /*004c*/ 	.word	index@(.nv.constant0._Z18GodelPrimeKernel33Pyi)
        /*0050*/ 	.short	0x0380
        /*0052*/ 	.short	0x000c


	//----- nvinfo : EIATTR_SW_WAR
	.align		4
.L_1413:
        /*0054*/ 	.byte	0x04, 0x36
        /*0056*/ 	.short	(.L_1415 - .L_1414)
.L_1414:
        /*0058*/ 	.word	0x00000008
.L_1415:


//--------------------- .nv.info._Z18GodelPrimeKernel32Pyi --------------------------
	.section	.nv.info._Z18GodelPrimeKernel32Pyi,"",@"SHT_CUDA_INFO"
	.sectionflags	@""
	.align	4


	//----- nvinfo : EIATTR_CUDA_API_VERSION
	.align		4
        /*0000*/ 	.byte	0x04, 0x37
        /*0002*/ 	.short	(.L_1417 - .L_1416)
.L_1416:
        /*0004*/ 	.word	0x00000082


	//----- nvinfo : EIATTR_KPARAM_INFO
	.align		4
.L_1417:
        /*0008*/ 	.byte	0x04, 0x17
        /*000a*/ 	.short	(.L_1419 - .L_1418)
.L_1418:
        /*000c*/ 	.word	0x00000000
        /*0010*/ 	.short	0x0001
        /*0012*/ 	.short	0x0008
        /*0014*/ 	.byte	0x00, 0xf0, 0x11, 0x00


	//----- nvinfo : EIATTR_KPARAM_INFO
	.align		4
.L_1419:
        /*0018*/ 	.byte	0x04, 0x17
        /*001a*/ 	.short	(.L_1421 - .L_1420)
.L_1420:
        /*001c*/ 	.word	0x00000000
        /*0020*/ 	.short	0x0000
        /*0022*/ 	.short	0x0000
        /*0024*/ 	.byte	0x00, 0xf5, 0x21, 0x00


	//----- nvinfo : EIATTR_SPARSE_MMA_MASK
	.align		4
.L_1421:
        /*0028*/ 	.byte	0x03, 0x50
        /*002a*/ 	.short	0x0000


	//----- nvinfo : EIATTR_MAXREG_COUNT
	.align		4
        /*002c*/ 	.byte	0x03, 0x1b
        /*002e*/ 	.short	0x00ff


	//----- nvinfo : EIATTR_MERCURY_ISA_VERSION
	.align		4
        /*0030*/ 	.byte	0x03, 0x5f
        /*0032*/ 	.short	0x0101


	//----- nvinfo : EIATTR_VRC_CTA_INIT_COUNT
	.align		4
        /*0034*/ 	.byte	0x02, 0x4a
	.zero		1
	.zero		1


	//----- nvinfo : EIATTR_EXIT_INSTR_OFFSETS
	.align		4
        /*0038*/ 	.byte	0x04, 0x1c
        /*003a*/ 	.short	(.L_1423 - .L_1422)


	//   ....[0]....
.L_1422:
        /*003c*/ 	.word	0x00000090


	//   ....[1]....
        /*0040*/ 	.word	0x000001b0


	//----- nvinfo : EIATTR_CBANK_PARAM_SIZE
	.align		4
.L_1423:
        /*0044*/ 	.byte	0x03, 0x19
        /*0046*/ 	.short	0x000c


	//----- nvinfo : EIATTR_PARAM_CBANK
	.align		4
        /*0048*/ 	.byte	0x04, 0x0a
        /*004a*/ 	.short	(.L_1425 - .L_1424)
	.align		4
.L_1424:
        /*004c*/ 	.word	index@(.nv.constant0._Z18GodelPrimeKernel32Pyi)
        /*0050*/ 	.short	0x0380
        /*0052*/ 	.short	0x000c


	//----- nvinfo : EIATTR_SW_WAR
	.align		4
.L_1425:
        /*0054*/ 	.byte	0x04, 0x36
        /*0056*/ 	.short	(.L_1427 - .L_1426)
.L_1426:
        /*0058*/ 	.word	0x00000008
.L_1427:


//--------------------- .nv.info._Z18GodelPrimeKernel31Pyi --------------------------
	.section	.nv.info._Z18GodelPrimeKernel31Pyi,"",@"SHT_CUDA_INFO"
	.sectionflags	@""
	.align	4


	//----- nvinfo : EIATTR_CUDA_API_VERSION
	.align		4
        /*0000*/ 	.byte	0x04, 0x37
        /*0002*/ 	.short	(.L_1429 - .L_1428)
.L_1428:
        /*0004*/ 	.word	0x00000082


	//----- nvinfo : EIATTR_KPARAM_INFO
	.align		4
.L_1429:
        /*0008*/ 	.byte	0x04, 0x17
        /*000a*/ 	.short	(.L_1431 - .L_1430)
.L_1430:
        /*000c*/ 	.word	0x00000000
        /*0010*/ 	.short	0x0001
        /*0012*/ 	.short	0x0008
        /*0014*/ 	.byte	0x00, 0xf0, 0x11, 0x00


	//----- nvinfo : EIATTR_KPARAM_INFO
	.align		4
.L_1431:
        /*0018*/ 	.byte	0x04, 0x17
        /*001a*/ 	.short	(.L_1433 - .L_1432)
.L_1432:
        /*001c*/ 	.word	0x00000000
        /*0020*/ 	.short	0x0000
        /*0022*/ 	.short	0x0000
        /*0024*/ 	.byte	0x00, 0xf5, 0x21, 0x00


	//----- nvinfo : EIATTR_SPARSE_MMA_MASK
	.align		4
.L_1433:
        /*0028*/ 	.byte	0x03, 0x50
        /*002a*/ 	.short	0x0000


	//----- nvinfo : EIATTR_MAXREG_COUNT
	.align		4
        /*002c*/ 	.byte	0x03, 0x1b
        /*002e*/ 	.short	0x00ff


	//----- nvinfo : EIATTR_MERCURY_ISA_VERSION
	.align		4
        /*0030*/ 	.byte	0x03, 0x5f
        /*0032*/ 	.short	0x0101


	//----- nvinfo : EIATTR_VRC_CTA_INIT_COUNT
	.align		4
        /*0034*/ 	.byte	0x02, 0x4a
	.zero		1
	.zero		1


	//----- nvinfo : EIATTR_EXIT_INSTR_OFFSETS
	.align		4
        /*0038*/ 	.byte	0x04, 0x1c
        /*003a*/ 	.short	(.L_1435 - .L_1434)


	//   ....[0]....
.L_1434:
        /*003c*/ 	.word	0x00000090


	//   ....[1]....
        /*0040*/ 	.word	0x000001b0


	//----- nvinfo : EIATTR_CBANK_PARAM_SIZE
	.align		4
.L_1435:
        /*0044*/ 	.byte	0x03, 0x19
        /*0046*/ 	.short	0x000c


	//----- nvinfo : EIATTR_PARAM_CBANK
	.align		4
        /*0048*/ 	.byte	0x04, 0x0a
        /*004a*/ 	.short	(.L_1437 - .L_1436)
	.align		4
.L_1436:
        /*004c*/ 	.word	index@(.nv.constant0._Z18GodelPrimeKernel31Pyi)
        /*0050*/ 	.short	0x0380
        /*0052*/ 	.short	0x000c


	//----- nvinfo : EIATTR_SW_WAR
	.align		4
.L_1437:
        /*0054*/ 	.byte	0x04, 0x36
        /*0056*/ 	.short	(.L_1439 - .L_1438)
.L_1438:
        /*0058*/ 	.word	0x00000008
.L_1439:


//--------------------- .nv.info._Z18GodelPrimeKernel30Pyi --------------------------
	.section	.nv.info._Z18GodelPrimeKernel30Pyi,"",@"SHT_CUDA_INFO"
	.sectionflags	@""
	.align	4


	//----- nvinfo : EIATTR_CUDA_API_VERSION
	.align		4
        /*0000*/ 	.byte	0x04, 0x37
        /*0002*/ 	.short	(.L_1441 - .L_1440)
.L_1440:
        /*0004*/ 	.word	0x00000082


	//----- nvinfo : EIATTR_KPARAM_INFO
	.align		4
.L_1441:
        /*0008*/ 	.byte	0x04, 0x17
        /*000a*/ 	.short	(.L_1443 - .L_1442)
.L_1442:
        /*000c*/ 	.word	0x00000000
        /*0010*/ 	.short	0x0001
        /*0012*/ 	.short	0x0008
        /*0014*/ 	.byte	0x00, 0xf0, 0x11, 0x00


	//----- nvinfo : EIATTR_KPARAM_INFO
	.align		4
.L_1443:
        /*0018*/ 	.byte	0x04, 0x17
        /*001a*/ 	.short	(.L_1445 - .L_1444)
.L_1444:
        /*001c*/ 	.word	0x00000000
        /*0020*/ 	.short	0x0000
        /*0022*/ 	.short	0x0000
        /*0024*/ 	.byte	0x00, 0xf5, 0x21, 0x00


	//----- nvinfo : EIATTR_SPARSE_MMA_MASK
	.align		4
.L_1445:
        /*0028*/ 	.byte	0x03, 0x50
        /*002a*/ 	.short	0x0000


	//----- nvinfo : EIATTR_MAXREG_COUNT
	.align		4
        /*002c*/ 	.byte	0x03, 0x1b
        /*002e*/ 	.short	0x00ff


	//----- nvinfo : EIATTR_MERCURY_ISA_VERSION
	.align		4
        /*0030*/ 	.byte	0x03, 0x5f
        /*0032*/ 	.short	0x0101


	//----- nvinfo : EIATTR_VRC_CTA_INIT_COUNT
	.align		4
        /*0034*/ 	.byte	0x02, 0x4a
	.zero		1
	.zero		1


	//----- nvinfo : EIATTR_EXIT_INSTR_OFFSETS
	.align		4
        /*0038*/ 	.byte	0x04, 0x1c
        /*003a*/ 	.short	(.L_1447 - .L_1446)


	//   ....[0]....
.L_1446:
        /*003c*/ 	.word	0x00000090


	//   ....[1]....
        /*0040*/ 	.word	0x000001b0


	//----- nvinfo : EIATTR_CBANK_PARAM_SIZE
	.align		4
.L_1447:
        /*0044*/ 	.byte	0x03, 0x19
        /*0046*/ 	.short	0x000c


	//----- nvinfo : EIATTR_PARAM_CBANK
	.align		4
        /*0048*/ 	.byte	0x04, 0x0a
        /*004a*/ 	.short	(.L_1449 - .L_1448)
	.align		4
.L_1448:
        /*004c*/ 	.word	index@(.nv.constant0._Z18GodelPrimeKernel30Pyi)
        /*0050*/ 	.short	0x0380
        /*0052*/ 	.short	0x000c


	//----- nvinfo : EIATTR_SW_WAR
	.align		4
.L_1449:
        /*0054*/ 	.byte	0x04, 0x36
        /*0056*/ 	.short	(.L_1451 - .L_1450)
.L_1450:
        /*0058*/ 	.word	0x00000008
.L_1451:


//--------------------- .nv.info._Z18GodelPrimeKernel29Pyi --------------------------
	.section	.nv.info._Z18GodelPrimeKernel29Pyi,"",@"SHT_CUDA_INFO"
	.sectionflags	@""
	.align	4


	//----- nvinfo : EIATTR_CUDA_API_VERSION
	.align		4
        /*0000*/ 	.byte	0x04, 0x37
        /*0002*/ 	.short	(.L_1453 - .L_1452)
.L_1452:
        /*0004*/ 	.word	0x00000082


	//----- nvinfo : EIATTR_KPARAM_INFO
	.align		4
.L_1453:
        /*0008*/ 	.byte	0x04, 0x17
        /*000a*/ 	.short	(.L_1455 - .L_1454)
.L_1454:
        /*000c*/ 	.word	0x00000000
        /*0010*/ 	.short	0x0001
        /*0012*/ 	.short	0x0008
        /*0014*/ 	.byte	0x00, 0xf0, 0x11, 0x00


	//----- nvinfo : EIATTR_KPARAM_INFO
	.align		4
.L_1455:
        /*0018*/ 	.byte	0x04, 0x17
        /*001a*/ 	.short	(.L_1457 - .L_1456)
.L_1456:
        /*001c*/ 	.word	0x00000000
        /*0020*/ 	.short	0x0000
        /*0022*/ 	.short	0x0000
        /*0024*/ 	.byte	0x00, 0xf5, 0x21, 0x00


	//----- nvinfo : EIATTR_SPARSE_MMA_MASK
	.align		4
.L_1457:
        /*0028*/ 	.byte	0x03, 0x50
        /*002a*/ 	.short	0x0000


	//----- nvinfo : EIATTR_MAXREG_COUNT
	.align		4
        /*002c*/ 	.byte	0x03, 0x1b
        /*002e*/ 	.short	0x00ff


	//----- nvinfo : EIATTR_MERCURY_ISA_VERSION
	.align		4
        /*0030*/ 	.byte	0x03, 0x5f
        /*0032*/ 	.short	0x0101


	//----- nvinfo : EIATTR_VRC_CTA_INIT_COUNT
	.align		4
        /*0034*/ 	.byte	0x02, 0x4a
	.zero		1
	.zero		1


	//----- nvinfo : EIATTR_EXIT_INSTR_OFFSETS
	.align		4
        /*0038*/ 	.byte	0x04, 0x1c
        /*003a*/ 	.short	(.L_1459 - .L_1458)


	//   ....[0]....
.L_1458:
        /*003c*/ 	.word	0x00000090


	//   ....[1]....
        /*0040*/ 	.word	0x000001b0


	//----- nvinfo : EIATTR_CBANK_PARAM_SIZE
	.align		4
.L_1459:
        /*0044*/ 	.byte	0x03, 0x19
        /*0046*/ 	.short	0x000c


	//----- nvinfo : EIATTR_PARAM_CBANK
	.align		4
        /*0048*/ 	.byte	0x04, 0x0a
        /*004a*/ 	.short	(.L_1461 - .L_1460)
	.align		4
.L_1460:
        /*004c*/ 	.word	index@(.nv.constant0._Z18GodelPrimeKernel29Pyi)
        /*0050*/ 	.short	0x0380
        /*0052*/ 	.short	0x000c


	//----- nvinfo : EIATTR_SW_WAR
	.align		4
.L_1461:
        /*0054*/ 	.byte	0x04, 0x36
        /*0056*/ 	.short	(.L_1463 - .L_1462)
.L_1462:
        /*0058*/ 	.word	0x00000008
.L_1463:


//--------------------- .nv.info._Z18GodelPrimeKernel28Pyi --------------------------
	.section	.nv.info._Z18GodelPrimeKernel28Pyi,"",@"SHT_CUDA_INFO"
	.sectionflags	@""
	.align	4


	//----- nvinfo : EIATTR_CUDA_API_VERSION
	.align		4
        /*0000*/ 	.byte	0x04, 0x37
        /*0002*/ 	.short	(.L_1465 - .L_1464)
.L_1464:
        /*0004*/ 	.word	0x00000082


	//----- nvinfo : EIATTR_KPARAM_INFO
	.align		4
.L_1465:
        /*0008*/ 	.byte	0x04, 0x17
        /*000a*/ 	.short	(.L_1467 - .L_1466)
.L_1466:
        /*000c*/ 	.word	0x00000000
        /*0010*/ 	.short	0x0001
        /*0012*/ 	.short	0x0008
        /*0014*/ 	.byte	0x00, 0xf0, 0x11, 0x00


	//----- nvinfo : EIATTR_KPARAM_INFO
	.align		4
.L_1467:
        /*0018*/ 	.byte	0x04, 0x17
        /*001a*/ 	.short	(.L_1469 - .L_1468)
.L_1468:
        /*001c*/ 	.word	0x00000000
        /*0020*/ 	.short	0x0000
        /*0022*/ 	.short	0x0000
        /*0024*/ 	.byte	0x00, 0xf5, 0x21, 0x00


	//----- nvinfo : EIATTR_SPARSE_MMA_MASK
	.align		4
.L_1469:
        /*0028*/ 	.byte	0x03, 0x50
        /*002a*/ 	.short	0x0000


	//----- nvinfo : EIATTR_MAXREG_COUNT
	.align		4
        /*002c*/ 	.byte	0x03, 0x1b
        /*002e*/ 	.short	0x00ff


	//----- nvinfo : EIATTR_MERCURY_ISA_VERSION
	.align		4
        /*0030*/ 	.byte	0x03, 0x5f
        /*0032*/ 	.short	0x0101


	//----- nvinfo : EIATTR_VRC_CTA_INIT_COUNT
	.align		4
        /*0034*/ 	.byte	0x02, 0x4a
	.zero		1
	.zero		1


	//----- nvinfo : EIATTR_EXIT_INSTR_OFFSETS
	.align		4
        /*0038*/ 	.byte	0x04, 0x1c
        /*003a*/ 	.short	(.L_1471 - .L_1470)


	//   ....[0]....
.L_1470:
        /*003c*/ 	.word	0x00000090


	//   ....[1]....
        /*0040*/ 	.word	0x000001b0


	//----- nvinfo : EIATTR_CBANK_PARAM_SIZE
	.align		4
.L_1471:
        /*0044*/ 	.byte	0x03, 0x19
        /*0046*/ 	.short	0x000c


	//----- nvinfo : EIATTR_PARAM_CBANK
	.align		4
        /*0048*/ 	.byte	0x04, 0x0a
        /*004a*/ 	.short	(.L_1473 - .L_1472)
	.align		4
.L_1472:
        /*004c*/ 	.word	index@(.nv.constant0._Z18GodelPrimeKernel28Pyi)
        /*0050*/ 	.short	0x0380
        /*0052*/ 	.short	0x000c


	//----- nvinfo : EIATTR_SW_WAR
	.align		4
.L_1473:
        /*0054*/ 	.byte	0x04, 0x36
        /*0056*/ 	.short	(.L_1475 - .L_1474)
.L_1474:
        /*0058*/ 	.word	0x00000008
.L_1475:


//--------------------- .nv.info._Z18GodelPrimeKernel27Pyi --------------------------
	.section	.nv.info._Z18GodelPrimeKernel27Pyi,"",@"SHT_CUDA_INFO"
	.sectionflags	@""
	.align	4


	//----- nvinfo : EIATTR_CUDA_API_VERSION
	.align		4
        /*0000*/ 	.byte	0x04, 0x37
        /*0002*/ 	.short	(.L_1477 - .L_1476)
.L_1476:
        /*0004*/ 	.word	0x00000082


	//----- nvinfo : EIATTR_KPARAM_INFO
	.align		4
.L_1477:
        /*0008*/ 	.byte	0x04, 0x17
        /*000a*/ 	.short	(.L_1479 - .L_1478)
.L_1478:
        /*000c*/ 	.word	0x00000000
        /*0010*/ 	.short	0x0001
        /*0012*/ 	.short	0x0008
        /*0014*/ 	.byte	0x00, 0xf0, 0x11, 0x00


	//----- nvinfo : EIATTR_KPARAM_INFO
	.align		4
.L_1479:
        /*0018*/ 	.byte	0x04, 0x17
        /*001a*/ 	.short	(.L_1481 - .L_1480)
.L_1480:
        /*001c*/ 	.word	0x00000000
        /*0020*/ 	.short	0x0000
        /*0022*/ 	.short	0x0000
        /*0024*/ 	.byte	0x00, 0xf5, 0x21, 0x00


	//----- nvinfo : EIATTR_SPARSE_MMA_MASK
	.align		4
.L_1481:
        /*0028*/ 	.byte	0x03, 0x50
        /*002a*/ 	.short	0x0000


	//----- nvinfo : EIATTR_MAXREG_COUNT
	.align		4
        /*002c*/ 	.byte	0x03, 0x1b
        /*002e*/ 	.short	0x00ff


	//----- nvinfo : EIATTR_MERCURY_ISA_VERSION
	.align		4
        /*0030*/ 	.byte	0x03, 0x5f
        /*0032*/ 	.short	0x0101


	//----- nvinfo : EIATTR_VRC_CTA_INIT_COUNT
	.align		4
        /*0034*/ 	.byte	0x02, 0x4a
	.zero		1
	.zero		1


	//----- nvinfo : EIATTR_EXIT_INSTR_OFFSETS
	.align		4
        /*0038*/ 	.byte	0x04, 0x1c
        /*003a*/ 	.short	(.L_1483 - .L_1482)


	//   ....[0]....
.L_1482:
        /*003c*/ 	.word	0x00000090


	//   ....[1]....
        /*0040*/ 	.word	0x00000150


	//----- nvinfo : EIATTR_CBANK_PARAM_SIZE
	.align		4
.L_1483:
        /*0044*/ 	.byte	0x03, 0x19
        /*0046*/ 	.short	0x000c


	//----- nvinfo : EIATTR_PARAM_CBANK
	.align		4
        /*0048*/ 	.byte	0x04, 0x0a
        /*004a*/ 	.short	(.L_1485 - .L_1484)
	.align		4
.L_1484:
        /*004c*/ 	.word	index@(.nv.constant0._Z18GodelPrimeKernel27Pyi)
        /*0050*/ 	.short	0x0380
        /*0052*/ 	.short	0x000c


	//----- nvinfo : EIATTR_SW_WAR
	.align		4
.L_1485:
        /*0054*/ 	.byte	0x04, 0x36
        /*0056*/ 	.short	(.L_1487 - .L_1486)
.L_1486:
        /*0058*/ 	.word	0x00000008
.L_1487:


//--------------------- .nv.info._Z18GodelPrimeKernel26Pyi --------------------------
	.section	.nv.info._Z18GodelPrimeKernel26Pyi,"",@"SHT_CUDA_INFO"
	.sectionflags	@""
	.align	4


	//----- nvinfo : EIATTR_CUDA_API_VERSION
	.align		4
        /*0000*/ 	.byte	0x04, 0x37
        /*0002*/ 	.short	(.L_1489 - .L_1488)
.L_1488:
        /*0004*/ 	.word	0x00000082


	//----- nvinfo : EIATTR_KPARAM_INFO
	.align		4
.L_1489:
        /*0008*/ 	.byte	0x04, 0x17
        /*000a*/ 	.short	(.L_1491 - .L_1490)
.L_1490:
        /*000c*/ 	.word	0x00000000
        /*0010*/ 	.short	0x0001
        /*0012*/ 	.short	0x0008
        /*0014*/ 	.byte	0x00, 0xf0, 0x11, 0x00


	//----- nvinfo : EIATTR_KPARAM_INFO
	.align		4
.L_1491:
        /*0018*/ 	.byte	0x04, 0x17
        /*001a*/ 	.short	(.L_1493 - .L_1492)
.L_1492:
        /*001c*/ 	.word	0x00000000
        /*0020*/ 	.short	0x0000
        /*0022*/ 	.short	0x0000
        /*0024*/ 	.byte	0x00, 0xf5, 0x21, 0x00


	//----- nvinfo : EIATTR_SPARSE_MMA_MASK
	.align		4
.L_1493:
        /*0028*/ 	.byte	0x03, 0x50
        /*002a*/ 	.short	0x0000


	//----- nvinfo : EIATTR_MAXREG_COUNT
	.align		4
        /*002c*/ 	.byte	0x03, 0x1b
        /*002e*/ 	.short	0x00ff


	//----- nvinfo : EIATTR_MERCURY_ISA_VERSION
	.align		4
        /*0030*/ 	.byte	0x03, 0x5f
        /*0032*/ 	.short	0x0101


	//----- nvinfo : EIATTR_VRC_CTA_INIT_COUNT
	.align		4
        /*0034*/ 	.byte	0x02, 0x4a
	.zero		1
	.zero		1


	//----- nvinfo : EIATTR_EXIT_INSTR_OFFSETS
	.align		4
        /*0038*/ 	.byte	0x04, 0x1c
        /*003a*/ 	.short	(.L_1495 - .L_1494)


	//   ....[0]....
.L_1494:
        /*003c*/ 	.word	0x00000090


	//   ....[1]....
        /*0040*/ 	.word	0x000001b0


	//----- nvinfo : EIATTR_CBANK_PARAM_SIZE
	.align		4
.L_1495:
        /*0044*/ 	.byte	0x03, 0x19
        /*0046*/ 	.short	0x000c


	//----- nvinfo : EIATTR_PARAM_CBANK
	.align		4
        /*0048*/ 	.byte	0x04, 0x0a
        /*004a*/ 	.short	(.L_1497 - .L_1496)
	.align		4
.L_1496:
        /*004c*/ 	.word	index@(.nv.constant0._Z18GodelPrimeKernel26Pyi)
        /*0050*/ 	.short	0x0380
        /*0052*/ 	.short	0x000c


	//----- nvinfo : EIATTR_SW_WAR
	.align		4
.L_1497:
        /*0054*/ 	.byte	0x04, 0x36
        /*0056*/ 	.short	(.L_1499 - .L_1498)
.L_1498:
        /*0058*/ 	.word	0x00000008
.L_1499:


//--------------------- .nv.info._Z18GodelPrimeKernel25Pyi --------------------------
	.section	.nv.info._Z18GodelPrimeKernel25Pyi,"",@"SHT_CUDA_INFO"
	.sectionflags	@""
	.align	4


	//----- nvinfo : EIATTR_CUDA_API_VERSION
	.align		4
        /*0000*/ 	.byte	0x04, 0x37
        /*0002*/ 	.short	(.L_1501 - .L_1500)
.L_1500:
        /*0004*/ 	.word	0x00000082


	//----- nvinfo : EIATTR_KPARAM_INFO
	.align		4
.L_1501:
        /*0008*/ 	.byte	0x04, 0x17
        /*000a*/ 	.short	(.L_1503 - .L_1502)
.L_1502:
        /*000c*/ 	.word	0x00000000
        /*0010*/ 	.short	0x0001
        /*0012*/ 	.short	0x0008
        /*0014*/ 	.byte	0x00, 0xf0, 0x11, 0x00


	//----- nvinfo : EIATTR_KPARAM_INFO
	.align		4
.L_1503:
        /*0018*/ 	.byte	0x04, 0x17
        /*001a*/ 	.short	(.L_1505 - .L_1504)
.L_1504:
        /*001c*/ 	.word	0x00000000
        /*0020*/ 	.short	0x0000
        /*0022*/ 	.short	0x0000
        /*0024*/ 	.byte	0x00, 0xf5, 0x21, 0x00


	//----- nvinfo : EIATTR_SPARSE_MMA_MASK
	.align		4
.L_1505:
        /*0028*/ 	.byte	0x03, 0x50
        /*002a*/ 	.short	0x0000


	//----- nvinfo : EIATTR_MAXREG_COUNT
	.align		4
        /*002c*/ 	.byte	0x03, 0x1b
        /*002e*/ 	.short	0x00ff


	//----- nvinfo : EIATTR_MERCURY_ISA_VERSION
	.align		4
        /*0030*/ 	.byte	0x03, 0x5f
        /*0032*/ 	.short	0x0101


	//----- nvinfo : EIATTR_VRC_CTA_INIT_COUNT
	.align		4
        /*0034*/ 	.byte	0x02, 0x4a
	.zero		1
	.zero		1


	//----- nvinfo : EIATTR_EXIT_INSTR_OFFSETS
	.align		4
        /*0038*/ 	.byte	0x04, 0x1c
        /*003a*/ 	.short	(.L_1507 - .L_1506)


	//   ....[0]....
.L_1506:
        /*003c*/ 	.word	0x00000090


	//   ....[1]....
        /*0040*/ 	.word	0x000001b0


	//----- nvinfo : EIATTR_CBANK_PARAM_SIZE
	.align		4
.L_1507:
        /*0044*/ 	.byte	0x03, 0x19
        /*0046*/ 	.short	0x000c


	//----- nvinfo : EIATTR_PARAM_CBANK
	.align		4
        /*0048*/ 	.byte	0x04, 0x0a
        /*004a*/ 	.short	(.L_1509 - .L_1508)
	.align		4
.L_1508:
        /*004c*/ 	.word	index@(.nv.constant0._Z18GodelPrimeKernel25Pyi)
        /*0050*/ 	.short	0x0380
        /*0052*/ 	.short	0x000c


	//----- nvinfo : EIATTR_SW_WAR
	.align		4
.L_1509:
        /*0054*/ 	.byte	0x04, 0x36
        /*0056*/ 	.short	(.L_1511 - .L_1510)
.L_1510:
        /*0058*/ 	.word	0x00000008
.L_1511:


//--------------------- .nv.info._Z18GodelPrimeKernel24Pyi --------------------------
	.section	.nv.info._Z18GodelPrimeKernel24Pyi,"",@"SHT_CUDA_INFO"
	.sectionflags	@""
	.align	4


	//----- nvinfo : EIATTR_CUDA_API_VERSION
	.align		4
        /*0000*/ 	.byte	0x04, 0x37
        /*0002*/ 	.short	(.L_1513 - .L_1512)
.L_1512:
        /*0004*/ 	.word	0x00000082


	//----- nvinfo : EIATTR_KPARAM_INFO
	.align		4
.L_1513:
        /*0008*/ 	.byte	0x04, 0x17
        /*000a*/ 	.short	(.L_1515 - .L_1514)
.L_1514:
        /*000c*/ 	.word	0x00000000
        /*0010*/ 	.short	0x0001
        /*0012*/ 	.short	0x0008
        /*0014*/ 	.byte	0x00, 0xf0, 0x11, 0x00


	//----- nvinfo : EIATTR_KPARAM_INFO
	.align		4
.L_1515:
        /*0018*/ 	.byte	0x04, 0x17
        /*001a*/ 	.short	(.L_1517 - .L_1516)
.L_1516:
        /*001c*/ 	.word	0x00000000
        /*0020*/ 	.short	0x0000
        /*0022*/ 	.short	0x0000
        /*0024*/ 	.byte	0x00, 0xf5, 0x21, 0x00


	//----- nvinfo : EIATTR_SPARSE_MMA_MASK
	.align		4
.L_1517:
        /*0028*/ 	.byte	0x03, 0x50
        /*002a*/ 	.short	0x0000


	//----- nvinfo : EIATTR_MAXREG_COUNT
	.align		4
        /*002c*/ 	.byte	0x03, 0x1b
        /*002e*/ 	.short	0x00ff


	//----- nvinfo : EIATTR_MERCURY_ISA_VERSION
	.align		4
        /*0030*/ 	.byte	0x03, 0x5f
        /*0032*/ 	.short	0x0101


	//----- nvinfo : EIATTR_VRC_CTA_INIT_COUNT
	.align		4
        /*0034*/ 	.byte	0x02, 0x4a
	.zero		1
	.zero		1


	//----- nvinfo : EIATTR_EXIT_INSTR_OFFSETS
	.align		4
        /*0038*/ 	.byte	0x04, 0x1c
        /*003a*/ 	.short	(.L_1519 - .L_1518)


	//   ....[0]....
.L_1518:
        /*003c*/ 	.word	0x00000090


	//   ....[1]....
        /*0040*/ 	.word	0x000001b0


	//----- nvinfo : EIATTR_CBANK_PARAM_SIZE
	.align		4
.L_1519:
        /*0044*/ 	.byte	0x03, 0x19
        /*0046*/ 	.short	0x000c


	//----- nvinfo : EIATTR_PARAM_CBANK
	.align		4
        /*0048*/ 	.byte	0x04, 0x0a
        /*004a*/ 	.short	(.L_1521 - .L_1520)
	.align		4
.L_1520:
        /*004c*/ 	.word	index@(.nv.constant0._Z18GodelPrimeKernel24Pyi)
        /*0050*/ 	.short	0x0380
        /*0052*/ 	.short	0x000c


	//----- nvinfo : EIATTR_SW_WAR
	.align		4
.L_1521:
        /*0054*/ 	.byte	0x04, 0x36
        /*0056*/ 	.short	(.L_1523 - .L_1522)
.L_1522:
        /*0058*/ 	.word	0x00000008
.L_1523:


//--------------------- .nv.info._Z18GodelPrimeKernel23Pyi --------------------------
	.section	.nv.info._Z18GodelPrimeKernel23Pyi,"",@"SHT_CUDA_INFO"
	.sectionflags	@""
	.align	4


	//----- nvinfo : EIATTR_CUDA_API_VERSION
	.align		4
        /*0000*/ 	.byte	0x04, 0x37
        /*0002*/ 	.short	(.L_1525 - .L_1524)
.L_1524:
        /*0004*/ 	.word	0x00000082


	//----- nvinfo : EIATTR_KPARAM_INFO
	.align		4
.L_1525:
        /*0008*/ 	.byte	0x04, 0x17
        /*000a*/ 	.short	(.L_1527 - .L_1526)
.L_1526:
        /*000c*/ 	.word	0x00000000
        /*0010*/ 	.short	0x0001
        /*0012*/ 	.short	0x0008
        /*0014*/ 	.byte	0x00, 0xf0, 0x11, 0x00


	//----- nvinfo : EIATTR_KPARAM_INFO
	.align		4
.L_1527:
        /*0018*/ 	.byte	0x04, 0x17
        /*001a*/ 	.short	(.L_1529 - .L_1528)
.L_1528:
        /*001c*/ 	.word	0x00000000
        /*0020*/ 	.short	0x0000
        /*0022*/ 	.short	0x0000
        /*0024*/ 	.byte	0x00, 0xf5, 0x21, 0x00


	//----- nvinfo : EIATTR_SPARSE_MMA_MASK
	.align		4
.L_1529:
        /*0028*/ 	.byte	0x03, 0x50
        /*002a*/ 	.short	0x0000


	//----- nvinfo : EIATTR_MAXREG_COUNT
	.align		4
        /*002c*/ 	.byte	0x03, 0x1b
        /*002e*/ 	.short	0x00ff


	//----- nvinfo : EIATTR_MERCURY_ISA_VERSION
	.align		4
        /*0030*/ 	.byte	0x03, 0x5f
        /*0032*/ 	.short	0x0101


	//----- nvinfo : EIATTR_VRC_CTA_INIT_COUNT
	.align		4
        /*0034*/ 	.byte	0x02, 0x4a
	.zero		1
	.zero		1


	//----- nvinfo : EIATTR_EXIT_INSTR_OFFSETS
	.align		4
        /*0038*/ 	.byte	0x04, 0x1c
        /*003a*/ 	.short	(.L_1531 - .L_1530)


	//   ....[0]....
.L_1530:
        /*003c*/ 	.word	0x00000090


	//   ....[1]....
        /*0040*/ 	.word	0x000001b0


	//----- nvinfo : EIATTR_CBANK_PARAM_SIZE
	.align		4
.L_1531:
        /*0044*/ 	.byte	0x03, 0x19
        /*0046*/ 	.short	0x000c


	//----- nvinfo : EIATTR_PARAM_CBANK
	.align		4
        /*0048*/ 	.byte	0x04, 0x0a
        /*004a*/ 	.short	(.L_1533 - .L_1532)
	.align		4
.L_1532:
        /*004c*/ 	.word	index@(.nv.constant0._Z18GodelPrimeKernel23Pyi)
        /*0050*/ 	.short	0x0380
        /*0052*/ 	.short	0x000c


	//----- nvinfo : EIATTR_SW_WAR
	.align		4
.L_1533:
        /*0054*/ 	.byte	0x04, 0x36
        /*0056*/ 	.short	(.L_1535 - .L_1534)
.L_1534:
        /*0058*/ 	.word	0x00000008
.L_1535:


//--------------------- .nv.info._Z18GodelPrimeKernel22Pyi --------------------------
	.section	.nv.info._Z18GodelPrimeKernel22Pyi,"",@"SHT_CUDA_INFO"
	.sectionflags	@""
	.align	4


	//----- nvinfo : EIATTR_CUDA_API_VERSION
	.align		4
        /*0000*/ 	.byte	0x04, 0x37
        /*0002*/ 	.short	(.L_1537 - .L_1536)
.L_1536:
        /*0004*/ 	.word	0x00000082


	//----- nvinfo : EIATTR_KPARAM_INFO
	.align		4
.L_1537:
        /*0008*/ 	.byte	0x04, 0x17
        /*000a*/ 	.short	(.L_1539 - .L_1538)
.L_1538:
        /*000c*/ 	.word	0x00000000
        /*0010*/ 	.short	0x0001
        /*0012*/ 	.short	0x0008
        /*0014*/ 	.byte	0x00, 0xf0, 0x11, 0x00


	//----- nvinfo : EIATTR_KPARAM_INFO
	.align		4
.L_1539:
        /*0018*/ 	.byte	0x04, 0x17
        /*001a*/ 	.short	(.L_1541 - .L_1540)
.L_1540:
        /*001c*/ 	.word	0x00000000
        /*0020*/ 	.short	0x0000
        /*0022*/ 	.short	0x0000
        /*0024*/ 	.byte	0x00, 0xf5, 0x21, 0x00


	//----- nvinfo : EIATTR_SPARSE_MMA_MASK
	.align		4
.L_1541:
        /*0028*/ 	.byte	0x03, 0x50
        /*002a*/ 	.short	0x0000


	//----- nvinfo : EIATTR_MAXREG_COUNT
	.align		4
        /*002c*/ 	.byte	0x03, 0x1b
        /*002e*/ 	.short	0x00ff


	//----- nvinfo : EIATTR_MERCURY_ISA_VERSION
	.align		4
        /*0030*/ 	.byte	0x03, 0x5f
        /*0032*/ 	.short	0x0101


	//----- nvinfo : EIATTR_VRC_CTA_INIT_COUNT
	.align		4
        /*0034*/ 	.byte	0x02, 0x4a
	.zero		1
	.zero		1


	//----- nvinfo : EIATTR_EXIT_INSTR_OFFSETS
	.align		4
        /*0038*/ 	.byte	0x04, 0x1c
        /*003a*/ 	.short	(.L_1543 - .L_1542)


	//   ....[0]....
.L_1542:
        /*003c*/ 	.word	0x00000090


	//   ....[1]....
        /*0040*/ 	.word	0x000001b0


	//----- nvinfo : EIATTR_CBANK_PARAM_SIZE
	.align		4
.L_1543:
        /*0044*/ 	.byte	0x03, 0x19
        /*0046*/ 	.short	0x000c


	//----- nvinfo : EIATTR_PARAM_CBANK
	.align		4
        /*0048*/ 	.byte	0x04, 0x0a
        /*004a*/ 	.short	(.L_1545 - .L_1544)
	.align		4
.L_1544:
        /*004c*/ 	.word	index@(.nv.constant0._Z18GodelPrimeKernel22Pyi)
        /*0050*/ 	.short	0x0380
        /*0052*/ 	.short	0x000c


	//----- nvinfo : EIATTR_SW_WAR
	.align		4
.L_1545:
        /*0054*/ 	.byte	0x04, 0x36
        /*0056*/ 	.short	(.L_1547 - .L_1546)
.L_1546:
        /*0058*/ 	.word	0x00000008
.L_1547:


//--------------------- .nv.info._Z18GodelPrimeKernel21Pyi --------------------------
	.section	.nv.info._Z18GodelPrimeKernel21Pyi,"",@"SHT_CUDA_INFO"
	.sectionflags	@""
	.align	4


	//----- nvinfo : EIATTR_CUDA_API_VERSION
	.align		4
        /*0000*/ 	.byte	0x04, 0x37
        /*0002*/ 	.short	(.L_1549 - .L_1548)
.L_1548:
        /*0004*/ 	.word	0x00000082


	//----- nvinfo : EIATTR_KPARAM_INFO
	.align		4
.L_1549:
        /*0008*/ 	.byte	0x04, 0x17
        /*000a*/ 	.short	(.L_1551 - .L_1550)
.L_1550:
        /*000c*/ 	.word	0x00000000
        /*0010*/ 	.short	0x0001
        /*0012*/ 	.short	0x0008
        /*0014*/ 	.byte	0x00, 0xf0, 0x11, 0x00


	//----- nvinfo : EIATTR_KPARAM_INFO
	.align		4
.L_1551:
        /*0018*/ 	.byte	0x04, 0x17
        /*001a*/ 	.short	(.L_1553 - .L_1552)
.L_1552:
        /*001c*/ 	.word	0x00000000
        /*0020*/ 	.short	0x0000
        /*0022*/ 	.short	0x0000
        /*0024*/ 	.byte	0x00, 0xf5, 0x21, 0x00


	//----- nvinfo : EIATTR_SPARSE_MMA_MASK
	.align		4
.L_1553:
        /*0028*/ 	.byte	0x03, 0x50
        /*002a*/ 	.short	0x0000


	//----- nvinfo : EIATTR_MAXREG_COUNT
	.align		4
        /*002c*/ 	.byte	0x03, 0x1b
        /*002e*/ 	.short	0x00ff


	//----- nvinfo : EIATTR_MERCURY_ISA_VERSION
	.align		4
        /*0030*/ 	.byte	0x03, 0x5f
        /*0032*/ 	.short	0x0101


	//----- nvinfo : EIATTR_VRC_CTA_INIT_COUNT
	.align		4
        /*0034*/ 	.byte	0x02, 0x4a
	.zero		1
	.zero		1


	//----- nvinfo : EIATTR_EXIT_INSTR_OFFSETS
	.align		4
        /*0038*/ 	.byte	0x04, 0x1c
        /*003a*/ 	.short	(.L_1555 - .L_1554)


	//   ....[0]....
.L_1554:
        /*003c*/ 	.word	0x00000090


	//   ....[1]....
        /*0040*/ 	.word	0x000001b0


	//----- nvinfo : EIATTR_CBANK_PARAM_SIZE
	.align		4
.L_1555:
        /*0044*/ 	.byte	0x03, 0x19
        /*0046*/ 	.short	0x000c


	//----- nvinfo : EIATTR_PARAM_CBANK
	.align		4
        /*0048*/ 	.byte	0x04, 0x0a
        /*004a*/ 	.short	(.L_1557 - .L_1556)
	.align		4
.L_1556:
        /*004c*/ 	.word	index@(.nv.constant0._Z18GodelPrimeKernel21Pyi)
        /*0050*/ 	.short	0x0380
        /*0052*/ 	.short	0x000c


	//----- nvinfo : EIATTR_SW_WAR
	.align		4
.L_1557:
        /*0054*/ 	.byte	0x04, 0x36
        /*0056*/ 	.short	(.L_1559 - .L_1558)
.L_1558:
        /*0058*/ 	.word	0x00000008
.L_1559:


//--------------------- .nv.info._Z18GodelPrimeKernel20Pyi --------------------------
	.section	.nv.info._Z18GodelPrimeKernel20Pyi,"",@"SHT_CUDA_INFO"
	.sectionflags	@""
	.align	4


	//----- nvinfo : EIATTR_CUDA_API_VERSION
	.align		4
        /*0000*/ 	.byte	0x04, 0x37
        /*0002*/ 	.short	(.L_1561 - .L_1560)
.L_1560:
        /*0004*/ 	.word	0x00000082


	//----- nvinfo : EIATTR_KPARAM_INFO
	.align		4
.L_1561:
        /*0008*/ 	.byte	0x04, 0x17
        /*000a*/ 	.short	(.L_1563 - .L_1562)
.L_1562:
        /*000c*/ 	.word	0x00000000
        /*0010*/ 	.short	0x0001
        /*0012*/ 	.short	0x0008
        /*0014*/ 	.byte	0x00, 0xf0, 0x11, 0x00


	//----- nvinfo : EIATTR_KPARAM_INFO
	.align		4
.L_1563:
        /*0018*/ 	.byte	0x04, 0x17
        /*001a*/ 	.short	(.L_1565 - .L_1564)
.L_1564:
        /*001c*/ 	.word	0x00000000
        /*0020*/ 	.short	0x0000
        /*0022*/ 	.short	0x0000
        /*0024*/ 	.byte	0x00, 0xf5, 0x21, 0x00


	//----- nvinfo : EIATTR_SPARSE_MMA_MASK
	.align		4
.L_1565:
        /*0028*/ 	.byte	0x03, 0x50
        /*002a*/ 	.short	0x0000


	//----- nvinfo : EIATTR_MAXREG_COUNT
	.align		4
        /*002c*/ 	.byte	0x03, 0x1b
        /*002e*/ 	.short	0x00ff


	//----- nvinfo : EIATTR_MERCURY_ISA_VERSION
	.align		4
        /*0030*/ 	.byte	0x03, 0x5f
        /*0032*/ 	.short	0x0101


	//----- nvinfo : EIATTR_VRC_CTA_INIT_COUNT
	.align		4
        /*0034*/ 	.byte	0x02, 0x4a
	.zero		1
	.zero		1


	//----- nvinfo : EIATTR_EXIT_INSTR_OFFSETS
	.align		4
        /*0038*/ 	.byte	0x04, 0x1c
        /*003a*/ 	.short	(.L_1567 - .L_1566)


	//   ....[0]....
.L_1566:
        /*003c*/ 	.word	0x00000090


	//   ....[1]....
        /*0040*/ 	.word	0x000001b0


	//----- nvinfo : EIATTR_CBANK_PARAM_SIZE
	.align		4
.L_1567:
        /*0044*/ 	.byte	0x03, 0x19
        /*0046*/ 	.short	0x000c


	//----- nvinfo : EIATTR_PARAM_CBANK
	.align		4
        /*0048*/ 	.byte	0x04, 0x0a
        /*004a*/ 	.short	(.L_1569 - .L_1568)
	.align		4
.L_1568:
        /*004c*/ 	.word	index@(.nv.constant0._Z18GodelPrimeKernel20Pyi)
        /*0050*/ 	.short	0x0380
        /*0052*/ 	.short	0x000c


	//----- nvinfo : EIATTR_SW_WAR
	.align		4
.L_1569:
        /*0054*/ 	.byte	0x04, 0x36
        /*0056*/ 	.short	(.L_1571 - .L_1570)
.L_1570:
        /*0058*/ 	.word	0x00000008
.L_1571:


//--------------------- .nv.info._Z18GodelPrimeKernel19Pyi --------------------------
	.section	.nv.info._Z18GodelPrimeKernel19Pyi,"",@"SHT_CUDA_INFO"
	.sectionflags	@""
	.align	4


	//----- nvinfo : EIATTR_CUDA_API_VERSION
	.align		4
        /*0000*/ 	.byte	0x04, 0x37
        /*0002*/ 	.short	(.L_1573 - .L_1572)
.L_1572:
        /*0004*/ 	.word	0x00000082


	//----- nvinfo : EIATTR_KPARAM_INFO
	.align		4
.L_1573:
        /*0008*/ 	.byte	0x04, 0x17
        /*000a*/ 	.short	(.L_1575 - .L_1574)
.L_1574:
        /*000c*/ 	.word	0x00000000
        /*0010*/ 	.short	0x0001
        /*0012*/ 	.short	0x0008
        /*0014*/ 	.byte	0x00, 0xf0, 0x11, 0x00


	//----- nvinfo : EIATTR_KPARAM_INFO
	.align		4
.L_1575:
        /*0018*/ 	.byte	0x04, 0x17
        /*001a*/ 	.short	(.L_1577 - .L_1576)
.L_1576:
        /*001c*/ 	.word	0x00000000
        /*0020*/ 	.short	0x0000
        /*0022*/ 	.short	0x0000
        /*0024*/ 	.byte	0x00, 0xf5, 0x21, 0x00


	//----- nvinfo : EIATTR_SPARSE_MMA_MASK
	.align		4
.L_1577:
        /*0028*/ 	.byte	0x03, 0x50
        /*002a*/ 	.short	0x0000


	//----- nvinfo : EIATTR_MAXREG_COUNT
	.align		4
        /*002c*/ 	.byte	0x03, 0x1b
        /*002e*/ 	.short	0x00ff


	//----- nvinfo : EIATTR_MERCURY_ISA_VERSION
	.align		4
        /*0030*/ 	.byte	0x03, 0x5f
        /*0032*/ 	.short	0x0101


	//----- nvinfo : EIATTR_VRC_CTA_INIT_COUNT
	.align		4
        /*0034*/ 	.byte	0x02, 0x4a
	.zero		1
	.zero		1


	//----- nvinfo : EIATTR_EXIT_INSTR_OFFSETS
	.align		4
        /*0038*/ 	.byte	0x04, 0x1c
        /*003a*/ 	.short	(.L_1579 - .L_1578)


	//   ....[0]....
.L_1578:
        /*003c*/ 	.word	0x00000090


	//   ....[1]....
        /*0040*/ 	.word	0x000001b0


	//----- nvinfo : EIATTR_CBANK_PARAM_SIZE
	.align		4
.L_1579:
        /*0044*/ 	.byte	0x03, 0x19
        /*0046*/ 	.short	0x000c


	//----- nvinfo : EIATTR_PARAM_CBANK
	.align		4
        /*0048*/ 	.byte	0x04, 0x0a
        /*004a*/ 	.short	(.L_1581 - .L_1580)
	.align		4
.L_1580:
        /*004c*/ 	.word	index@(.nv.constant0._Z18GodelPrimeKernel19Pyi)
        /*0050*/ 	.short	0x0380
        /*0052*/ 	.short	0x000c


	//----- nvinfo : EIATTR_SW_WAR
	.align		4
.L_1581:
        /*0054*/ 	.byte	0x04, 0x36
        /*0056*/ 	.short	(.L_1583 - .L_1582)
.L_1582:
        /*0058*/ 	.word	0x00000008
.L_1583:


//--------------------- .nv.info._Z18GodelPrimeKernel18Pyi --------------------------
	.section	.nv.info._Z18GodelPrimeKernel18Pyi,"",@"SHT_CUDA_INFO"
	.sectionflags	@""
	.align	4


	//----- nvinfo : EIATTR_CUDA_API_VERSION
	.align		4
        /*0000*/ 	.byte	0x04, 0x37
        /*0002*/ 	.short	(.L_1585 - .L_1584)
.L_1584:
        /*0004*/ 	.word	0x00000082


	//----- nvinfo : EIATTR_KPARAM_INFO
	.align		4
.L_1585:
        /*0008*/ 	.byte	0x04, 0x17
        /*000a*/ 	.short	(.L_1587 - .L_1586)
.L_1586:
        /*000c*/ 	.word	0x00000000
        /*0010*/ 	.short	0x0001
        /*0012*/ 	.short	0x0008
        /*0014*/ 	.byte	0x00, 0xf0, 0x11, 0x00


	//----- nvinfo : EIATTR_KPARAM_INFO
	.align		4
.L_1587:
        /*0018*/ 	.byte	0x04, 0x17
        /*001a*/ 	.short	(.L_1589 - .L_1588)
.L_1588:
        /*001c*/ 	.word	0x00000000
        /*0020*/ 	.short	0x0000
        /*0022*/ 	.short	0x0000
        /*0024*/ 	.byte	0x00, 0xf5, 0x21, 0x00


	//----- nvinfo : EIATTR_SPARSE_MMA_MASK
	.align		4
.L_1589:
        /*0028*/ 	.byte	0x03, 0x50
        /*002a*/ 	.short	0x0000


	//----- nvinfo : EIATTR_MAXREG_COUNT
	.align		4
        /*002c*/ 	.byte	0x03, 0x1b
        /*002e*/ 	.short	0x00ff


	//----- nvinfo : EIATTR_MERCURY_ISA_VERSION
	.align		4
        /*0030*/ 	.byte	0x03, 0x5f
        /*0032*/ 	.short	0x0101


	//----- nvinfo : EIATTR_VRC_CTA_INIT_COUNT
	.align		4
        /*0034*/ 	.byte	0x02, 0x4a
	.zero		1
	.zero		1


	//----- nvinfo : EIATTR_EXIT_INSTR_OFFSETS
	.align		4
        /*0038*/ 	.byte	0x04, 0x1c
        /*003a*/ 	.short	(.L_1591 - .L_1590)


	//   ....[0]....
.L_1590:
        /*003c*/ 	.word	0x00000090


	//   ....[1]....
        /*0040*/ 	.word	0x000001b0


	//----- nvinfo : EIATTR_CBANK_PARAM_SIZE
	.align		4
.L_1591:
        /*0044*/ 	.byte	0x03, 0x19
        /*0046*/ 	.short	0x000c


	//----- nvinfo : EIATTR_PARAM_CBANK
	.align		4
        /*0048*/ 	.byte	0x04, 0x0a
        /*004a*/ 	.short	(.L_1593 - .L_1592)
	.align		4
.L_1592:
        /*004c*/ 	.word	index@(.nv.constant0._Z18GodelPrimeKernel18Pyi)
        /*0050*/ 	.short	0x0380
        /*0052*/ 	.short	0x000c


	//----- nvinfo : EIATTR_SW_WAR
	.align		4
.L_1593:
        /*0054*/ 	.byte	0x04, 0x36
        /*0056*/ 	.short	(.L_1595 - .L_1594)
.L_1594:
        /*0058*/ 	.word	0x00000008
.L_1595:


//--------------------- .nv.info._Z18GodelPrimeKernel17Pyi --------------------------
	.section	.nv.info._Z18GodelPrimeKernel17Pyi,"",@"SHT_CUDA_INFO"
	.sectionflags	@""
	.align	4


	//----- nvinfo : EIATTR_CUDA_API_VERSION
	.align		4
        /*0000*/ 	.byte	0x04, 0x37
        /*0002*/ 	.short	(.L_1597 - .L_1596)
.L_1596:
        /*0004*/ 	.word	0x00000082


	//----- nvinfo : EIATTR_KPARAM_INFO
	.align		4
.L_1597:
        /*0008*/ 	.byte	0x04, 0x17
        /*000a*/ 	.short	(.L_1599 - .L_1598)
.L_1598:
        /*000c*/ 	.word	0x00000000
        /*0010*/ 	.short	0x0001
        /*0012*/ 	.short	0x0008
        /*0014*/ 	.byte	0x00, 0xf0, 0x11, 0x00


	//----- nvinfo : EIATTR_KPARAM_INFO
	.align		4
.L_1599:
        /*0018*/ 	.byte	0x04, 0x17
        /*001a*/ 	.short	(.L_1601 - .L_1600)
.L_1600:
        /*001c*/ 	.word	0x00000000
        /*0020*/ 	.short	0x0000
        /*0022*/ 	.short	0x0000
        /*0024*/ 	.byte	0x00, 0xf5, 0x21, 0x00


	//----- nvinfo : EIATTR_SPARSE_MMA_MASK
	.align		4
.L_1601:
        /*0028*/ 	.byte	0x03, 0x50
        /*002a*/ 	.short	0x0000


	//----- nvinfo : EIATTR_MAXREG_COUNT
	.align		4
        /*002c*/ 	.byte	0x03, 0x1b
        /*002e*/ 	.short	0x00ff


	//----- nvinfo : EIATTR_MERCURY_ISA_VERSION
	.align		4
        /*0030*/ 	.byte	0x03, 0x5f
        /*0032*/ 	.short	0x0101


	//----- nvinfo : EIATTR_VRC_CTA_INIT_COUNT
	.align		4
        /*0034*/ 	.byte	0x02, 0x4a
	.zero		1
	.zero		1


	//----- nvinfo : EIATTR_EXIT_INSTR_OFFSETS
	.align		4
        /*0038*/ 	.byte	0x04, 0x1c
        /*003a*/ 	.short	(.L_1603 - .L_1602)


	//   ....[0]....
.L_1602:
        /*003c*/ 	.word	0x00000090


	//   ....[1]....
        /*0040*/ 	.word	0x00000150


	//----- nvinfo : EIATTR_CBANK_PARAM_SIZE
	.align		4
.L_1603:
        /*0044*/ 	.byte	0x03, 0x19
        /*0046*/ 	.short	0x000c


	//----- nvinfo : EIATTR_PARAM_CBANK
	.align		4
        /*0048*/ 	.byte	0x04, 0x0a
        /*004a*/ 	.short	(.L_1605 - .L_1604)
	.align		4
.L_1604:
        /*004c*/ 	.word	index@(.nv.constant0._Z18GodelPrimeKernel17Pyi)
        /*0050*/ 	.short	0x0380
        /*0052*/ 	.short	0x000c


	//----- nvinfo : EIATTR_SW_WAR
	.align		4
.L_1605:
        /*0054*/ 	.byte	0x04, 0x36
        /*0056*/ 	.short	(.L_1607 - .L_1606)
.L_1606:
        /*0058*/ 	.word	0x00000008
.L_1607:


//--------------------- .nv.info._Z18GodelPrimeKernel16Pyi --------------------------
	.section	.nv.info._Z18GodelPrimeKernel16Pyi,"",@"SHT_CUDA_INFO"
	.sectionflags	@""
	.align	4


	//----- nvinfo : EIATTR_CUDA_API_VERSION
	.align		4
        /*0000*/ 	.byte	0x04, 0x37
        /*0002*/ 	.short	(.L_1609 - .L_1608)
.L_1608:
        /*0004*/ 	.word	0x00000082


	//----- nvinfo : EIATTR_KPARAM_INFO
	.align		4
.L_1609:
        /*0008*/ 	.byte	0x04, 0x17
        /*000a*/ 	.short	(.L_1611 - .L_1610)
.L_1610:
        /*000c*/ 	.word	0x00000000
        /*0010*/ 	.short	0x0001
        /*0012*/ 	.short	0x0008
        /*0014*/ 	.byte	0x00, 0xf0, 0x11, 0x00


	//----- nvinfo : EIATTR_KPARAM_INFO
	.align		4
.L_1611:
        /*0018*/ 	.byte	0x04, 0x17
        /*001a*/ 	.short	(.L_1613 - .L_1612)
.L_1612:
        /*001c*/ 	.word	0x00000000
        /*0020*/ 	.short	0x0000
        /*0022*/ 	.short	0x0000
        /*0024*/ 	.byte	0x00, 0xf5, 0x21, 0x00


	//----- nvinfo : EIATTR_SPARSE_MMA_MASK
	.align		4
.L_1613:
        /*0028*/ 	.byte	0x03, 0x50
        /*002a*/ 	.short	0x0000


	//----- nvinfo : EIATTR_MAXREG_COUNT
	.align		4
        /*002c*/ 	.byte	0x03, 0x1b
        /*002e*/ 	.short	0x00ff


	//----- nvinfo : EIATTR_MERCURY_ISA_VERSION
	.align		4
        /*0030*/ 	.byte	0x03, 0x5f
        /*0032*/ 	.short	0x0101


	//----- nvinfo : EIATTR_VRC_CTA_INIT_COUNT
	.align		4
        /*0034*/ 	.byte	0x02, 0x4a
	.zero		1
	.zero		1


	//----- nvinfo : EIATTR_EXIT_INSTR_OFFSETS
	.align		4
        /*0038*/ 	.byte	0x04, 0x1c
        /*003a*/ 	.short	(.L_1615 - .L_1614)


	//   ....[0]....
.L_1614:
        /*003c*/ 	.word	0x00000090


	//   ....[1]....
        /*0040*/ 	.word	0x000001b0


	//----- nvinfo : EIATTR_CBANK_PARAM_SIZE
	.align		4
.L_1615:
        /*0044*/ 	.byte	0x03, 0x19
        /*0046*/ 	.short	0x000c


	//----- nvinfo : EIATTR_PARAM_CBANK
	.align		4
        /*0048*/ 	.byte	0x04, 0x0a
        /*004a*/ 	.short	(.L_1617 - .L_1616)
	.align		4
.L_1616:
        /*004c*/ 	.word	index@(.nv.constant0._Z18GodelPrimeKernel16Pyi)
        /*0050*/ 	.short	0x0380
        /*0052*/ 	.short	0x000c


	//----- nvinfo : EIATTR_SW_WAR
	.align		4
.L_1617:
        /*0054*/ 	.byte	0x04, 0x36
        /*0056*/ 	.short	(.L_1619 - .L_1618)
.L_1618:
        /*0058*/ 	.word	0x00000008
.L_1619:


//--------------------- .nv.info._Z18GodelPrimeKernel15Pyi --------------------------
	.section	.nv.info._Z18GodelPrimeKernel15Pyi,"",@"SHT_CUDA_INFO"
	.sectionflags	@""
	.align	4


	//----- nvinfo : EIATTR_CUDA_API_VERSION
	.align		4
        /*0000*/ 	.byte	0x04, 0x37
        /*0002*/ 	.short	(.L_1621 - .L_1620)
.L_1620:
        /*0004*/ 	.word	0x00000082


	//----- nvinfo : EIATTR_KPARAM_INFO
	.align		4
.L_1621:
        /*0008*/ 	.byte	0x04, 0x17
        /*000a*/ 	.short	(.L_1623 - .L_1622)
.L_1622:
        /*000c*/ 	.word	0x00000000
        /*0010*/ 	.short	0x0001
        /*0012*/ 	.short	0x0008
        /*0014*/ 	.byte	0x00, 0xf0, 0x11, 0x00


	//----- nvinfo : EIATTR_KPARAM_INFO
	.align		4
.L_1623:
        /*0018*/ 	.byte	0x04, 0x17
        /*001a*/ 	.short	(.L_1625 - .L_1624)
.L_1624:
        /*001c*/ 	.word	0x00000000
        /*0020*/ 	.short	0x0000
        /*0022*/ 	.short	0x0000
        /*0024*/ 	.byte	0x00, 0xf5, 0x21, 0x00


	//----- nvinfo : EIATTR_SPARSE_MMA_MASK
	.align		4
.L_1625:
        /*0028*/ 	.byte	0x03, 0x50
        /*002a*/ 	.short	0x0000


	//----- nvinfo : EIATTR_MAXREG_COUNT
	.align		4
        /*002c*/ 	.byte	0x03, 0x1b
        /*002e*/ 	.short	0x00ff


	//----- nvinfo : EIATTR_MERCURY_ISA_VERSION
	.align		4
        /*0030*/ 	.byte	0x03, 0x5f
        /*0032*/ 	.short	0x0101


	//----- nvinfo : EIATTR_VRC_CTA_INIT_COUNT
	.align		4
        /*0034*/ 	.byte	0x02, 0x4a
	.zero		1
	.zero		1


	//----- nvinfo : EIATTR_EXIT_INSTR_OFFSETS
	.align		4
        /*0038*/ 	.byte	0x04, 0x1c
        /*003a*/ 	.short	(.L_1627 - .L_1626)


	//   ....[0]....
.L_1626:
        /*003c*/ 	.word	0x00000090


	//   ....[1]....
        /*0040*/ 	.word	0x000001b0


	//----- nvinfo : EIATTR_CBANK_PARAM_SIZE
	.align		4
.L_1627:
        /*0044*/ 	.byte	0x03, 0x19
        /*0046*/ 	.short	0x000c


	//----- nvinfo : EIATTR_PARAM_CBANK
	.align		4
        /*0048*/ 	.byte	0x04, 0x0a
        /*004a*/ 	.short	(.L_1629 - .L_1628)
	.align		4
.L_1628:
        /*004c*/ 	.word	index@(.nv.constant0._Z18GodelPrimeKernel15Pyi)
        /*0050*/ 	.short	0x0380
        /*0052*/ 	.short	0x000c


	//----- nvinfo : EIATTR_SW_WAR
	.align		4
.L_1629:
        /*0054*/ 	.byte	0x04, 0x36
        /*0056*/ 	.short	(.L_1631 - .L_1630)
.L_1630:
        /*0058*/ 	.word	0x00000008
.L_1631:


//--------------------- .nv.info._Z18GodelPrimeKernel14Pyi --------------------------
	.section	.nv.info._Z18GodelPrimeKernel14Pyi,"",@"SHT_CUDA_INFO"
	.sectionflags	@""
	.align	4


	//----- nvinfo : EIATTR_CUDA_API_VERSION
	.align		4
        /*0000*/ 	.byte	0x04, 0x37
        /*0002*/ 	.short	(.L_1633 - .L_1632)
.L_1632:
        /*0004*/ 	.word	0x00000082


	//----- nvinfo : EIATTR_KPARAM_INFO
	.align		4
.L_1633:
        /*0008*/ 	.byte	0x04, 0x17
        /*000a*/ 	.short	(.L_1635 - .L_1634)
.L_1634:
        /*000c*/ 	.word	0x00000000
        /*0010*/ 	.short	0x0001
        /*0012*/ 	.short	0x0008
        /*0014*/ 	.byte	0x00, 0xf0, 0x11, 0x00


	//----- nvinfo : EIATTR_KPARAM_INFO
	.align		4
.L_1635:
        /*0018*/ 	.byte	0x04, 0x17
        /*001a*/ 	.short	(.L_1637 - .L_1636)
.L_1636:
        /*001c*/ 	.word	0x00000000
        /*0020*/ 	.short	0x0000
        /*0022*/ 	.short	0x0000
        /*0024*/ 	.byte	0x00, 0xf5, 0x21, 0x00


	//----- nvinfo : EIATTR_SPARSE_MMA_MASK
	.align		4
.L_1637:
        /*0028*/ 	.byte	0x03, 0x50
        /*002a*/ 	.short	0x0000


	//----- nvinfo : EIATTR_MAXREG_COUNT
	.align		4
        /*002c*/ 	.byte	0x03, 0x1b
        /*002e*/ 	.short	0x00ff


	//----- nvinfo : EIATTR_MERCURY_ISA_VERSION
	.align		4
        /*0030*/ 	.byte	0x03, 0x5f
        /*0032*/ 	.short	0x0101


	//----- nvinfo : EIATTR_VRC_CTA_INIT_COUNT
	.align		4
        /*0034*/ 	.byte	0x02, 0x4a
	.zero		1
	.zero		1


	//----- nvinfo : EIATTR_EXIT_INSTR_OFFSETS
	.align		4
        /*0038*/ 	.byte	0x04, 0x1c
        /*003a*/ 	.short	(.L_1639 - .L_1638)


	//   ....[0]....
.L_1638:
        /*003c*/ 	.word	0x00000090


	//   ....[1]....
        /*0040*/ 	.word	0x000001b0


	//----- nvinfo : EIATTR_CBANK_PARAM_SIZE
	.align		4
.L_1639:
        /*0044*/ 	.byte	0x03, 0x19
        /*0046*/ 	.short	0x000c


	//----- nvinfo : EIATTR_PARAM_CBANK
	.align		4
        /*0048*/ 	.byte	0x04, 0x0a
        /*004a*/ 	.short	(.L_1641 - .L_1640)
	.align		4
.L_1640:
        /*004c*/ 	.word	index@(.nv.constant0._Z18GodelPrimeKernel14Pyi)
        /*0050*/ 	.short	0x0380
        /*0052*/ 	.short	0x000c


	//----- nvinfo : EIATTR_SW_WAR
	.align		4
.L_1641:
        /*0054*/ 	.byte	0x04, 0x36
        /*0056*/ 	.short	(.L_1643 - .L_1642)
.L_1642:
        /*0058*/ 	.word	0x00000008
.L_1643:


//--------------------- .nv.info._Z18GodelPrimeKernel13Pyi --------------------------
	.section	.nv.info._Z18GodelPrimeKernel13Pyi,"",@"SHT_CUDA_INFO"
	.sectionflags	@""
	.align	4


	//----- nvinfo : EIATTR_CUDA_API_VERSION
	.align		4
        /*0000*/ 	.byte	0x04, 0x37
        /*0002*/ 	.short	(.L_1645 - .L_1644)
.L_1644:
        /*0004*/ 	.word	0x00000082


	//----- nvinfo : EIATTR_KPARAM_INFO
	.align		4
.L_1645:
        /*0008*/ 	.byte	0x04, 0x17
        /*000a*/ 	.short	(.L_1647 - .L_1646)
.L_1646:
        /*000c*/ 	.word	0x00000000
        /*0010*/ 	.short	0x0001
        /*0012*/ 	.short	0x0008
        /*0014*/ 	.byte	0x00, 0xf0, 0x11, 0x00


	//----- nvinfo : EIATTR_KPARAM_INFO
	.align		4
.L_1647:
        /*0018*/ 	.byte	0x04, 0x17
        /*001a*/ 	.short	(.L_1649 - .L_1648)
.L_1648:
        /*001c*/ 	.word	0x00000000
        /*0020*/ 	.short	0x0000
        /*0022*/ 	.short	0x0000
        /*0024*/ 	.byte	0x00, 0xf5, 0x21, 0x00


	//----- nvinfo : EIATTR_SPARSE_MMA_MASK
	.align		4
.L_1649:
        /*0028*/ 	.byte	0x03, 0x50
        /*002a*/ 	.short	0x0000


	//----- nvinfo : EIATTR_MAXREG_COUNT
	.align		4
        /*002c*/ 	.byte	0x03, 0x1b
        /*002e*/ 	.short	0x00ff


	//----- nvinfo : EIATTR_MERCURY_ISA_VERSION
	.align		4
        /*0030*/ 	.byte	0x03, 0x5f
        /*0032*/ 	.short	0x0101


	//----- nvinfo : EIATTR_VRC_CTA_INIT_COUNT
	.align		4
        /*0034*/ 	.byte	0x02, 0x4a
	.zero		1
	.zero		1


	//----- nvinfo : EIATTR_EXIT_INSTR_OFFSETS
	.align		4
        /*0038*/ 	.byte	0x04, 0x1c
        /*003a*/ 	.short	(.L_1651 - .L_1650)


	//   ....[0]....
.L_1650:
        /*003c*/ 	.word	0x00000090


	//   ....[1]....
        /*0040*/ 	.word	0x000001b0


	//----- nvinfo : EIATTR_CBANK_PARAM_SIZE
	.align		4
.L_1651:
        /*0044*/ 	.byte	0x03, 0x19
        /*0046*/ 	.short	0x000c


	//----- nvinfo : EIATTR_PARAM_CBANK
	.align		4
        /*0048*/ 	.byte	0x04, 0x0a
        /*004a*/ 	.short	(.L_1653 - .L_1652)
	.align		4
.L_1652:
        /*004c*/ 	.word	index@(.nv.constant0._Z18GodelPrimeKernel13Pyi)
        /*0050*/ 	.short	0x0380
        /*0052*/ 	.short	0x000c


	//----- nvinfo : EIATTR_SW_WAR
	.align		4
.L_1653:
        /*0054*/ 	.byte	0x04, 0x36
        /*0056*/ 	.short	(.L_1655 - .L_1654)
.L_1654:
        /*0058*/ 	.word	0x00000008
.L_1655:


//--------------------- .nv.info._Z18GodelPrimeKernel12Pyi --------------------------
	.section	.nv.info._Z18GodelPrimeKernel12Pyi,"",@"SHT_CUDA_INFO"
	.sectionflags	@""
	.align	4


	//----- nvinfo : EIATTR_CUDA_API_VERSION
	.align		4
        /*0000*/ 	.byte	0x04, 0x37
        /*0002*/ 	.short	(.L_1657 - .L_1656)
.L_1656:
        /*0004*/ 	.word	0x00000082


	//----- nvinfo : EIATTR_KPARAM_INFO
	.align		4
.L_1657:
        /*0008*/ 	.byte	0x04, 0x17
        /*000a*/ 	.short	(.L_1659 - .L_1658)
.L_1658:
        /*000c*/ 	.word	0x00000000
        /*0010*/ 	.short	0x0001
        /*0012*/ 	.short	0x0008
        /*0014*/ 	.byte	0x00, 0xf0, 0x11, 0x00


	//----- nvinfo : EIATTR_KPARAM_INFO
	.align		4
.L_1659:
        /*0018*/ 	.byte	0x04, 0x17
        /*001a*/ 	.short	(.L_1661 - .L_1660)
.L_1660:
        /*001c*/ 	.word	0x00000000
        /*0020*/ 	.short	0x0000
        /*0022*/ 	.short	0x0000
        /*0024*/ 	.byte	0x00, 0xf5, 0x21, 0x00


	//----- nvinfo : EIATTR_SPARSE_MMA_MASK
	.align		4
.L_1661:
        /*0028*/ 	.byte	0x03, 0x50
        /*002a*/ 	.short	0x0000


	//----- nvinfo : EIATTR_MAXREG_COUNT
	.align		4
        /*002c*/ 	.byte	0x03, 0x1b
        /*002e*/ 	.short	0x00ff


	//----- nvinfo : EIATTR_MERCURY_ISA_VERSION
	.align		4
        /*0030*/ 	.byte	0x03, 0x5f
        /*0032*/ 	.short	0x0101


	//----- nvinfo : EIATTR_VRC_CTA_INIT_COUNT
	.align		4
        /*0034*/ 	.byte	0x02, 0x4a
	.zero		1
	.zero		1


	//----- nvinfo : EIATTR_EXIT_INSTR_OFFSETS
	.align		4
        /*0038*/ 	.byte	0x04, 0x1c
        /*003a*/ 	.short	(.L_1663 - .L_1662)


	//   ....[0]....
.L_1662:
        /*003c*/ 	.word	0x00000090


	//   ....[1]....
        /*0040*/ 	.word	0x000001b0


	//----- nvinfo : EIATTR_CBANK_PARAM_SIZE
	.align		4
.L_1663:
        /*0044*/ 	.byte	0x03, 0x19
        /*0046*/ 	.short	0x000c


	//----- nvinfo : EIATTR_PARAM_CBANK
	.align		4
        /*0048*/ 	.byte	0x04, 0x0a
        /*004a*/ 	.short	(.L_1665 - .L_1664)
	.align		4
.L_1664:
        /*004c*/ 	.word	index@(.nv.constant0._Z18GodelPrimeKernel12Pyi)
        /*0050*/ 	.short	0x0380
        /*0052*/ 	.short	0x000c


	//----- nvinfo : EIATTR_SW_WAR
	.align		4
.L_1665:
        /*0054*/ 	.byte	0x04, 0x36
        /*0056*/ 	.short	(.L_1667 - .L_1666)
.L_1666:
        /*0058*/ 	.word	0x00000008
.L_1667:


//--------------------- .nv.info._Z18GodelPrimeKernel11Pyi --------------------------
	.section	.nv.info._Z18GodelPrimeKernel11Pyi,"",@"SHT_CUDA_INFO"
	.sectionflags	@""
	.align	4


	//----- nvinfo : EIATTR_CUDA_API_VERSION
	.align		4
        /*0000*/ 	.byte	0x04, 0x37
        /*0002*/ 	.short	(.L_1669 - .L_1668)
.L_1668:
        /*0004*/ 	.word	0x00000082


	//----- nvinfo : EIATTR_KPARAM_INFO
	.align		4
.L_1669:
        /*0008*/ 	.byte	0x04, 0x17
        /*000a*/ 	.short	(.L_1671 - .L_1670)
.L_1670:
        /*000c*/ 	.word	0x00000000
        /*0010*/ 	.short	0x0001
        /*0012*/ 	.short	0x0008
        /*0014*/ 	.byte	0x00, 0xf0, 0x11, 0x00


	//----- nvinfo : EIATTR_KPARAM_INFO
	.align		4
.L_1671:
        /*0018*/ 	.byte	0x04, 0x17
        /*001a*/ 	.short	(.L_1673 - .L_1672)
.L_1672:
        /*001c*/ 	.word	0x00000000
        /*0020*/ 	.short	0x0000
        /*0022*/ 	.short	0x0000
        /*0024*/ 	.byte	0x00, 0xf5, 0x21, 0x00


	//----- nvinfo : EIATTR_SPARSE_MMA_MASK
	.align		4
.L_1673:
        /*0028*/ 	.byte	0x03, 0x50
        /*002a*/ 	.short	0x0000


	//----- nvinfo : EIATTR_MAXREG_COUNT
	.align		4
        /*002c*/ 	.byte	0x03, 0x1b
        /*002e*/ 	.short	0x00ff


	//----- nvinfo : EIATTR_MERCURY_ISA_VERSION
	.align		4
        /*0030*/ 	.byte	0x03, 0x5f
        /*0032*/ 	.short	0x0101


	//----- nvinfo : EIATTR_VRC_CTA_INIT_COUNT
	.align		4
        /*0034*/ 	.byte	0x02, 0x4a
	.zero		1
	.zero		1


	//----- nvinfo : EIATTR_EXIT_INSTR_OFFSETS
	.align		4
        /*0038*/ 	.byte	0x04, 0x1c
        /*003a*/ 	.short	(.L_1675 - .L_1674)


	//   ....[0]....
.L_1674:
        /*003c*/ 	.word	0x00000090


	//   ....[1]....
        /*0040*/ 	.word	0x00000150


	//----- nvinfo : EIATTR_CBANK_PARAM_SIZE
	.align		4
.L_1675:
        /*0044*/ 	.byte	0x03, 0x19
        /*0046*/ 	.short	0x000c


	//----- nvinfo : EIATTR_PARAM_CBANK
	.align		4
        /*0048*/ 	.byte	0x04, 0x0a
        /*004a*/ 	.short	(.L_1677 - .L_1676)
	.align		4
.L_1676:
        /*004c*/ 	.word	index@(.nv.constant0._Z18GodelPrimeKernel11Pyi)
        /*0050*/ 	.short	0x0380
        /*0052*/ 	.short	0x000c


	//----- nvinfo : EIATTR_SW_WAR
	.align		4
.L_1677:
        /*0054*/ 	.byte	0x04, 0x36
        /*0056*/ 	.short	(.L_1679 - .L_1678)
.L_1678:
        /*0058*/ 	.word	0x00000008
.L_1679:


//--------------------- .nv.info._Z18GodelPrimeKernel10Pyi --------------------------
	.section	.nv.info._Z18GodelPrimeKernel10Pyi,"",@"SHT_CUDA_INFO"
	.sectionflags	@""
	.align	4


	//----- nvinfo : EIATTR_CUDA_API_VERSION
	.align		4
        /*0000*/ 	.byte	0x04, 0x37
        /*0002*/ 	.short	(.L_1681 - .L_1680)
.L_1680:
        /*0004*/ 	.word	0x00000082


	//----- nvinfo : EIATTR_KPARAM_INFO
	.align		4
.L_1681:
        /*0008*/ 	.byte	0x04, 0x17
        /*000a*/ 	.short	(.L_1683 - .L_1682)
.L_1682:
        /*000c*/ 	.word	0x00000000
        /*0010*/ 	.short	0x0001
        /*0012*/ 	.short	0x0008
        /*0014*/ 	.byte	0x00, 0xf0, 0x11, 0x00


	//----- nvinfo : EIATTR_KPARAM_INFO
	.align		4
.L_1683:
        /*0018*/ 	.byte	0x04, 0x17
        /*001a*/ 	.short	(.L_1685 - .L_1684)
.L_1684:
        /*001c*/ 	.word	0x00000000
        /*0020*/ 	.short	0x0000
        /*0022*/ 	.short	0x0000
        /*0024*/ 	.byte	0x00, 0xf5, 0x21, 0x00


	//----- nvinfo : EIATTR_SPARSE_MMA_MASK
	.align		4
.L_1685:
        /*0028*/ 	.byte	0x03, 0x50
        /*002a*/ 	.short	0x0000


	//----- nvinfo : EIATTR_MAXREG_COUNT
	.align		4
        /*002c*/ 	.byte	0x03, 0x1b
        /*002e*/ 	.short	0x00ff


	//----- nvinfo : EIATTR_MERCURY_ISA_VERSION
	.align		4
        /*0030*/ 	.byte	0x03, 0x5f
        /*0032*/ 	.short	0x0101


	//----- nvinfo : EIATTR_VRC_CTA_INIT_COUNT
	.align		4
        /*0034*/ 	.byte	0x02, 0x4a
	.zero		1
	.zero		1


	//----- nvinfo : EIATTR_EXIT_INSTR_OFFSETS
	.align		4
        /*0038*/ 	.byte	0x04, 0x1c
        /*003a*/ 	.short	(.L_1687 - .L_1686)


	//   ....[0]....
.L_1686:
        /*003c*/ 	.word	0x00000090


	//   ....[1]....
        /*0040*/ 	.word	0x00000150


	//----- nvinfo : EIATTR_CBANK_PARAM_SIZE
	.align		4
.L_1687:
        /*0044*/ 	.byte	0x03, 0x19
        /*0046*/ 	.short	0x000c


	//----- nvinfo : EIATTR_PARAM_CBANK
	.align		4
        /*0048*/ 	.byte	0x04, 0x0a
        /*004a*/ 	.short	(.L_1689 - .L_1688)
	.align		4
.L_1688:
        /*004c*/ 	.word	index@(.nv.constant0._Z18GodelPrimeKernel10Pyi)
        /*0050*/ 	.short	0x0380
        /*0052*/ 	.short	0x000c


	//----- nvinfo : EIATTR_SW_WAR
	.align		4
.L_1689:
        /*0054*/ 	.byte	0x04, 0x36
        /*0056*/ 	.short	(.L_1691 - .L_1690)
.L_1690:
        /*0058*/ 	.word	0x00000008
.L_1691:


//--------------------- .nv.info._Z17GodelPrimeKernel9Pyi --------------------------
	.section	.nv.info._Z17GodelPrimeKernel9Pyi,"",@"SHT_CUDA_INFO"
	.sectionflags	@""
	.align	4


	//----- nvinfo : EIATTR_CUDA_API_VERSION
	.align		4
        /*0000*/ 	.byte	0x04, 0x37
        /*0002*/ 	.short	(.L_1693 - .L_1692)
.L_1692:
        /*0004*/ 	.word	0x00000082


	//----- nvinfo : EIATTR_KPARAM_INFO
	.align		4
.L_1693:
        /*0008*/ 	.byte	0x04, 0x17
        /*000a*/ 	.short	(.L_1695 - .L_1694)
.L_1694:
        /*000c*/ 	.word	0x00000000
        /*0010*/ 	.short	0x0001
        /*0012*/ 	.short	0x0008
        /*0014*/ 	.byte	0x00, 0xf0, 0x11, 0x00


	//----- nvinfo : EIATTR_KPARAM_INFO
	.align		4
.L_1695:
        /*0018*/ 	.byte	0x04, 0x17
        /*001a*/ 	.short	(.L_1697 - .L_1696)
.L_1696:
        /*001c*/ 	.word	0x00000000
        /*0020*/ 	.short	0x0000
        /*0022*/ 	.short	0x0000
        /*0024*/ 	.byte	0x00, 0xf5, 0x21, 0x00


	//----- nvinfo : EIATTR_SPARSE_MMA_MASK
	.align		4
.L_1697:
        /*0028*/ 	.byte	0x03, 0x50
        /*002a*/ 	.short	0x0000


	//----- nvinfo : EIATTR_MAXREG_COUNT
	.align		4
        /*002c*/ 	.byte	0x03, 0x1b
        /*002e*/ 	.short	0x00ff


	//----- nvinfo : EIATTR_MERCURY_ISA_VERSION
	.align		4
        /*0030*/ 	.byte	0x03, 0x5f
        /*0032*/ 	.short	0x0101


	//----- nvinfo : EIATTR_VRC_CTA_INIT_COUNT
	.align		4
        /*0034*/ 	.byte	0x02, 0x4a
	.zero		1
	.zero		1


	//----- nvinfo : EIATTR_EXIT_INSTR_OFFSETS
	.align		4
        /*0038*/ 	.byte	0x04, 0x1c
        /*003a*/ 	.short	(.L_1699 - .L_1698)


	//   ....[0]....
.L_1698:
        /*003c*/ 	.word	0x00000090


	//   ....[1]....
        /*0040*/ 	.word	0x000001b0


	//----- nvinfo : EIATTR_CBANK_PARAM_SIZE
	.align		4
.L_1699:
        /*0044*/ 	.byte	0x03, 0x19
        /*0046*/ 	.short	0x000c


	//----- nvinfo : EIATTR_PARAM_CBANK
	.align		4
        /*0048*/ 	.byte	0x04, 0x0a
        /*004a*/ 	.short	(.L_1701 - .L_1700)
	.align		4
.L_1700:
        /*004c*/ 	.word	index@(.nv.constant0._Z17GodelPrimeKernel9Pyi)
        /*0050*/ 	.short	0x0380
        /*0052*/ 	.short	0x000c


	//----- nvinfo : EIATTR_SW_WAR
	.align		4
.L_1701:
        /*0054*/ 	.byte	0x04, 0x36
        /*0056*/ 	.short	(.L_1703 - .L_1702)
.L_1702:
        /*0058*/ 	.word	0x00000008
.L_1703:


//--------------------- .nv.info._Z17GodelPrimeKernel8Pyi --------------------------
	.section	.nv.info._Z17GodelPrimeKernel8Pyi,"",@"SHT_CUDA_INFO"
	.sectionflags	@""
	.align	4


	//----- nvinfo : EIATTR_CUDA_API_VERSION
	.align		4
        /*0000*/ 	.byte	0x04, 0x37
        /*0002*/ 	.short	(.L_1705 - .L_1704)
.L_1704:
        /*0004*/ 	.word	0x00000082


	//----- nvinfo : EIATTR_KPARAM_INFO
	.align		4
.L_1705:
        /*0008*/ 	.byte	0x04, 0x17
        /*000a*/ 	.short	(.L_1707 - .L_1706)
.L_1706:
        /*000c*/ 	.word	0x00000000
        /*0010*/ 	.short	0x0001
        /*0012*/ 	.short	0x0008
        /*0014*/ 	.byte	0x00, 0xf0, 0x11, 0x00


	//----- nvinfo : EIATTR_KPARAM_INFO
	.align		4
.L_1707:
        /*0018*/ 	.byte	0x04, 0x17
        /*001a*/ 	.short	(.L_1709 - .L_1708)
.L_1708:
        /*001c*/ 	.word	0x00000000
        /*0020*/ 	.short	0x0000
        /*0022*/ 	.short	0x0000
        /*0024*/ 	.byte	0x00, 0xf5, 0x21, 0x00


	//----- nvinfo : EIATTR_SPARSE_MMA_MASK
	.align		4
.L_1709:
        /*0028*/ 	.byte	0x03, 0x50
        /*002a*/ 	.short	0x0000


	//----- nvinfo : EIATTR_MAXREG_COUNT
	.align		4
        /*002c*/ 	.byte	0x03, 0x1b
        /*002e*/ 	.short	0x00ff


	//----- nvinfo : EIATTR_MERCURY_ISA_VERSION
	.align		4
        /*0030*/ 	.byte	0x03, 0x5f
        /*0032*/ 	.short	0x0101


	//----- nvinfo : EIATTR_VRC_CTA_INIT_COUNT
	.align		4
        /*0034*/ 	.byte	0x02, 0x4a
	.zero		1
	.zero		1


	//----- nvinfo : EIATTR_EXIT_INSTR_OFFSETS
	.align		4
        /*0038*/ 	.byte	0x04, 0x1c
        /*003a*/ 	.short	(.L_1711 - .L_1710)


	//   ....[0]....
.L_1710:
        /*003c*/ 	.word	0x00000090


	//   ....[1]....
        /*0040*/ 	.word	0x000001b0


	//----- nvinfo : EIATTR_CBANK_PARAM_SIZE
	.align		4
.L_1711:
        /*0044*/ 	.byte	0x03, 0x19
        /*0046*/ 	.short	0x000c


	//----- nvinfo : EIATTR_PARAM_CBANK
	.align		4
        /*0048*/ 	.byte	0x04, 0x0a
        /*004a*/ 	.short	(.L_1713 - .L_1712)
	.align		4
.L_1712:
        /*004c*/ 	.word	index@(.nv.constant0._Z17GodelPrimeKernel8Pyi)
        /*0050*/ 	.short	0x0380
        /*0052*/ 	.short	0x000c


	//----- nvinfo : EIATTR_SW_WAR
	.align		4
.L_1713:
        /*0054*/ 	.byte	0x04, 0x36
        /*0056*/ 	.short	(.L_1715 - .L_1714)
.L_1714:
        /*0058*/ 	.word	0x00000008
.L_1715:


//--------------------- .nv.info._Z17GodelPrimeKernel7Pyi --------------------------
	.section	.nv.info._Z17GodelPrimeKernel7Pyi,"",@"SHT_CUDA_INFO"
	.sectionflags	@""
	.align	4


	//----- nvinfo : EIATTR_CUDA_API_VERSION
	.align		4
        /*0000*/ 	.byte	0x04, 0x37
        /*0002*/ 	.short	(.L_1717 - .L_1716)
.L_1716:
        /*0004*/ 	.word	0x00000082


	//----- nvinfo : EIATTR_KPARAM_INFO
	.align		4
.L_1717:
        /*0008*/ 	.byte	0x04, 0x17
        /*000a*/ 	.short	(.L_1719 - .L_1718)
.L_1718:
        /*000c*/ 	.word	0x00000000
        /*0010*/ 	.short	0x0001
        /*0012*/ 	.short	0x0008
        /*0014*/ 	.byte	0x00, 0xf0, 0x11, 0x00


	//----- nvinfo : EIATTR_KPARAM_INFO
	.align		4
.L_1719:
        /*0018*/ 	.byte	0x04, 0x17
        /*001a*/ 	.short	(.L_1721 - .L_1720)
.L_1720:
        /*001c*/ 	.word	0x00000000
        /*0020*/ 	.short	0x0000
        /*0022*/ 	.short	0x0000
        /*0024*/ 	.byte	0x00, 0xf5, 0x21, 0x00


	//----- nvinfo : EIATTR_SPARSE_MMA_MASK
	.align		4
.L_1721:
        /*0028*/ 	.byte	0x03, 0x50
        /*002a*/ 	.short	0x0000


	//----- nvinfo : EIATTR_MAXREG_COUNT
	.align		4
        /*002c*/ 	.byte	0x03, 0x1b
        /*002e*/ 	.short	0x00ff


	//----- nvinfo : EIATTR_MERCURY_ISA_VERSION
	.align		4
        /*0030*/ 	.byte	0x03, 0x5f
        /*0032*/ 	.short	0x0101


	//----- nvinfo : EIATTR_VRC_CTA_INIT_COUNT
	.align		4
        /*0034*/ 	.byte	0x02, 0x4a
	.zero		1
	.zero		1


	//----- nvinfo : EIATTR_EXIT_INSTR_OFFSETS
	.align		4
        /*0038*/ 	.byte	0x04, 0x1c
        /*003a*/ 	.short	(.L_1723 - .L_1722)


	//   ....[0]....
.L_1722:
        /*003c*/ 	.word	0x00000090


	//   ....[1]....
        /*0040*/ 	.word	0x000001b0


	//----- nvinfo : EIATTR_CBANK_PARAM_SIZE
	.align		4
.L_1723:
        /*0044*/ 	.byte	0x03, 0x19
        /*0046*/ 	.short	0x000c


	//----- nvinfo : EIATTR_PARAM_CBANK
	.align		4
        /*0048*/ 	.byte	0x04, 0x0a
        /*004a*/ 	.short	(.L_1725 - .L_1724)
	.align		4
.L_1724:
        /*004c*/ 	.word	index@(.nv.constant0._Z17GodelPrimeKernel7Pyi)
        /*0050*/ 	.short	0x0380
        /*0052*/ 	.short	0x000c


	//----- nvinfo : EIATTR_SW_WAR
	.align		4
.L_1725:
        /*0054*/ 	.byte	0x04, 0x36
        /*0056*/ 	.short	(.L_1727 - .L_1726)
.L_1726:
        /*0058*/ 	.word	0x00000008
.L_1727:


//--------------------- .nv.info._Z17GodelPrimeKernel6Pyi --------------------------
	.section	.nv.info._Z17GodelPrimeKernel6Pyi,"",@"SHT_CUDA_INFO"
	.sectionflags	@""
	.align	4


	//----- nvinfo : EIATTR_CUDA_API_VERSION
	.align		4
        /*0000*/ 	.byte	0x04, 0x37
        /*0002*/ 	.short	(.L_1729 - .L_1728)
.L_1728:
        /*0004*/ 	.word	0x00000082


	//----- nvinfo : EIATTR_KPARAM_INFO
	.align		4
.L_1729:
        /*0008*/ 	.byte	0x04, 0x17
        /*000a*/ 	.short	(.L_1731 - .L_1730)
.L_1730:
        /*000c*/ 	.word	0x00000000
        /*0010*/ 	.short	0x0001
        /*0012*/ 	.short	0x0008
        /*0014*/ 	.byte	0x00, 0xf0, 0x11, 0x00


	//----- nvinfo : EIATTR_KPARAM_INFO
	.align		4
.L_1731:
        /*0018*/ 	.byte	0x04, 0x17
        /*001a*/ 	.short	(.L_1733 - .L_1732)
.L_1732:
        /*001c*/ 	.word	0x00000000
        /*0020*/ 	.short	0x0000
        /*0022*/ 	.short	0x0000
        /*0024*/ 	.byte	0x00, 0xf5, 0x21, 0x00


	//----- nvinfo : EIATTR_SPARSE_MMA_MASK
	.align		4
.L_1733:
        /*0028*/ 	.byte	0x03, 0x50
        /*002a*/ 	.short	0x0000


	//----- nvinfo : EIATTR_MAXREG_COUNT
	.align		4
        /*002c*/ 	.byte	0x03, 0x1b
        /*002e*/ 	.short	0x00ff


	//----- nvinfo : EIATTR_MERCURY_ISA_VERSION
	.align		4
        /*0030*/ 	.byte	0x03, 0x5f
        /*0032*/ 	.short	0x0101


	//----- nvinfo : EIATTR_VRC_CTA_INIT_COUNT
	.align		4
        /*0034*/ 	.byte	0x02, 0x4a
	.zero		1
	.zero		1


	//----- nvinfo : EIATTR_EXIT_INSTR_OFFSETS
	.align		4
        /*0038*/ 	.byte	0x04, 0x1c
        /*003a*/ 	.short	(.L_1735 - .L_1734)


	//   ....[0]....
.L_1734:
        /*003c*/ 	.word	0x00000090


	//   ....[1]....
        /*0040*/ 	.word	0x000001b0


	//----- nvinfo : EIATTR_CBANK_PARAM_SIZE
	.align		4
.L_1735:
        /*0044*/ 	.byte	0x03, 0x19
        /*0046*/ 	.short	0x000c


	//----- nvinfo : EIATTR_PARAM_CBANK
	.align		4
        /*0048*/ 	.byte	0x04, 0x0a
        /*004a*/ 	.short	(.L_1737 - .L_1736)
	.align		4
.L_1736:
        /*004c*/ 	.word	index@(.nv.constant0._Z17GodelPrimeKernel6Pyi)
        /*0050*/ 	.short	0x0380
        /*0052*/ 	.short	0x000c


	//----- nvinfo : EIATTR_SW_WAR
	.align		4
.L_1737:
        /*0054*/ 	.byte	0x04, 0x36
        /*0056*/ 	.short	(.L_1739 - .L_1738)
.L_1738:
        /*0058*/ 	.word	0x00000008
.L_1739:


//--------------------- .nv.info._Z17GodelPrimeKernel5Pyi --------------------------
	.section	.nv.info._Z17GodelPrimeKernel5Pyi,"",@"SHT_CUDA_INFO"
	.sectionflags	@""
	.align	4


	//----- nvinfo : EIATTR_CUDA_API_VERSION
	.align		4
        /*0000*/ 	.byte	0x04, 0x37
        /*0002*/ 	.short	(.L_1741 - .L_1740)
.L_1740:
        /*0004*/ 	.word	0x00000082


	//----- nvinfo : EIATTR_KPARAM_INFO
	.align		4
.L_1741:
        /*0008*/ 	.byte	0x04, 0x17
        /*000a*/ 	.short	(.L_1743 - .L_1742)
.L_1742:
        /*000c*/ 	.word	0x00000000
        /*0010*/ 	.short	0x0001
        /*0012*/ 	.short	0x0008
        /*0014*/ 	.byte	0x00, 0xf0, 0x11, 0x00


	//----- nvinfo : EIATTR_KPARAM_INFO
	.align		4
.L_1743:
        /*0018*/ 	.byte	0x04, 0x17
        /*001a*/ 	.short	(.L_1745 - .L_1744)
.L_1744:
        /*001c*/ 	.word	0x00000000
        /*0020*/ 	.short	0x0000
        /*0022*/ 	.short	0x0000
        /*0024*/ 	.byte	0x00, 0xf5, 0x21, 0x00


	//----- nvinfo : EIATTR_SPARSE_MMA_MASK
	.align		4
.L_1745:
        /*0028*/ 	.byte	0x03, 0x50
        /*002a*/ 	.short	0x0000


	//----- nvinfo : EIATTR_MAXREG_COUNT
	.align		4
        /*002c*/ 	.byte	0x03, 0x1b
        /*002e*/ 	.short	0x00ff


	//----- nvinfo : EIATTR_MERCURY_ISA_VERSION
	.align		4
        /*0030*/ 	.byte	0x03, 0x5f
        /*0032*/ 	.short	0x0101


	//----- nvinfo : EIATTR_VRC_CTA_INIT_COUNT
	.align		4
        /*0034*/ 	.byte	0x02, 0x4a
	.zero		1
	.zero		1


	//----- nvinfo : EIATTR_EXIT_INSTR_OFFSETS
	.align		4
        /*0038*/ 	.byte	0x04, 0x1c
        /*003a*/ 	.short	(.L_1747 - .L_1746)


	//   ....[0]....
.L_1746:
        /*003c*/ 	.word	0x00000090


	//   ....[1]....
        /*0040*/ 	.word	0x000001b0


	//----- nvinfo : EIATTR_CBANK_PARAM_SIZE
	.align		4
.L_1747:
        /*0044*/ 	.byte	0x03, 0x19
        /*0046*/ 	.short	0x000c


	//----- nvinfo : EIATTR_PARAM_CBANK
	.align		4
        /*0048*/ 	.byte	0x04, 0x0a
        /*004a*/ 	.short	(.L_1749 - .L_1748)
	.align		4
.L_1748:
        /*004c*/ 	.word	index@(.nv.constant0._Z17GodelPrimeKernel5Pyi)
        /*0050*/ 	.short	0x0380
        /*0052*/ 	.short	0x000c


	//----- nvinfo : EIATTR_SW_WAR
	.align		4
.L_1749:
        /*0054*/ 	.byte	0x04, 0x36
        /*0056*/ 	.short	(.L_1751 - .L_1750)
.L_1750:
        /*0058*/ 	.word	0x00000008
.L_1751:


//--------------------- .nv.info._Z17GodelPrimeKernel4Pyi --------------------------
	.section	.nv.info._Z17GodelPrimeKernel4Pyi,"",@"SHT_CUDA_INFO"
	.sectionflags	@""
	.align	4


	//----- nvinfo : EIATTR_CUDA_API_VERSION
	.align		4
        /*0000*/ 	.byte	0x04, 0x37
        /*0002*/ 	.short	(.L_1753 - .L_1752)
.L_1752:
        /*0004*/ 	.word	0x00000082


	//----- nvinfo : EIATTR_KPARAM_INFO
	.align		4
.L_1753:
        /*0008*/ 	.byte	0x04, 0x17
        /*000a*/ 	.short	(.L_1755 - .L_1754)
.L_1754:
        /*000c*/ 	.word	0x00000000
        /*0010*/ 	.short	0x0001
        /*0012*/ 	.short	0x0008
        /*0014*/ 	.byte	0x00, 0xf0, 0x11, 0x00


	//----- nvinfo : EIATTR_KPARAM_INFO
	.align		4
.L_1755:
        /*0018*/ 	.byte	0x04, 0x17
        /*001a*/ 	.short	(.L_1757 - .L_1756)
.L_1756:
        /*001c*/ 	.word	0x00000000
        /*0020*/ 	.short	0x0000
        /*0022*/ 	.short	0x0000
        /*0024*/ 	.byte	0x00, 0xf5, 0x21, 0x00


	//----- nvinfo : EIATTR_SPARSE_MMA_MASK
	.align		4
.L_1757:
        /*0028*/ 	.byte	0x03, 0x50
        /*002a*/ 	.short	0x0000


	//----- nvinfo : EIATTR_MAXREG_COUNT
	.align		4
        /*002c*/ 	.byte	0x03, 0x1b
        /*002e*/ 	.short	0x00ff


	//----- nvinfo : EIATTR_MERCURY_ISA_VERSION
	.align		4
        /*0030*/ 	.byte	0x03, 0x5f
        /*0032*/ 	.short	0x0101


	//----- nvinfo : EIATTR_VRC_CTA_INIT_COUNT
	.align		4
        /*0034*/ 	.byte	0x02, 0x4a
	.zero		1
	.zero		1


	//----- nvinfo : EIATTR_EXIT_INSTR_OFFSETS
	.align		4
        /*0038*/ 	.byte	0x04, 0x1c
        /*003a*/ 	.short	(.L_1759 - .L_1758)


	//   ....[0]....
.L_1758:
        /*003c*/ 	.word	0x00000090


	//   ....[1]....
        /*0040*/ 	.word	0x000001b0


	//----- nvinfo : EIATTR_CBANK_PARAM_SIZE
	.align		4
.L_1759:
        /*0044*/ 	.byte	0x03, 0x19
        /*0046*/ 	.short	0x000c


	//----- nvinfo : EIATTR_PARAM_CBANK
	.align		4
        /*0048*/ 	.byte	0x04, 0x0a
        /*004a*/ 	.short	(.L_1761 - .L_1760)
	.align		4
.L_1760:
        /*004c*/ 	.word	index@(.nv.constant0._Z17GodelPrimeKernel4Pyi)
        /*0050*/ 	.short	0x0380
        /*0052*/ 	.short	0x000c


	//----- nvinfo : EIATTR_SW_WAR
	.align		4
.L_1761:
        /*0054*/ 	.byte	0x04, 0x36
        /*0056*/ 	.short	(.L_1763 - .L_1762)
.L_1762:
        /*0058*/ 	.word	0x00000008
.L_1763:


//--------------------- .nv.info._Z17GodelPrimeKernel3Pyi --------------------------
	.section	.nv.info._Z17GodelPrimeKernel3Pyi,"",@"SHT_CUDA_INFO"
	.sectionflags	@""
	.align	4


	//----- nvinfo : EIATTR_CUDA_API_VERSION
	.align		4
        /*0000*/ 	.byte	0x04, 0x37
        /*0002*/ 	.short	(.L_1765 - .L_1764)
.L_1764:
        /*0004*/ 	.word	0x00000082


	//----- nvinfo : EIATTR_KPARAM_INFO
	.align		4
.L_1765:
        /*0008*/ 	.byte	0x04, 0x17
        /*000a*/ 	.short	(.L_1767 - .L_1766)
.L_1766:
        /*000c*/ 	.word	0x00000000
        /*0010*/ 	.short	0x0001
        /*0012*/ 	.short	0x0008
        /*0014*/ 	.byte	0x00, 0xf0, 0x11, 0x00


	//----- nvinfo : EIATTR_KPARAM_INFO
	.align		4
.L_1767:
        /*0018*/ 	.byte	0x04, 0x17
        /*001a*/ 	.short	(.L_1769 - .L_1768)
.L_1768:
        /*001c*/ 	.word	0x00000000
        /*0020*/ 	.short	0x0000
        /*0022*/ 	.short	0x0000
        /*0024*/ 	.byte	0x00, 0xf5, 0x21, 0x00


	//----- nvinfo : EIATTR_SPARSE_MMA_MASK
	.align		4
.L_1769:
        /*0028*/ 	.byte	0x03, 0x50
        /*002a*/ 	.short	0x0000


	//----- nvinfo : EIATTR_MAXREG_COUNT
	.align		4
        /*002c*/ 	.byte	0x03, 0x1b
        /*002e*/ 	.short	0x00ff


	//----- nvinfo : EIATTR_MERCURY_ISA_VERSION
	.align		4
        /*0030*/ 	.byte	0x03, 0x5f
        /*0032*/ 	.short	0x0101


	//----- nvinfo : EIATTR_VRC_CTA_INIT_COUNT
	.align		4
        /*0034*/ 	.byte	0x02, 0x4a
	.zero		1
	.zero		1


	//----- nvinfo : EIATTR_EXIT_INSTR_OFFSETS
	.align		4
        /*0038*/ 	.byte	0x04, 0x1c
        /*003a*/ 	.short	(.L_1771 - .L_1770)


	//   ....[0]....
.L_1770:
        /*003c*/ 	.word	0x00000090


	//   ....[1]....
        /*0040*/ 	.word	0x000001b0


	//----- nvinfo : EIATTR_CBANK_PARAM_SIZE
	.align		4
.L_1771:
        /*0044*/ 	.byte	0x03, 0x19
        /*0046*/ 	.short	0x000c


	//----- nvinfo : EIATTR_PARAM_CBANK
	.align		4
        /*0048*/ 	.byte	0x04, 0x0a
        /*004a*/ 	.short	(.L_1773 - .L_1772)
	.align		4
.L_1772:
        /*004c*/ 	.word	index@(.nv.constant0._Z17GodelPrimeKernel3Pyi)
        /*0050*/ 	.short	0x0380
        /*0052*/ 	.short	0x000c


	//----- nvinfo : EIATTR_SW_WAR
	.align		4
.L_1773:
        /*0054*/ 	.byte	0x04, 0x36
        /*0056*/ 	.short	(.L_1775 - .L_1774)
.L_1774:
        /*0058*/ 	.word	0x00000008
.L_1775:


//--------------------- .nv.info._Z17GodelPrimeKernel2Pyi --------------------------
	.section	.nv.info._Z17GodelPrimeKernel2Pyi,"",@"SHT_CUDA_INFO"
	.sectionflags	@""
	.align	4


	//----- nvinfo : EIATTR_CUDA_API_VERSION
	.align		4
        /*0000*/ 	.byte	0x04, 0x37
        /*0002*/ 	.short	(.L_1777 - .L_1776)
.L_1776:
        /*0004*/ 	.word	0x00000082


	//----- nvinfo : EIATTR_KPARAM_INFO
	.align		4
.L_1777:
        /*0008*/ 	.byte	0x04, 0x17
        /*000a*/ 	.short	(.L_1779 - .L_1778)
.L_1778:
        /*000c*/ 	.word	0x00000000
        /*0010*/ 	.short	0x0001
        /*0012*/ 	.short	0x0008
        /*0014*/ 	.byte	0x00, 0xf0, 0x11, 0x00


	//----- nvinfo : EIATTR_KPARAM_INFO
	.align		4
.L_1779:
        /*0018*/ 	.byte	0x04, 0x17
        /*001a*/ 	.short	(.L_1781 - .L_1780)
.L_1780:
        /*001c*/ 	.word	0x00000000
        /*0020*/ 	.short	0x0000
        /*0022*/ 	.short	0x0000
        /*0024*/ 	.byte	0x00, 0xf5, 0x21, 0x00


	//----- nvinfo : EIATTR_SPARSE_MMA_MASK
	.align		4
.L_1781:
        /*0028*/ 	.byte	0x03, 0x50
        /*002a*/ 	.short	0x0000


	//----- nvinfo : EIATTR_MAXREG_COUNT
	.align		4
        /*002c*/ 	.byte	0x03, 0x1b
        /*002e*/ 	.short	0x00ff


	//----- nvinfo : EIATTR_MERCURY_ISA_VERSION
	.align		4
        /*0030*/ 	.byte	0x03, 0x5f
        /*0032*/ 	.short	0x0101


	//----- nvinfo : EIATTR_VRC_CTA_INIT_COUNT
	.align		4
        /*0034*/ 	.byte	0x02, 0x4a
	.zero		1
	.zero		1


	//----- nvinfo : EIATTR_EXIT_INSTR_OFFSETS
	.align		4
        /*0038*/ 	.byte	0x04, 0x1c
        /*003a*/ 	.short	(.L_1783 - .L_1782)


	//   ....[0]....
.L_1782:
        /*003c*/ 	.word	0x00000090


	//   ....[1]....
        /*0040*/ 	.word	0x000001b0


	//----- nvinfo : EIATTR_CBANK_PARAM_SIZE
	.align		4
.L_1783:
        /*0044*/ 	.byte	0x03, 0x19
        /*0046*/ 	.short	0x000c


	//----- nvinfo : EIATTR_PARAM_CBANK
	.align		4
        /*0048*/ 	.byte	0x04, 0x0a
        /*004a*/ 	.short	(.L_1785 - .L_1784)
	.align		4
.L_1784:
        /*004c*/ 	.word	index@(.nv.constant0._Z17GodelPrimeKernel2Pyi)
        /*0050*/ 	.short	0x0380
        /*0052*/ 	.short	0x000c


	//----- nvinfo : EIATTR_SW_WAR
	.align		4
.L_1785:
        /*0054*/ 	.byte	0x04, 0x36
        /*0056*/ 	.short	(.L_1787 - .L_1786)
.L_1786:
        /*0058*/ 	.word	0x00000008
.L_1787:


//--------------------- .nv.info._Z17GodelPrimeKernel1Pyi --------------------------
	.section	.nv.info._Z17GodelPrimeKernel1Pyi,"",@"SHT_CUDA_INFO"
	.sectionflags	@""
	.align	4


	//----- nvinfo : EIATTR_CUDA_API_VERSION
	.align		4
        /*0000*/ 	.byte	0x04, 0x37
        /*0002*/ 	.short	(.L_1789 - .L_1788)
.L_1788:
        /*0004*/ 	.word	0x00000082


	//----- nvinfo : EIATTR_KPARAM_INFO
	.align		4
.L_1789:
        /*0008*/ 	.byte	0x04, 0x17
        /*000a*/ 	.short	(.L_1791 - .L_1790)
.L_1790:
        /*000c*/ 	.word	0x00000000
        /*0010*/ 	.short	0x0001
        /*0012*/ 	.short	0x0008
        /*0014*/ 	.byte	0x00, 0xf0, 0x11, 0x00


	//----- nvinfo : EIATTR_KPARAM_INFO
	.align		4
.L_1791:
        /*0018*/ 	.byte	0x04, 0x17
        /*001a*/ 	.short	(.L_1793 - .L_1792)
.L_1792:
        /*001c*/ 	.word	0x00000000
        /*0020*/ 	.short	0x0000
        /*0022*/ 	.short	0x0000
        /*0024*/ 	.byte	0x00, 0xf5, 0x21, 0x00


	//----- nvinfo : EIATTR_SPARSE_MMA_MASK
	.align		4
.L_1793:
        /*0028*/ 	.byte	0x03, 0x50
        /*002a*/ 	.short	0x0000


	//----- nvinfo : EIATTR_MAXREG_COUNT
	.align		4
        /*002c*/ 	.byte	0x03, 0x1b
        /*002e*/ 	.short	0x00ff


	//----- nvinfo : EIATTR_MERCURY_ISA_VERSION
	.align		4
        /*0030*/ 	.byte	0x03, 0x5f
        /*0032*/ 	.short	0x0101


	//----- nvinfo : EIATTR_VRC_CTA_INIT_COUNT
	.align		4
        /*0034*/ 	.byte	0x02, 0x4a
	.zero		1
	.zero		1


	//----- nvinfo : EIATTR_EXIT_INSTR_OFFSETS
	.align		4
        /*0038*/ 	.byte	0x04, 0x1c
        /*003a*/ 	.short	(.L_1795 - .L_1794)


	//   ....[0]....
.L_1794:
        /*003c*/ 	.word	0x00000090


	//   ....[1]....
        /*0040*/ 	.word	0x000001b0


	//----- nvinfo : EIATTR_CBANK_PARAM_SIZE
	.align		4
.L_1795:
        /*0044*/ 	.byte	0x03, 0x19
        /*0046*/ 	.short	0x000c


	//----- nvinfo : EIATTR_PARAM_CBANK
	.align		4
        /*0048*/ 	.byte	0x04, 0x0a
        /*004a*/ 	.short	(.L_1797 - .L_1796)
	.align		4
.L_1796:
        /*004c*/ 	.word	index@(.nv.constant0._Z17GodelPrimeKernel1Pyi)
        /*0050*/ 	.short	0x0380
        /*0052*/ 	.short	0x000c


	//----- nvinfo : EIATTR_SW_WAR
	.align		4
.L_1797:
        /*0054*/ 	.byte	0x04, 0x36
        /*0056*/ 	.short	(.L_1799 - .L_1798)
.L_1798:
        /*0058*/ 	.word	0x00000008
.L_1799:


//--------------------- .nv.callgraph             --------------------------
	.section	.nv.callgraph,"",@"SHT_CUDA_CALLGRAPH"
	.align	4
	.sectionentsize	8
	.align		4
        /*0000*/ 	.word	0x00000000
	.align		4
        /*0004*/ 	.word	0xffffffff
	.align		4
        /*0008*/ 	.word	0x00000000
	.align		4
        /*000c*/ 	.word	0xfffffffe
	.align		4
        /*0010*/ 	.word	0x00000000
	.align		4
        /*0014*/ 	.word	0xfffffffd
	.align		4
        /*0018*/ 	.word	0x00000000
	.align		4
        /*001c*/ 	.word	0xfffffffc


//--------------------- .text._Z19GodelPrimeKernel100Pyi --------------------------
	.section	.text._Z19GodelPrimeKernel100Pyi,"ax",@progbits
	.align	128
        .global         _Z19GodelPrimeKernel100Pyi
        .type           _Z19GodelPrimeKernel100Pyi,@function
        .size           _Z19GodelPrimeKernel100Pyi,(.L_x_100 - _Z19GodelPrimeKernel100Pyi)
        .other          _Z19GodelPrimeKernel100Pyi,@"STO_CUDA_ENTRY STV_DEFAULT"
_Z19GodelPrimeKernel100Pyi:
.text._Z19GodelPrimeKernel100Pyi:
[----:B------:R-:W-:Y:S01]  /*0000*/  LDC R1, c[0x0][0x37c] ;  /* 0x0000df00ff017b82 */ /* 0x000fe20000000800 */
[----:B------:R-:W0:Y:S07]  /*0010*/  S2R R3, SR_TID.X ;  /* 0x0000000000037919 */ /* 0x000e2e0000002100 */
[----:B------:R-:W0:Y:S01]  /*0020*/  S2UR UR4, SR_CTAID.X ;  /* 0x00000000000479c3 */ /* 0x000e220000002500 */
[----:B------:R-:W1:Y:S07]  /*0030*/  LDCU UR5, c[0x0][0x388] ;  /* 0x00007100ff0577ac */ /* 0x000e6e0008000800 */
[----:B------:R-:W0:Y:S02]  /*0040*/  LDC R0, c[0x0][0x360] ;  /* 0x0000d800ff007b82 */ /* 0x000e240000000800 */
[----:B0-----:R-:W-:Y:S01]  /*0050*/  IMAD R0, R0, UR4, R3 ;  /* 0x0000000400007c24 */ /* 0x001fe2000f8e0203 */
[----:B-1----:R-:W-:-:S04]  /*0060*/  USHF.R.S32.HI UR4, URZ, 0x1f, UR5 ;  /* 0x0000001fff047899 */ /* 0x002fc80008011405 */
[----:B------:R-:W-:-:S04]  /*0070*/  ISETP.GE.U32.AND P0, PT, R0, UR5, PT ;  /* 0x0000000500007c0c */ /* 0x000fc8000bf06070 */
[----:B------:R-:W-:-:S13]  /*0080*/  ISETP.GE.U32.AND.EX P0, PT, RZ, UR4, PT, P0 ;  /* 0x00000004ff007c0c */ /* 0x000fda000bf06100 */
[----:B------:R-:W-:Y:S05]  /*0090*/  @P0 EXIT ;  /* 0x000000000000094d */ /* 0x000fea0003800000 */
[----:B------:R-:W0:Y:S01]  /*00a0*/  LDCU.64 UR6, c[0x0][0x380] ;  /* 0x00007000ff0677ac */ /* 0x000e220008000a00 */
[----:B------:R-:W1:Y:S01]  /*00b0*/  LDCU.64 UR4, c[0x0][0x358] ;  /* 0x00006b00ff0477ac */ /* 0x000e620008000a00 */
[----:B0-----:R-:W-:-:S04]  /*00c0*/  LEA R2, P0, R0, UR6, 0x3 ;  /* 0x0000000600027c11 */ /* 0x001fc8000f8018ff */
[----:B------:R-:W-:-:S05]  /*00d0*/  LEA.HI.X R3, R0, UR7, RZ, 0x3, P0 ;  /* 0x0000000700037c11 */ /* 0x000fca00080f1cff */
[----:B-1----:R-:W2:Y:S02]  /*00e0*/  LDG.E.64 R4, desc[UR4][R2.64] ;  /* 0x0000000402047981 */ /* 0x002ea4000c1e1b00 */
[----:B--2---:R-:W-:-:S04]  /*00f0*/  IMAD.WIDE.U32 R6, R4, 0x59, RZ ;  /* 0x0000005904067825 */ /* 0x004fc800078e00ff */
[----:B------:R-:W-:Y:S01]  /*0100*/  IMAD R9, R5, 0x59, RZ ;  /* 0x0000005905097824 */ /* 0x000fe200078e02ff */
[----:B------:R-:W-:-:S03]  /*0110*/  IADD3 R5, P1, PT, R6, 0xd, RZ ;  /* 0x0000000d06057810 */ /* 0x000fc60007f3e0ff */
[----:B------:R-:W-:Y:S01]  /*0120*/  IMAD.IADD R0, R7, 0x1, R9 ;  /* 0x0000000107007824 */ /* 0x000fe200078e0209 */
[----:B------:R-:W-:-:S03]  /*0130*/  ISETP.NE.U32.AND P0, PT, R5, -0x1, PT ;  /* 0xffffffff0500780c */ /* 0x000fc60003f05070 */
[----:B------:R-:W-:Y:S01]  /*0140*/  IMAD.X R7, RZ, RZ, R0, P1 ;  /* 0x000000ffff077224 */ /* 0x000fe200008e0600 */
[----:B------:R-:W-:-:S04]  /*0150*/  IADD3 R4, P1, PT, R6, 0xe, RZ ;  /* 0x0000000e06047810 */ /* 0x000fc80007f3e0ff */
[----:B------:R-:W-:Y:S01]  /*0160*/  ISETP.NE.AND.EX P0, PT, R7, -0x1, PT, P0 ;  /* 0xffffffff0700780c */ /* 0x000fe20003f05300 */
[----:B------:R-:W-:-:S03]  /*0170*/  IMAD.X R0, RZ, RZ, R0, P1 ;  /* 0x000000ffff007224 */ /* 0x000fc600008e0600 */
[----:B------:R-:W-:Y:S02]  /*0180*/  SEL R4, R4, R5, !P0 ;  /* 0x0000000504047207 */ /* 0x000fe40004000000 */
[----:B------:R-:W-:-:S05]  /*0190*/  SEL R5, R0, R7, !P0 ;  /* 0x0000000700057207 */ /* 0x000fca0004000000 */
[----:B------:R-:W-:Y:S01]  /*01a0*/  STG.E.64 desc[UR4][R2.64], R4 ;  /* 0x0000000402007986 */ /* 0x000fe2000c101b04 */
[----:B------:R-:W-:Y:S05]  /*01b0*/  EXIT ;  /* 0x000000000000794d */ /* 0x000fea0003800000 */
.L_x_0:
[----:B------:R-:W-:-:S00]  /*01c0*/  BRA `(.L_x_0) ;  /* 0xfffffffc00fc7947 */ /* 0x000fc0000383ffff */
[----:B------:R-:W-:-:S00]  /*01d0*/  NOP ;  /* 0x0000000000007918 */ /* 0x000fc00000000000 */
        /* <DEDUP_REMOVED lines=10> */
.L_x_100:


//--------------------- .text._Z18GodelPrimeKernel99Pyi --------------------------
	.section	.text._Z18GodelPrimeKernel99Pyi,"ax",@progbits
	.align	128
        .global         _Z18GodelPrimeKernel99Pyi
        .type           _Z18GodelPrimeKernel99Pyi,@function
        .size           _Z18GodelPrimeKernel99Pyi,(.L_x_101 - _Z18GodelPrimeKernel99Pyi)
        .other          _Z18GodelPrimeKernel99Pyi,@"STO_CUDA_ENTRY STV_DEFAULT"
_Z18GodelPrimeKernel99Pyi:
.text._Z18GodelPrimeKernel99Pyi:
        /* <DEDUP_REMOVED lines=28> */
.L_x_1:
        /* <DEDUP_REMOVED lines=12> */
.L_x_101:


//--------------------- .text._Z18GodelPrimeKernel98Pyi --------------------------
	.section	.text._Z18GodelPrimeKernel98Pyi,"ax",@progbits
	.align	128
        .global         _Z18GodelPrimeKernel98Pyi
        .type           _Z18GodelPrimeKernel98Pyi,@function
        .size           _Z18GodelPrimeKernel98Pyi,(.L_x_102 - _Z18GodelPrimeKernel98Pyi)
        .other          _Z18GodelPrimeKernel98Pyi,@"STO_CUDA_ENTRY STV_DEFAULT"
_Z18GodelPrimeKernel98Pyi:
.text._Z18GodelPrimeKernel98Pyi:
        /* <DEDUP_REMOVED lines=28> */
.L_x_2:
        /* <DEDUP_REMOVED lines=12> */
.L_x_102:


//--------------------- .text._Z18GodelPrimeKernel97Pyi --------------------------
	.section	.text._Z18GodelPrimeKernel97Pyi,"ax",@progbits
	.align	128
        .global         _Z18GodelPrimeKernel97Pyi
        .type           _Z18GodelPrimeKernel97Pyi,@function
        .size           _Z18GodelPrimeKernel97Pyi,(.L_x_103 - _Z18GodelPrimeKernel97Pyi)
        .other          _Z18GodelPrimeKernel97Pyi,@"STO_CUDA_ENTRY STV_DEFAULT"
_Z18GodelPrimeKernel97Pyi:
.text._Z18GodelPrimeKernel97Pyi:
        /* <DEDUP_REMOVED lines=28> */
.L_x_3:
        /* <DEDUP_REMOVED lines=12> */
.L_x_103:


//--------------------- .text._Z18GodelPrimeKernel96Pyi --------------------------
	.section	.text._Z18GodelPrimeKernel96Pyi,"ax",@progbits
	.align	128
        .global         _Z18GodelPrimeKernel96Pyi
        .type           _Z18GodelPrimeKernel96Pyi,@function
        .size           _Z18GodelPrimeKernel96Pyi,(.L_x_104 - _Z18GodelPrimeKernel96Pyi)
        .other          _Z18GodelPrimeKernel96Pyi,@"STO_CUDA_ENTRY STV_DEFAULT"
_Z18GodelPrimeKernel96Pyi:
.text._Z18GodelPrimeKernel96Pyi:
        /* <DEDUP_REMOVED lines=28> */
.L_x_4:
        /* <DEDUP_REMOVED lines=12> */
.L_x_104:


//--------------------- .text._Z18GodelPrimeKernel95Pyi --------------------------
	.section	.text._Z18GodelPrimeKernel95Pyi,"ax",@progbits
	.align	128
        .global         _Z18GodelPrimeKernel95Pyi
        .type           _Z18GodelPrimeKernel95Pyi,@function
        .size           _Z18GodelPrimeKernel95Pyi,(.L_x_105 - _Z18GodelPrimeKernel95Pyi)
        .other          _Z18GodelPrimeKernel95Pyi,@"STO_CUDA_ENTRY STV_DEFAULT"
_Z18GodelPrimeKernel95Pyi:
.text._Z18GodelPrimeKernel95Pyi:
        /* <DEDUP_REMOVED lines=28> */
.L_x_5:
        /* <DEDUP_REMOVED lines=12> */
.L_x_105:


//--------------------- .text._Z18GodelPrimeKernel94Pyi --------------------------
	.section	.text._Z18GodelPrimeKernel94Pyi,"ax",@progbits
	.align	128
        .global         _Z18GodelPrimeKernel94Pyi
        .type           _Z18GodelPrimeKernel94Pyi,@function
        .size           _Z18GodelPrimeKernel94Pyi,(.L_x_106 - _Z18GodelPrimeKernel94Pyi)
        .other          _Z18GodelPrimeKernel94Pyi,@"STO_CUDA_ENTRY STV_DEFAULT"
_Z18GodelPrimeKernel94Pyi:
.text._Z18GodelPrimeKernel94Pyi:
        /* <DEDUP_REMOVED lines=28> */
.L_x_6:
        /* <DEDUP_REMOVED lines=12> */
.L_x_106:


//--------------------- .text._Z18GodelPrimeKernel93Pyi --------------------------
	.section	.text._Z18GodelPrimeKernel93Pyi,"ax",@progbits
	.align	128
        .global         _Z18GodelPrimeKernel93Pyi
        .type           _Z18GodelPrimeKernel93Pyi,@function
        .size           _Z18GodelPrimeKernel93Pyi,(.L_x_107 - _Z18GodelPrimeKernel93Pyi)
        .other          _Z18GodelPrimeKernel93Pyi,@"STO_CUDA_ENTRY STV_DEFAULT"
_Z18GodelPrimeKernel93Pyi:
.text._Z18GodelPrimeKernel93Pyi:
        /* <DEDUP_REMOVED lines=28> */
.L_x_7:
        /* <DEDUP_REMOVED lines=12> */
.L_x_107:


//--------------------- .text._Z18GodelPrimeKernel92Pyi --------------------------
	.section	.text._Z18GodelPrimeKernel92Pyi,"ax",@progbits
	.align	128
        .global         _Z18GodelPrimeKernel92Pyi
        .type           _Z18GodelPrimeKernel92Pyi,@function
        .size           _Z18GodelPrimeKernel92Pyi,(.L_x_108 - _Z18GodelPrimeKernel92Pyi)
        .other          _Z18GodelPrimeKernel92Pyi,@"STO_CUDA_ENTRY STV_DEFAULT"
_Z18GodelPrimeKernel92Pyi:
.text._Z18GodelPrimeKernel92Pyi:
        /* <DEDUP_REMOVED lines=28> */
.L_x_8:
        /* <DEDUP_REMOVED lines=12> */
.L_x_108:


//--------------------- .text._Z18GodelPrimeKernel91Pyi --------------------------
	.section	.text._Z18GodelPrimeKernel91Pyi,"ax",@progbits
	.align	128
        .global         _Z18GodelPrimeKernel91Pyi
        .type           _Z18GodelPrimeKernel91Pyi,@function
        .size           _Z18GodelPrimeKernel91Pyi,(.L_x_109 - _Z18GodelPrimeKernel91Pyi)
        .other          _Z18GodelPrimeKernel91Pyi,@"STO_CUDA_ENTRY STV_DEFAULT"
_Z18GodelPrimeKernel91Pyi:
.text._Z18GodelPrimeKernel91Pyi:
        /* <DEDUP_REMOVED lines=28> */
.L_x_9:
        /* <DEDUP_REMOVED lines=12> */
.L_x_109:


//--------------------- .text._Z18GodelPrimeKernel90Pyi --------------------------
	.section	.text._Z18GodelPrimeKernel90Pyi,"ax",@progbits
	.align	128
        .global         _Z18GodelPrimeKernel90Pyi
        .type           _Z18GodelPrimeKernel90Pyi,@function
        .size           _Z18GodelPrimeKernel90Pyi,(.L_x_110 - _Z18GodelPrimeKernel90Pyi)
        .other          _Z18GodelPrimeKernel90Pyi,@"STO_CUDA_ENTRY STV_DEFAULT"
_Z18GodelPrimeKernel90Pyi:
.text._Z18GodelPrimeKernel90Pyi:
        /* <DEDUP_REMOVED lines=28> */
.L_x_10:
        /* <DEDUP_REMOVED lines=12> */
.L_x_110:


//--------------------- .text._Z18GodelPrimeKernel89Pyi --------------------------
	.section	.text._Z18GodelPrimeKernel89Pyi,"ax",@progbits
	.align	128
        .global         _Z18GodelPrimeKernel89Pyi
        .type           _Z18GodelPrimeKernel89Pyi,@function
        .size           _Z18GodelPrimeKernel89Pyi,(.L_x_111 - _Z18GodelPrimeKernel89Pyi)
        .other          _Z18GodelPrimeKernel89Pyi,@"STO_CUDA_ENTRY STV_DEFAULT"
_Z18GodelPrimeKernel89Pyi:
.text._Z18GodelPrimeKernel89Pyi:
        /* <DEDUP_REMOVED lines=28> */
.L_x_11:
        /* <DEDUP_REMOVED lines=12> */
.L_x_111:


//--------------------- .text._Z18GodelPrimeKernel88Pyi --------------------------
	.section	.text._Z18GodelPrimeKernel88Pyi,"ax",@progbits
	.align	128
        .global         _Z18GodelPrimeKernel88Pyi
        .type           _Z18GodelPrimeKernel88Pyi,@function
        .size           _Z18GodelPrimeKernel88Pyi,(.L_x_112 - _Z18GodelPrimeKernel88Pyi)
        .other          _Z18GodelPrimeKernel88Pyi,@"STO_CUDA_ENTRY STV_DEFAULT"
_Z18GodelPrimeKernel88Pyi:
.text._Z18GodelPrimeKernel88Pyi:
        /* <DEDUP_REMOVED lines=28> */
.L_x_12:
        /* <DEDUP_REMOVED lines=12> */
.L_x_112:


//--------------------- .text._Z18GodelPrimeKernel87Pyi --------------------------
	.section	.text._Z18GodelPrimeKernel87Pyi,"ax",@progbits
	.align	128
        .global         _Z18GodelPrimeKernel87Pyi
        .type           _Z18GodelPrimeKernel87Pyi,@function
        .size           _Z18GodelPrimeKernel87Pyi,(.L_x_113 - _Z18GodelPrimeKernel87Pyi)
        .other          _Z18GodelPrimeKernel87Pyi,@"STO_CUDA_ENTRY STV_DEFAULT"
_Z18GodelPrimeKernel87Pyi:
.text._Z18GodelPrimeKernel87Pyi:
        /* <DEDUP_REMOVED lines=28> */
.L_x_13:
        /* <DEDUP_REMOVED lines=12> */
.L_x_113:


//--------------------- .text._Z18GodelPrimeKernel86Pyi --------------------------
	.section	.text._Z18GodelPrimeKernel86Pyi,"ax",@progbits
	.align	128
        .global         _Z18GodelPrimeKernel86Pyi
        .type           _Z18GodelPrimeKernel86Pyi,@function
        .size           _Z18GodelPrimeKernel86Pyi,(.L_x_114 - _Z18GodelPrimeKernel86Pyi)
        .other          _Z18GodelPrimeKernel86Pyi,@"STO_CUDA_ENTRY STV_DEFAULT"
_Z18GodelPrimeKernel86Pyi:
.text._Z18GodelPrimeKernel86Pyi:
        /* <DEDUP_REMOVED lines=28> */
.L_x_14:
        /* <DEDUP_REMOVED lines=12> */
.L_x_114:


//--------------------- .text._Z18GodelPrimeKernel85Pyi --------------------------
	.section	.text._Z18GodelPrimeKernel85Pyi,"ax",@progbits
	.align	128
        .global         _Z18GodelPrimeKernel85Pyi
        .type           _Z18GodelPrimeKernel85Pyi,@function
        .size           _Z18GodelPrimeKernel85Pyi,(.L_x_115 - _Z18GodelPrimeKernel85Pyi)
        .other          _Z18GodelPrimeKernel85Pyi,@"STO_CUDA_ENTRY STV_DEFAULT"
_Z18GodelPrimeKernel85Pyi:
.text._Z18GodelPrimeKernel85Pyi:
        /* <DEDUP_REMOVED lines=28> */
.L_x_15:
        /* <DEDUP_REMOVED lines=12> */
.L_x_115:


//--------------------- .text._Z18GodelPrimeKernel84Pyi --------------------------
	.section	.text._Z18GodelPrimeKernel84Pyi,"ax",@progbits
	.align	128
        .global         _Z18GodelPrimeKernel84Pyi
        .type           _Z18GodelPrimeKernel84Pyi,@function
        .size           _Z18GodelPrimeKernel84Pyi,(.L_x_116 - _Z18GodelPrimeKernel84Pyi)
        .other          _Z18GodelPrimeKernel84Pyi,@"STO_CUDA_ENTRY STV_DEFAULT"
_Z18GodelPrimeKernel84Pyi:
.text._Z18GodelPrimeKernel84Pyi:
        /* <DEDUP_REMOVED lines=28> */
.L_x_16:
        /* <DEDUP_REMOVED lines=12> */
.L_x_116:


//--------------------- .text._Z18GodelPrimeKernel83Pyi --------------------------
	.section	.text._Z18GodelPrimeKernel83Pyi,"ax",@progbits
	.align	128
        .global         _Z18GodelPrimeKernel83Pyi
        .type           _Z18GodelPrimeKernel83Pyi,@function
        .size           _Z18GodelPrimeKernel83Pyi,(.L_x_117 - _Z18GodelPrimeKernel83Pyi)
        .other          _Z18GodelPrimeKernel83Pyi,@"STO_CUDA_ENTRY STV_DEFAULT"
_Z18GodelPrimeKernel83Pyi:
.text._Z18GodelPrimeKernel83Pyi:
        /* <DEDUP_REMOVED lines=28> */
.L_x_17:
        /* <DEDUP_REMOVED lines=12> */
.L_x_117:


//--------------------- .text._Z18GodelPrimeKernel82Pyi --------------------------
	.section	.text._Z18GodelPrimeKernel82Pyi,"ax",@progbits
	.align	128
        .global         _Z18GodelPrimeKernel82Pyi
        .type           _Z18GodelPrimeKernel82Pyi,@function
        .size           _Z18GodelPrimeKernel82Pyi,(.L_x_118 - _Z18GodelPrimeKernel82Pyi)
        .other          _Z18GodelPrimeKernel82Pyi,@"STO_CUDA_ENTRY STV_DEFAULT"
_Z18GodelPrimeKernel82Pyi:
.text._Z18GodelPrimeKernel82Pyi:
        /* <DEDUP_REMOVED lines=28> */
.L_x_18:
        /* <DEDUP_REMOVED lines=12> */
.L_x_118:


//--------------------- .text._Z18GodelPrimeKernel81Pyi --------------------------
	.section	.text._Z18GodelPrimeKernel81Pyi,"ax",@progbits
	.align	128
        .global         _Z18GodelPrimeKernel81Pyi
        .type           _Z18GodelPrimeKernel81Pyi,@function
        .size           _Z18GodelPrimeKernel81Pyi,(.L_x_119 - _Z18GodelPrimeKernel81Pyi)
        .other          _Z18GodelPrimeKernel81Pyi,@"STO_CUDA_ENTRY STV_DEFAULT"
_Z18GodelPrimeKernel81Pyi:
.text._Z18GodelPrimeKernel81Pyi:
        /* <DEDUP_REMOVED lines=28> */
.L_x_19:
        /* <DEDUP_REMOVED lines=12> */
.L_x_119:


//--------------------- .text._Z18GodelPrimeKernel80Pyi --------------------------
	.section	.text._Z18GodelPrimeKernel80Pyi,"ax",@progbits
	.align	128
        .global         _Z18GodelPrimeKernel80Pyi
        .type           _Z18GodelPrimeKernel80Pyi,@function
        .size           _Z18GodelPrimeKernel80Pyi,(.L_x_120 - _Z18GodelPrimeKernel80Pyi)
        .other          _Z18GodelPrimeKernel80Pyi,@"STO_CUDA_ENTRY STV_DEFAULT"
_Z18GodelPrimeKernel80Pyi:
.text._Z18GodelPrimeKernel80Pyi:
        /* <DEDUP_REMOVED lines=28> */
.L_x_20:
        /* <DEDUP_REMOVED lines=12> */
.L_x_120:


//--------------------- .text._Z18GodelPrimeKernel79Pyi --------------------------
	.section	.text._Z18GodelPrimeKernel79Pyi,"ax",@progbits
	.align	128
        .global         _Z18GodelPrimeKernel79Pyi
        .type           _Z18GodelPrimeKernel79Pyi,@function
        .size           _Z18GodelPrimeKernel79Pyi,(.L_x_121 - _Z18GodelPrimeKernel79Pyi)
        .other          _Z18GodelPrimeKernel79Pyi,@"STO_CUDA_ENTRY STV_DEFAULT"
_Z18GodelPrimeKernel79Pyi:
.text._Z18GodelPrimeKernel79Pyi:
        /* <DEDUP_REMOVED lines=28> */
.L_x_21:
        /* <DEDUP_REMOVED lines=12> */
.L_x_121:


//--------------------- .text._Z18GodelPrimeKernel78Pyi --------------------------
	.section	.text._Z18GodelPrimeKernel78Pyi,"ax",@progbits
	.align	128
        .global         _Z18GodelPrimeKernel78Pyi
        .type           _Z18GodelPrimeKernel78Pyi,@function
        .size           _Z18GodelPrimeKernel78Pyi,(.L_x_122 - _Z18GodelPrimeKernel78Pyi)
        .other          _Z18GodelPrimeKernel78Pyi,@"STO_CUDA_ENTRY STV_DEFAULT"
_Z18GodelPrimeKernel78Pyi:
.text._Z18GodelPrimeKernel78Pyi:
        /* <DEDUP_REMOVED lines=28> */
.L_x_22:
        /* <DEDUP_REMOVED lines=12> */
.L_x_122:


//--------------------- .text._Z18GodelPrimeKernel77Pyi --------------------------
	.section	.text._Z18GodelPrimeKernel77Pyi,"ax",@progbits
	.align	128
        .global         _Z18GodelPrimeKernel77Pyi
        .type           _Z18GodelPrimeKernel77Pyi,@function
        .size           _Z18GodelPrimeKernel77Pyi,(.L_x_123 - _Z18GodelPrimeKernel77Pyi)
        .other          _Z18GodelPrimeKernel77Pyi,@"STO_CUDA_ENTRY STV_DEFAULT"
_Z18GodelPrimeKernel77Pyi:
.text._Z18GodelPrimeKernel77Pyi:
        /* <DEDUP_REMOVED lines=28> */
.L_x_23:
        /* <DEDUP_REMOVED lines=12> */
.L_x_123:


//--------------------- .text._Z18GodelPrimeKernel76Pyi --------------------------
	.section	.text._Z18GodelPrimeKernel76Pyi,"ax",@progbits
	.align	128
        .global         _Z18GodelPrimeKernel76Pyi
        .type           _Z18GodelPrimeKernel76Pyi,@function
        .size           _Z18GodelPrimeKernel76Pyi,(.L_x_124 - _Z18GodelPrimeKernel76Pyi)
        .other          _Z18GodelPrimeKernel76Pyi,@"STO_CUDA_ENTRY STV_DEFAULT"
_Z18GodelPrimeKernel76Pyi:
.text._Z18GodelPrimeKernel76Pyi:
        /* <DEDUP_REMOVED lines=28> */
.L_x_24:
        /* <DEDUP_REMOVED lines=12> */
.L_x_124:


//--------------------- .text._Z18GodelPrimeKernel75Pyi --------------------------
	.section	.text._Z18GodelPrimeKernel75Pyi,"ax",@progbits
	.align	128
        .global         _Z18GodelPrimeKernel75Pyi
        .type           _Z18GodelPrimeKernel75Pyi,@function
        .size           _Z18GodelPrimeKernel75Pyi,(.L_x_125 - _Z18GodelPrimeKernel75Pyi)
        .other          _Z18GodelPrimeKernel75Pyi,@"STO_CUDA_ENTRY STV_DEFAULT"
_Z18GodelPrimeKernel75Pyi:
.text._Z18GodelPrimeKernel75Pyi:
        /* <DEDUP_REMOVED lines=28> */
.L_x_25:
        /* <DEDUP_REMOVED lines=12> */
.L_x_125:


//--------------------- .text._Z18GodelPrimeKernel74Pyi --------------------------
	.section	.text._Z18GodelPrimeKernel74Pyi,"ax",@progbits
	.align	128
        .global         _Z18GodelPrimeKernel74Pyi
        .type           _Z18GodelPrimeKernel74Pyi,@function
        .size           _Z18GodelPrimeKernel74Pyi,(.L_x_126 - _Z18GodelPrimeKernel74Pyi)
        .other          _Z18GodelPrimeKernel74Pyi,@"STO_CUDA_ENTRY STV_DEFAULT"
_Z18GodelPrimeKernel74Pyi:
.text._Z18GodelPrimeKernel74Pyi:
        /* <DEDUP_REMOVED lines=28> */
.L_x_26:
        /* <DEDUP_REMOVED lines=12> */
.L_x_126:


//--------------------- .text._Z18GodelPrimeKernel73Pyi --------------------------
	.section	.text._Z18GodelPrimeKernel73Pyi,"ax",@progbits
	.align	128
        .global         _Z18GodelPrimeKernel73Pyi
        .type           _Z18GodelPrimeKernel73Pyi,@function
        .size           _Z18GodelPrimeKernel73Pyi,(.L_x_127 - _Z18GodelPrimeKernel73Pyi)
        .other          _Z18GodelPrimeKernel73Pyi,@"STO_CUDA_ENTRY STV_DEFAULT"
_Z18GodelPrimeKernel73Pyi:
.text._Z18GodelPrimeKernel73Pyi:
        /* <DEDUP_REMOVED lines=28> */
.L_x_27:
        /* <DEDUP_REMOVED lines=12> */
.L_x_127:


//--------------------- .text._Z18GodelPrimeKernel72Pyi --------------------------
	.section	.text._Z18GodelPrimeKernel72Pyi,"ax",@progbits
	.align	128
        .global         _Z18GodelPrimeKernel72Pyi
        .type           _Z18GodelPrimeKernel72Pyi,@function
        .size           _Z18GodelPrimeKernel72Pyi,(.L_x_128 - _Z18GodelPrimeKernel72Pyi)
        .other          _Z18GodelPrimeKernel72Pyi,@"STO_CUDA_ENTRY STV_DEFAULT"
_Z18GodelPrimeKernel72Pyi:
.text._Z18GodelPrimeKernel72Pyi:
        /* <DEDUP_REMOVED lines=28> */
.L_x_28:
        /* <DEDUP_REMOVED lines=12> */
.L_x_128:


//--------------------- .text._Z18GodelPrimeKernel71Pyi --------------------------
	.section	.text._Z18GodelPrimeKernel71Pyi,"ax",@progbits
	.align	128
        .global         _Z18GodelPrimeKernel71Pyi
        .type           _Z18GodelPrimeKernel71Pyi,@function
        .size           _Z18GodelPrimeKernel71Pyi,(.L_x_129 - _Z18GodelPrimeKernel71Pyi)
        .other          _Z18GodelPrimeKernel71Pyi,@"STO_CUDA_ENTRY STV_DEFAULT"
_Z18GodelPrimeKernel71Pyi:
.text._Z18GodelPrimeKernel71Pyi:
        /* <DEDUP_REMOVED lines=28> */
.L_x_29:
        /* <DEDUP_REMOVED lines=12> */
.L_x_129:


//--------------------- .text._Z18GodelPrimeKernel70Pyi --------------------------
	.section	.text._Z18GodelPrimeKernel70Pyi,"ax",@progbits
	.align	128
        .global         _Z18GodelPrimeKernel70Pyi
        .type           _Z18GodelPrimeKernel70Pyi,@function
        .size           _Z18GodelPrimeKernel70Pyi,(.L_x_130 - _Z18GodelPrimeKernel70Pyi)
        .other          _Z18GodelPrimeKernel70Pyi,@"STO_CUDA_ENTRY STV_DEFAULT"
_Z18GodelPrimeKernel70Pyi:
.text._Z18GodelPrimeKernel70Pyi:
        /* <DEDUP_REMOVED lines=28> */
.L_x_30:
        /* <DEDUP_REMOVED lines=12> */
.L_x_130:


//--------------------- .text._Z18GodelPrimeKernel69Pyi --------------------------
	.section	.text._Z18GodelPrimeKernel69Pyi,"ax",@progbits
	.align	128
        .global         _Z18GodelPrimeKernel69Pyi
        .type           _Z18GodelPrimeKernel69Pyi,@function
        .size           _Z18GodelPrimeKernel69Pyi,(.L_x_131 - _Z18GodelPrimeKernel69Pyi)
        .other          _Z18GodelPrimeKernel69Pyi,@"STO_CUDA_ENTRY STV_DEFAULT"
_Z18GodelPrimeKernel69Pyi:
.text._Z18GodelPrimeKernel69Pyi:
        /* <DEDUP_REMOVED lines=28> */
.L_x_31:
        /* <DEDUP_REMOVED lines=12> */
.L_x_131:


//--------------------- .text._Z18GodelPrimeKernel68Pyi --------------------------
	.section	.text._Z18GodelPrimeKernel68Pyi,"ax",@progbits
	.align	128
        .global         _Z18GodelPrimeKernel68Pyi
        .type           _Z18GodelPrimeKernel68Pyi,@function
        .size           _Z18GodelPrimeKernel68Pyi,(.L_x_132 - _Z18GodelPrimeKernel68Pyi)
        .other          _Z18GodelPrimeKernel68Pyi,@"STO_CUDA_ENTRY STV_DEFAULT"
_Z18GodelPrimeKernel68Pyi:
.text._Z18GodelPrimeKernel68Pyi:
        /* <DEDUP_REMOVED lines=28> */
.L_x_32:
        /* <DEDUP_REMOVED lines=12> */
.L_x_132:


//--------------------- .text._Z18GodelPrimeKernel67Pyi --------------------------
	.section	.text._Z18GodelPrimeKernel67Pyi,"ax",@progbits
	.align	128
        .global         _Z18GodelPrimeKernel67Pyi
        .type           _Z18GodelPrimeKernel67Pyi,@function
        .size           _Z18GodelPrimeKernel67Pyi,(.L_x_133 - _Z18GodelPrimeKernel67Pyi)
        .other          _Z18GodelPrimeKernel67Pyi,@"STO_CUDA_ENTRY STV_DEFAULT"
_Z18GodelPrimeKernel67Pyi:
.text._Z18GodelPrimeKernel67Pyi:
        /* <DEDUP_REMOVED lines=28> */
.L_x_33:
        /* <DEDUP_REMOVED lines=12> */
.L_x_133:


//--------------------- .text._Z18GodelPrimeKernel66Pyi --------------------------
	.section	.text._Z18GodelPrimeKernel66Pyi,"ax",@progbits
	.align	128
        .global         _Z18GodelPrimeKernel66Pyi
        .type           _Z18GodelPrimeKernel66Pyi,@function
        .size           _Z18GodelPrimeKernel66Pyi,(.L_x_134 - _Z18GodelPrimeKernel66Pyi)
        .other          _Z18GodelPrimeKernel66Pyi,@"STO_CUDA_ENTRY STV_DEFAULT"
_Z18GodelPrimeKernel66Pyi:
.text._Z18GodelPrimeKernel66Pyi:
        /* <DEDUP_REMOVED lines=28> */
.L_x_34:
        /* <DEDUP_REMOVED lines=12> */
.L_x_134:


//--------------------- .text._Z18GodelPrimeKernel65Pyi --------------------------
	.section	.text._Z18GodelPrimeKernel65Pyi,"ax",@progbits
	.align	128
        .global         _Z18GodelPrimeKernel65Pyi
        .type           _Z18GodelPrimeKernel65Pyi,@function
        .size           _Z18GodelPrimeKernel65Pyi,(.L_x_135 - _Z18GodelPrimeKernel65Pyi)
        .other          _Z18GodelPrimeKernel65Pyi,@"STO_CUDA_ENTRY STV_DEFAULT"
_Z18GodelPrimeKernel65Pyi:
.text._Z18GodelPrimeKernel65Pyi:
        /* <DEDUP_REMOVED lines=28> */
.L_x_35:
        /* <DEDUP_REMOVED lines=12> */
.L_x_135:


//--------------------- .text._Z18GodelPrimeKernel64Pyi --------------------------
	.section	.text._Z18GodelPrimeKernel64Pyi,"ax",@progbits
	.align	128
        .global         _Z18GodelPrimeKernel64Pyi
        .type           _Z18GodelPrimeKernel64Pyi,@function
        .size           _Z18GodelPrimeKernel64Pyi,(.L_x_136 - _Z18GodelPrimeKernel64Pyi)
        .other          _Z18GodelPrimeKernel64Pyi,@"STO_CUDA_ENTRY STV_DEFAULT"
_Z18GodelPrimeKernel64Pyi:
.text._Z18GodelPrimeKernel64Pyi:
        /* <DEDUP_REMOVED lines=28> */
.L_x_36:
        /* <DEDUP_REMOVED lines=12> */
.L_x_136:


//--------------------- .text._Z18GodelPrimeKernel63Pyi --------------------------
	.section	.text._Z18GodelPrimeKernel63Pyi,"ax",@progbits
	.align	128
        .global         _Z18GodelPrimeKernel63Pyi
        .type           _Z18GodelPrimeKernel63Pyi,@function
        .size           _Z18GodelPrimeKernel63Pyi,(.L_x_137 - _Z18GodelPrimeKernel63Pyi)
        .other          _Z18GodelPrimeKernel63Pyi,@"STO_CUDA_ENTRY STV_DEFAULT"
_Z18GodelPrimeKernel63Pyi:
.text._Z18GodelPrimeKernel63Pyi:
        /* <DEDUP_REMOVED lines=28> */
.L_x_37:
        /* <DEDUP_REMOVED lines=12> */
.L_x_137:


//--------------------- .text._Z18GodelPrimeKernel62Pyi --------------------------
	.section	.text._Z18GodelPrimeKernel62Pyi,"ax",@progbits
	.align	128
        .global         _Z18GodelPrimeKernel62Pyi
        .type           _Z18GodelPrimeKernel62Pyi,@function
        .size           _Z18GodelPrimeKernel62Pyi,(.L_x_138 - _Z18GodelPrimeKernel62Pyi)
        .other          _Z18GodelPrimeKernel62Pyi,@"STO_CUDA_ENTRY STV_DEFAULT"
_Z18GodelPrimeKernel62Pyi:
.text._Z18GodelPrimeKernel62Pyi:
        /* <DEDUP_REMOVED lines=28> */
.L_x_38:
        /* <DEDUP_REMOVED lines=12> */
.L_x_138:


//--------------------- .text._Z18GodelPrimeKernel61Pyi --------------------------
	.section	.text._Z18GodelPrimeKernel61Pyi,"ax",@progbits
	.align	128
        .global         _Z18GodelPrimeKernel61Pyi
        .type           _Z18GodelPrimeKernel61Pyi,@function
        .size           _Z18GodelPrimeKernel61Pyi,(.L_x_139 - _Z18GodelPrimeKernel61Pyi)
        .other          _Z18GodelPrimeKernel61Pyi,@"STO_CUDA_ENTRY STV_DEFAULT"
_Z18GodelPrimeKernel61Pyi:
.text._Z18GodelPrimeKernel61Pyi:
        /* <DEDUP_REMOVED lines=28> */
.L_x_39:
        /* <DEDUP_REMOVED lines=12> */
.L_x_139:


//--------------------- .text._Z18GodelPrimeKernel60Pyi --------------------------
	.section	.text._Z18GodelPrimeKernel60Pyi,"ax",@progbits
	.align	128
        .global         _Z18GodelPrimeKernel60Pyi
        .type           _Z18GodelPrimeKernel60Pyi,@function
        .size           _Z18GodelPrimeKernel60Pyi,(.L_x_140 - _Z18GodelPrimeKernel60Pyi)
        .other          _Z18GodelPrimeKernel60Pyi,@"STO_CUDA_ENTRY STV_DEFAULT"
_Z18GodelPrimeKernel60Pyi:
.text._Z18GodelPrimeKernel60Pyi:
        /* <DEDUP_REMOVED lines=28> */
.L_x_40:
        /* <DEDUP_REMOVED lines=12> */
.L_x_140:


//--------------------- .text._Z18GodelPrimeKernel59Pyi --------------------------
	.section	.text._Z18GodelPrimeKernel59Pyi,"ax",@progbits
	.align	128
        .global         _Z18GodelPrimeKernel59Pyi
        .type           _Z18GodelPrimeKernel59Pyi,@function
        .size           _Z18GodelPrimeKernel59Pyi,(.L_x_141 - _Z18GodelPrimeKernel59Pyi)
        .other          _Z18GodelPrimeKernel59Pyi,@"STO_CUDA_ENTRY STV_DEFAULT"
_Z18GodelPrimeKernel59Pyi:
.text._Z18GodelPrimeKernel59Pyi:
        /* <DEDUP_REMOVED lines=28> */
.L_x_41:
        /* <DEDUP_REMOVED lines=12> */
.L_x_141:


//--------------------- .text._Z18GodelPrimeKernel58Pyi --------------------------
	.section	.text._Z18GodelPrimeKernel58Pyi,"ax",@progbits
	.align	128
        .global         _Z18GodelPrimeKernel58Pyi
        .type           _Z18GodelPrimeKernel58Pyi,@function
        .size           _Z18GodelPrimeKernel58Pyi,(.L_x_142 - _Z18GodelPrimeKernel58Pyi)
        .other          _Z18GodelPrimeKernel58Pyi,@"STO_CUDA_ENTRY STV_DEFAULT"
_Z18GodelPrimeKernel58Pyi:
.text._Z18GodelPrimeKernel58Pyi:
        /* <DEDUP_REMOVED lines=28> */
.L_x_42:
        /* <DEDUP_REMOVED lines=12> */
.L_x_142:


//--------------------- .text._Z18GodelPrimeKernel57Pyi --------------------------
	.section	.text._Z18GodelPrimeKernel57Pyi,"ax",@progbits
	.align	128
        .global         _Z18GodelPrimeKernel57Pyi
        .type           _Z18GodelPrimeKernel57Pyi,@function
        .size           _Z18GodelPrimeKernel57Pyi,(.L_x_143 - _Z18GodelPrimeKernel57Pyi)
        .other          _Z18GodelPrimeKernel57Pyi,@"STO_CUDA_ENTRY STV_DEFAULT"
_Z18GodelPrimeKernel57Pyi:
.text._Z18GodelPrimeKernel57Pyi:
        /* <DEDUP_REMOVED lines=28> */
.L_x_43:
        /* <DEDUP_REMOVED lines=12> */
.L_x_143:


//--------------------- .text._Z18GodelPrimeKernel56Pyi --------------------------
	.section	.text._Z18GodelPrimeKernel56Pyi,"ax",@progbits
	.align	128
        .global         _Z18GodelPrimeKernel56Pyi
        .type           _Z18GodelPrimeKernel56Pyi,@function
        .size           _Z18GodelPrimeKernel56Pyi,(.L_x_144 - _Z18GodelPrimeKernel56Pyi)
        .other          _Z18GodelPrimeKernel56Pyi,@"STO_CUDA_ENTRY STV_DEFAULT"
_Z18GodelPrimeKernel56Pyi:
.text._Z18GodelPrimeKernel56Pyi:
        /* <DEDUP_REMOVED lines=28> */
.L_x_44:
        /* <DEDUP_REMOVED lines=12> */
.L_x_144:


//--------------------- .text._Z18GodelPrimeKernel55Pyi --------------------------
	.section	.text._Z18GodelPrimeKernel55Pyi,"ax",@progbits
	.align	128
        .global         _Z18GodelPrimeKernel55Pyi
        .type           _Z18GodelPrimeKernel55Pyi,@function
        .size           _Z18GodelPrimeKernel55Pyi,(.L_x_145 - _Z18GodelPrimeKernel55Pyi)
        .other          _Z18GodelPrimeKernel55Pyi,@"STO_CUDA_ENTRY STV_DEFAULT"
_Z18GodelPrimeKernel55Pyi:
.text._Z18GodelPrimeKernel55Pyi:
        /* <DEDUP_REMOVED lines=28> */
.L_x_45:
        /* <DEDUP_REMOVED lines=12> */
.L_x_145:


//--------------------- .text._Z18GodelPrimeKernel54Pyi --------------------------
	.section	.text._Z18GodelPrimeKernel54Pyi,"ax",@progbits
	.align	128
        .global         _Z18GodelPrimeKernel54Pyi
        .type           _Z18GodelPrimeKernel54Pyi,@function
        .size           _Z18GodelPrimeKernel54Pyi,(.L_x_146 - _Z18GodelPrimeKernel54Pyi)
        .other          _Z18GodelPrimeKernel54Pyi,@"STO_CUDA_ENTRY STV_DEFAULT"
_Z18GodelPrimeKernel54Pyi:
.text._Z18GodelPrimeKernel54Pyi:
        /* <DEDUP_REMOVED lines=28> */
.L_x_46:
        /* <DEDUP_REMOVED lines=12> */
.L_x_146:


//--------------------- .text._Z18GodelPrimeKernel53Pyi --------------------------
	.section	.text._Z18GodelPrimeKernel53Pyi,"ax",@progbits
	.align	128
        .global         _Z18GodelPrimeKernel53Pyi
        .type           _Z18GodelPrimeKernel53Pyi,@function
        .size           _Z18GodelPrimeKernel53Pyi,(.L_x_147 - _Z18GodelPrimeKernel53Pyi)
        .other          _Z18GodelPrimeKernel53Pyi,@"STO_CUDA_ENTRY STV_DEFAULT"
_Z18GodelPrimeKernel53Pyi:
.text._Z18GodelPrimeKernel53Pyi:
        /* <DEDUP_REMOVED lines=28> */
.L_x_47:
        /* <DEDUP_REMOVED lines=12> */
.L_x_147:


//--------------------- .text._Z18GodelPrimeKernel52Pyi --------------------------
	.section	.text._Z18GodelPrimeKernel52Pyi,"ax",@progbits
	.align	128
        .global         _Z18GodelPrimeKernel52Pyi
        .type           _Z18GodelPrimeKernel52Pyi,@function
        .size           _Z18GodelPrimeKernel52Pyi,(.L_x_148 - _Z18GodelPrimeKernel52Pyi)
        .other          _Z18GodelPrimeKernel52Pyi,@"STO_CUDA_ENTRY STV_DEFAULT"
_Z18GodelPrimeKernel52Pyi:
.text._Z18GodelPrimeKernel52Pyi:
        /* <DEDUP_REMOVED lines=28> */
.L_x_48:
        /* <DEDUP_REMOVED lines=12> */
.L_x_148:


//--------------------- .text._Z18GodelPrimeKernel51Pyi --------------------------
	.section	.text._Z18GodelPrimeKernel51Pyi,"ax",@progbits
	.align	128
        .global         _Z18GodelPrimeKernel51Pyi
        .type           _Z18GodelPrimeKernel51Pyi,@function
        .size           _Z18GodelPrimeKernel51Pyi,(.L_x_149 - _Z18GodelPrimeKernel51Pyi)
        .other          _Z18GodelPrimeKernel51Pyi,@"STO_CUDA_ENTRY STV_DEFAULT"
_Z18GodelPrimeKernel51Pyi:
.text._Z18GodelPrimeKernel51Pyi:
        /* <DEDUP_REMOVED lines=28> */
.L_x_49:
        /* <DEDUP_REMOVED lines=12> */
.L_x_149:


//--------------------- .text._Z18GodelPrimeKernel50Pyi --------------------------
	.section	.text._Z18GodelPrimeKernel50Pyi,"ax",@progbits
	.align	128
        .global         _Z18GodelPrimeKernel50Pyi
        .type           _Z18GodelPrimeKernel50Pyi,@function
        .size           _Z18GodelPrimeKernel50Pyi,(.L_x_150 - _Z18GodelPrimeKernel50Pyi)
        .other          _Z18GodelPrimeKernel50Pyi,@"STO_CUDA_ENTRY STV_DEFAULT"
_Z18GodelPrimeKernel50Pyi:
.text._Z18GodelPrimeKernel50Pyi:
        /* <DEDUP_REMOVED lines=28> */
.L_x_50:
        /* <DEDUP_REMOVED lines=12> */
.L_x_150:


//--------------------- .text._Z18GodelPrimeKernel49Pyi --------------------------
	.section	.text._Z18GodelPrimeKernel49Pyi,"ax",@progbits
	.align	128
        .global         _Z18GodelPrimeKernel49Pyi
        .type           _Z18GodelPrimeKernel49Pyi,@function
        .size           _Z18GodelPrimeKernel49Pyi,(.L_x_151 - _Z18GodelPrimeKernel49Pyi)
        .other          _Z18GodelPrimeKernel49Pyi,@"STO_CUDA_ENTRY STV_DEFAULT"
_Z18GodelPrimeKernel49Pyi:
.text._Z18GodelPrimeKernel49Pyi:
        /* <DEDUP_REMOVED lines=28> */
.L_x_51:
        /* <DEDUP_REMOVED lines=12> */
.L_x_151:


//--------------------- .text._Z18GodelPrimeKernel48Pyi --------------------------
	.section	.text._Z18GodelPrimeKernel48Pyi,"ax",@progbits
	.align	128
        .global         _Z18GodelPrimeKernel48Pyi
        .type           _Z18GodelPrimeKernel48Pyi,@function
        .size           _Z18GodelPrimeKernel48Pyi,(.L_x_152 - _Z18GodelPrimeKernel48Pyi)
        .other          _Z18GodelPrimeKernel48Pyi,@"STO_CUDA_ENTRY STV_DEFAULT"
_Z18GodelPrimeKernel48Pyi:
.text._Z18GodelPrimeKernel48Pyi:
        /* <DEDUP_REMOVED lines=28> */
.L_x_52:
        /* <DEDUP_REMOVED lines=12> */
.L_x_152:


//--------------------- .text._Z18GodelPrimeKernel47Pyi --------------------------
	.section	.text._Z18GodelPrimeKernel47Pyi,"ax",@progbits
	.align	128
        .global         _Z18GodelPrimeKernel47Pyi
        .type           _Z18GodelPrimeKernel47Pyi,@function
        .size           _Z18GodelPrimeKernel47Pyi,(.L_x_153 - _Z18GodelPrimeKernel47Pyi)
        .other          _Z18GodelPrimeKernel47Pyi,@"STO_CUDA_ENTRY STV_DEFAULT"
_Z18GodelPrimeKernel47Pyi:
.text._Z18GodelPrimeKernel47Pyi:
        /* <DEDUP_REMOVED lines=28> */
.L_x_53:
        /* <DEDUP_REMOVED lines=12> */
.L_x_153:


//--------------------- .text._Z18GodelPrimeKernel46Pyi --------------------------
	.section	.text._Z18GodelPrimeKernel46Pyi,"ax",@progbits
	.align	128
        .global         _Z18GodelPrimeKernel46Pyi
        .type           _Z18GodelPrimeKernel46Pyi,@function
        .size           _Z18GodelPrimeKernel46Pyi,(.L_x_154 - _Z18GodelPrimeKernel46Pyi)
        .other          _Z18GodelPrimeKernel46Pyi,@"STO_CUDA_ENTRY STV_DEFAULT"
_Z18GodelPrimeKernel46Pyi:
.text._Z18GodelPrimeKernel46Pyi:
        /* <DEDUP_REMOVED lines=28> */
.L_x_54:
        /* <DEDUP_REMOVED lines=12> */
.L_x_154:


//--------------------- .text._Z18GodelPrimeKernel45Pyi --------------------------
	.section	.text._Z18GodelPrimeKernel45Pyi,"ax",@progbits
	.align	128
        .global         _Z18GodelPrimeKernel45Pyi
        .type           _Z18GodelPrimeKernel45Pyi,@function
        .size           _Z18GodelPrimeKernel45Pyi,(.L_x_155 - _Z18GodelPrimeKernel45Pyi)
        .other          _Z18GodelPrimeKernel45Pyi,@"STO_CUDA_ENTRY STV_DEFAULT"
_Z18GodelPrimeKernel45Pyi:
.text._Z18GodelPrimeKernel45Pyi:
        /* <DEDUP_REMOVED lines=28> */
.L_x_55:
        /* <DEDUP_REMOVED lines=12> */
.L_x_155:


//--------------------- .text._Z18GodelPrimeKernel44Pyi --------------------------
	.section	.text._Z18GodelPrimeKernel44Pyi,"ax",@progbits
	.align	128
        .global         _Z18GodelPrimeKernel44Pyi
        .type           _Z18GodelPrimeKernel44Pyi,@function
        .size           _Z18GodelPrimeKernel44Pyi,(.L_x_156 - _Z18GodelPrimeKernel44Pyi)
        .other          _Z18GodelPrimeKernel44Pyi,@"STO_CUDA_ENTRY STV_DEFAULT"
_Z18GodelPrimeKernel44Pyi:
.text._Z18GodelPrimeKernel44Pyi:
        /* <DEDUP_REMOVED lines=28> */
.L_x_56:
        /* <DEDUP_REMOVED lines=12> */
.L_x_156:


//--------------------- .text._Z18GodelPrimeKernel43Pyi --------------------------
	.section	.text._Z18GodelPrimeKernel43Pyi,"ax",@progbits
	.align	128
        .global         _Z18GodelPrimeKernel43Pyi
        .type           _Z18GodelPrimeKernel43Pyi,@function
        .size           _Z18GodelPrimeKernel43Pyi,(.L_x_157 - _Z18GodelPrimeKernel43Pyi)
        .other          _Z18GodelPrimeKernel43Pyi,@"STO_CUDA_ENTRY STV_DEFAULT"
_Z18GodelPrimeKernel43Pyi:
.text._Z18GodelPrimeKernel43Pyi:
        /* <DEDUP_REMOVED lines=28> */
.L_x_57:
        /* <DEDUP_REMOVED lines=12> */
.L_x_157:


//--------------------- .text._Z18GodelPrimeKernel42Pyi --------------------------
	.section	.text._Z18GodelPrimeKernel42Pyi,"ax",@progbits
	.align	128
        .global         _Z18GodelPrimeKernel42Pyi
        .type           _Z18GodelPrimeKernel42Pyi,@function
        .size           _Z18GodelPrimeKernel42Pyi,(.L_x_158 - _Z18GodelPrimeKernel42Pyi)
        .other          _Z18GodelPrimeKernel42Pyi,@"STO_CUDA_ENTRY STV_DEFAULT"
_Z18GodelPrimeKernel42Pyi:
.text._Z18GodelPrimeKernel42Pyi:
        /* <DEDUP_REMOVED lines=28> */
.L_x_58:
        /* <DEDUP_REMOVED lines=12> */
.L_x_158:


//--------------------- .text._Z18GodelPrimeKernel41Pyi --------------------------
	.section	.text._Z18GodelPrimeKernel41Pyi,"ax",@progbits
	.align	128
        .global         _Z18GodelPrimeKernel41Pyi
        .type           _Z18GodelPrimeKernel41Pyi,@function
        .size           _Z18GodelPrimeKernel41Pyi,(.L_x_159 - _Z18GodelPrimeKernel41Pyi)
        .other          _Z18GodelPrimeKernel41Pyi,@"STO_CUDA_ENTRY STV_DEFAULT"
_Z18GodelPrimeKernel41Pyi:
.text._Z18GodelPrimeKernel41Pyi:
        /* <DEDUP_REMOVED lines=28> */
.L_x_59:
        /* <DEDUP_REMOVED lines=12> */
.L_x_159:


//--------------------- .text._Z18GodelPrimeKernel40Pyi --------------------------
	.section	.text._Z18GodelPrimeKernel40Pyi,"ax",@progbits
	.align	128
        .global         _Z18GodelPrimeKernel40Pyi
        .type           _Z18GodelPrimeKernel40Pyi,@function
        .size           _Z18GodelPrimeKernel40Pyi,(.L_x_160 - _Z18GodelPrimeKernel40Pyi)
        .other          _Z18GodelPrimeKernel40Pyi,@"STO_CUDA_ENTRY STV_DEFAULT"
_Z18GodelPrimeKernel40Pyi:
.text._Z18GodelPrimeKernel40Pyi:
        /* <DEDUP_REMOVED lines=28> */
.L_x_60:
        /* <DEDUP_REMOVED lines=12> */
.L_x_160:


//--------------------- .text._Z18GodelPrimeKernel39Pyi --------------------------
	.section	.text._Z18GodelPrimeKernel39Pyi,"ax",@progbits
	.align	128
        .global         _Z18GodelPrimeKernel39Pyi
        .type           _Z18GodelPrimeKernel39Pyi,@function
        .size           _Z18GodelPrimeKernel39Pyi,(.L_x_161 - _Z18GodelPrimeKernel39Pyi)
        .other          _Z18GodelPrimeKernel39Pyi,@"STO_CUDA_ENTRY STV_DEFAULT"
_Z18GodelPrimeKernel39Pyi:
.text._Z18GodelPrimeKernel39Pyi:
        /* <DEDUP_REMOVED lines=28> */
.L_x_61:
        /* <DEDUP_REMOVED lines=12> */
.L_x_161:


//--------------------- .text._Z18GodelPrimeKernel38Pyi --------------------------
	.section	.text._Z18GodelPrimeKernel38Pyi,"ax",@progbits
	.align	128
        .global         _Z18GodelPrimeKernel38Pyi
        .type           _Z18GodelPrimeKernel38Pyi,@function
        .size           _Z18GodelPrimeKernel38Pyi,(.L_x_162 - _Z18GodelPrimeKernel38Pyi)
        .other          _Z18GodelPrimeKernel38Pyi,@"STO_CUDA_ENTRY STV_DEFAULT"
_Z18GodelPrimeKernel38Pyi:
.text._Z18GodelPrimeKernel38Pyi:
        /* <DEDUP_REMOVED lines=28> */
.L_x_62:
        /* <DEDUP_REMOVED lines=12> */
.L_x_162:


//--------------------- .text._Z18GodelPrimeKernel37Pyi --------------------------
	.section	.text._Z18GodelPrimeKernel37Pyi,"ax",@progbits
	.align	128
        .global         _Z18GodelPrimeKernel37Pyi
        .type           _Z18GodelPrimeKernel37Pyi,@function
        .size           _Z18GodelPrimeKernel37Pyi,(.L_x_163 - _Z18GodelPrimeKernel37Pyi)
        .other          _Z18GodelPrimeKernel37Pyi,@"STO_CUDA_ENTRY STV_DEFAULT"
_Z18GodelPrimeKernel37Pyi:
.text._Z18GodelPrimeKernel37Pyi:
        /* <DEDUP_REMOVED lines=28> */
.L_x_63:
        /* <DEDUP_REMOVED lines=12> */
.L_x_163:


//--------------------- .text._Z18GodelPrimeKernel36Pyi --------------------------
	.section	.text._Z18GodelPrimeKernel36Pyi,"ax",@progbits
	.align	128
        .global         _Z18GodelPrimeKernel36Pyi
        .type           _Z18GodelPrimeKernel36Pyi,@function
        .size           _Z18GodelPrimeKernel36Pyi,(.L_x_164 - _Z18GodelPrimeKernel36Pyi)
        .other          _Z18GodelPrimeKernel36Pyi,@"STO_CUDA_ENTRY STV_DEFAULT"
_Z18GodelPrimeKernel36Pyi:
.text._Z18GodelPrimeKernel36Pyi:
        /* <DEDUP_REMOVED lines=28> */
.L_x_64:
        /* <DEDUP_REMOVED lines=12> */
.L_x_164:


//--------------------- .text._Z18GodelPrimeKernel35Pyi --------------------------
	.section	.text._Z18GodelPrimeKernel35Pyi,"ax",@progbits
	.align	128
        .global         _Z18GodelPrimeKernel35Pyi
        .type           _Z18GodelPrimeKernel35Pyi,@function
        .size           _Z18GodelPrimeKernel35Pyi,(.L_x_165 - _Z18GodelPrimeKernel35Pyi)
        .other          _Z18GodelPrimeKernel35Pyi,@"STO_CUDA_ENTRY STV_DEFAULT"
_Z18GodelPrimeKernel35Pyi:
.text._Z18GodelPrimeKernel35Pyi:
        /* <DEDUP_REMOVED lines=28> */
.L_x_65:
        /* <DEDUP_REMOVED lines=12> */
.L_x_165:


//--------------------- .text._Z18GodelPrimeKernel34Pyi --------------------------
	.section	.text._Z18GodelPrimeKernel34Pyi,"ax",@progbits
	.align	128
        .global         _Z18GodelPrimeKernel34Pyi
        .type           _Z18GodelPrimeKernel34Pyi,@function
        .size           _Z18GodelPrimeKernel34Pyi,(.L_x_166 - _Z18GodelPrimeKernel34Pyi)
        .other          _Z18GodelPrimeKernel34Pyi,@"STO_CUDA_ENTRY STV_DEFAULT"
_Z18GodelPrimeKernel34Pyi:
.text._Z18GodelPrimeKernel34Pyi:
        /* <DEDUP_REMOVED lines=28> */
.L_x_66:
        /* <DEDUP_REMOVED lines=12> */
.L_x_166:


//--------------------- .text._Z18GodelPrimeKernel33Pyi --------------------------
	.section	.text._Z18GodelPrimeKernel33Pyi,"ax",@progbits
	.align	128
        .global         _Z18GodelPrimeKernel33Pyi
        .type           _Z18GodelPrimeKernel33Pyi,@function
        .size           _Z18GodelPrimeKernel33Pyi,(.L_x_167 - _Z18GodelPrimeKernel33Pyi)
        .other          _Z18GodelPrimeKernel33Pyi,@"STO_CUDA_ENTRY STV_DEFAULT"
_Z18GodelPrimeKernel33Pyi:
.text._Z18GodelPrimeKernel33Pyi:
        /* <DEDUP_REMOVED lines=28> */
.L_x_67:
        /* <DEDUP_REMOVED lines=12> */
.L_x_167:


//--------------------- .text._Z18GodelPrimeKernel32Pyi --------------------------
	.section	.text._Z18GodelPrimeKernel32Pyi,"ax",@progbits
	.align	128
        .global         _Z18GodelPrimeKernel32Pyi
        .type           _Z18GodelPrimeKernel32Pyi,@function
        .size           _Z18GodelPrimeKernel32Pyi,(.L_x_168 - _Z18GodelPrimeKernel32Pyi)
        .other          _Z18GodelPrimeKernel32Pyi,@"STO_CUDA_ENTRY STV_DEFAULT"
_Z18GodelPrimeKernel32Pyi:
.text._Z18GodelPrimeKernel32Pyi:
        /* <DEDUP_REMOVED lines=28> */
.L_x_68:
        /* <DEDUP_REMOVED lines=12> */
.L_x_168:


//--------------------- .text._Z18GodelPrimeKernel31Pyi --------------------------
	.section	.text._Z18GodelPrimeKernel31Pyi,"ax",@progbits
	.align	128
        .global         _Z18GodelPrimeKernel31Pyi
        .type           _Z18GodelPrimeKernel31Pyi,@function
        .size           _Z18GodelPrimeKernel31Pyi,(.L_x_169 - _Z18GodelPrimeKernel31Pyi)
        .other          _Z18GodelPrimeKernel31Pyi,@"STO_CUDA_ENTRY STV_DEFAULT"
_Z18GodelPrimeKernel31Pyi:
.text._Z18GodelPrimeKernel31Pyi:
        /* <DEDUP_REMOVED lines=28> */
.L_x_69:
        /* <DEDUP_REMOVED lines=12> */
.L_x_169:


//--------------------- .text._Z18GodelPrimeKernel30Pyi --------------------------
	.section	.text._Z18GodelPrimeKernel30Pyi,"ax",@progbits
	.align	128
        .global         _Z18GodelPrimeKernel30Pyi
        .type           _Z18GodelPrimeKernel30Pyi,@function
        .size           _Z18GodelPrimeKernel30Pyi,(.L_x_170 - _Z18GodelPrimeKernel30Pyi)
        .other          _Z18GodelPrimeKernel30Pyi,@"STO_CUDA_ENTRY STV_DEFAULT"
_Z18GodelPrimeKernel30Pyi:
.text._Z18GodelPrimeKernel30Pyi:
        /* <DEDUP_REMOVED lines=28> */
.L_x_70:
        /* <DEDUP_REMOVED lines=12> */
.L_x_170:


//--------------------- .text._Z18GodelPrimeKernel29Pyi --------------------------
	.section	.text._Z18GodelPrimeKernel29Pyi,"ax",@progbits
	.align	128
        .global         _Z18GodelPrimeKernel29Pyi
        .type           _Z18GodelPrimeKernel29Pyi,@function
        .size           _Z18GodelPrimeKernel29Pyi,(.L_x_171 - _Z18GodelPrimeKernel29Pyi)
        .other          _Z18GodelPrimeKernel29Pyi,@"STO_CUDA_ENTRY STV_DEFAULT"
_Z18GodelPrimeKernel29Pyi:
.text._Z18GodelPrimeKernel29Pyi:
        /* <DEDUP_REMOVED lines=28> */
.L_x_71:
        /* <DEDUP_REMOVED lines=12> */
.L_x_171:


//--------------------- .text._Z18GodelPrimeKernel28Pyi --------------------------
	.section	.text._Z18GodelPrimeKernel28Pyi,"ax",@progbits
	.align	128
        .global         _Z18GodelPrimeKernel28Pyi
        .type           _Z18GodelPrimeKernel28Pyi,@function
        .size           _Z18GodelPrimeKernel28Pyi,(.L_x_172 - _Z18GodelPrimeKernel28Pyi)
        .other          _Z18GodelPrimeKernel28Pyi,@"STO_CUDA_ENTRY STV_DEFAULT"
_Z18GodelPrimeKernel28Pyi:
.text._Z18GodelPrimeKernel28Pyi:
        /* <DEDUP_REMOVED lines=28> */
.L_x_72:
        /* <DEDUP_REMOVED lines=12> */
.L_x_172:


//--------------------- .text._Z18GodelPrimeKernel27Pyi --------------------------
	.section	.text._Z18GodelPrimeKernel27Pyi,"ax",@progbits
	.align	128
        .global         _Z18GodelPrimeKernel27Pyi
        .type           _Z18GodelPrimeKernel27Pyi,@function
        .size           _Z18GodelPrimeKernel27Pyi,(.L_x_173 - _Z18GodelPrimeKernel27Pyi)
        .other          _Z18GodelPrimeKernel27Pyi,@"STO_CUDA_ENTRY STV_DEFAULT"
_Z18GodelPrimeKernel27Pyi:
.text._Z18GodelPrimeKernel27Pyi:
        /* <DEDUP_REMOVED lines=14> */
[----:B-1----:R-:W2:Y:S01]  /*00e0*/  LDG.E.64 R4, desc[UR4][R2.64] ;  /* 0x0000000402047981 */ /* 0x002ea2000c1e1b00 */
[----:B------:R-:W-:Y:S02]  /*00f0*/  HFMA2 R7, -RZ, RZ, 0, 0 ;  /* 0x00000000ff077431 */ /* 0x000fe400000001ff */
[----:B------:R-:W-:-:S04]  /*0100*/  IMAD.MOV.U32 R6, RZ, RZ, 0x59 ;  /* 0x00000059ff067424 */ /* 0x000fc800078e00ff */
[----:B--2---:R-:W-:-:S04]  /*0110*/  IMAD.WIDE.U32 R6, R4, 0x90, R6 ;  /* 0x0000009004067825 */ /* 0x004fc800078e0006 */
[----:B------:R-:W-:-:S04]  /*0120*/  IMAD R5, R5, 0x90, RZ ;  /* 0x0000009005057824 */ /* 0x000fc800078e02ff */
[----:B------:R-:W-:-:S05]  /*0130*/  IMAD.IADD R7, R7, 0x1, R5 ;  /* 0x0000000107077824 */ /* 0x000fca00078e0205 */
[----:B------:R-:W-:Y:S01]  /*0140*/  STG.E.64 desc[UR4][R2.64], R6 ;  /* 0x0000000602007986 */ /* 0x000fe2000c101b04 */
[----:B------:R-:W-:Y:S05]  /*0150*/  EXIT ;  /* 0x000000000000794d */ /* 0x000fea0003800000 */
.L_x_73:
        /* <DEDUP_REMOVED lines=10> */
.L_x_173:


//--------------------- .text._Z18GodelPrimeKernel26Pyi --------------------------
	.section	.text._Z18GodelPrimeKernel26Pyi,"ax",@progbits
	.align	128
        .global         _Z18GodelPrimeKernel26Pyi
        .type           _Z18GodelPrimeKernel26Pyi,@function
        .size           _Z18GodelPrimeKernel26Pyi,(.L_x_174 - _Z18GodelPrimeKernel26Pyi)
        .other          _Z18GodelPrimeKernel26Pyi,@"STO_CUDA_ENTRY STV_DEFAULT"
_Z18GodelPrimeKernel26Pyi:
.text._Z18GodelPrimeKernel26Pyi:
        /* <DEDUP_REMOVED lines=28> */
.L_x_74:
        /* <DEDUP_REMOVED lines=12> */
.L_x_174:


//--------------------- .text._Z18GodelPrimeKernel25Pyi --------------------------
	.section	.text._Z18GodelPrimeKernel25Pyi,"ax",@progbits
	.align	128
        .global         _Z18GodelPrimeKernel25Pyi
        .type           _Z18GodelPrimeKernel25Pyi,@function
        .size           _Z18GodelPrimeKernel25Pyi,(.L_x_175 - _Z18GodelPrimeKernel25Pyi)
        .other          _Z18GodelPrimeKernel25Pyi,@"STO_CUDA_ENTRY STV_DEFAULT"
_Z18GodelPrimeKernel25Pyi:
.text._Z18GodelPrimeKernel25Pyi:
        /* <DEDUP_REMOVED lines=28> */
.L_x_75:
        /* <DEDUP_REMOVED lines=12> */
.L_x_175:


//--------------------- .text._Z18GodelPrimeKernel24Pyi --------------------------
	.section	.text._Z18GodelPrimeKernel24Pyi,"ax",@progbits
	.align	128
        .global         _Z18GodelPrimeKernel24Pyi
        .type           _Z18GodelPrimeKernel24Pyi,@function
        .size           _Z18GodelPrimeKernel24Pyi,(.L_x_176 - _Z18GodelPrimeKernel24Pyi)
        .other          _Z18GodelPrimeKernel24Pyi,@"STO_CUDA_ENTRY STV_DEFAULT"
_Z18GodelPrimeKernel24Pyi:
.text._Z18GodelPrimeKernel24Pyi:
        /* <DEDUP_REMOVED lines=28> */
.L_x_76:
        /* <DEDUP_REMOVED lines=12> */
.L_x_176:


//--------------------- .text._Z18GodelPrimeKernel23Pyi --------------------------
	.section	.text._Z18GodelPrimeKernel23Pyi,"ax",@progbits
	.align	128
        .global         _Z18GodelPrimeKernel23Pyi
        .type           _Z18GodelPrimeKernel23Pyi,@function
        .size           _Z18GodelPrimeKernel23Pyi,(.L_x_177 - _Z18GodelPrimeKernel23Pyi)
        .other          _Z18GodelPrimeKernel23Pyi,@"STO_CUDA_ENTRY STV_DEFAULT"
_Z18GodelPrimeKernel23Pyi:
.text._Z18GodelPrimeKernel23Pyi:
        /* <DEDUP_REMOVED lines=28> */
.L_x_77:
        /* <DEDUP_REMOVED lines=12> */
.L_x_177:


//--------------------- .text._Z18GodelPrimeKernel22Pyi --------------------------
	.section	.text._Z18GodelPrimeKernel22Pyi,"ax",@progbits
	.align	128
        .global         _Z18GodelPrimeKernel22Pyi
        .type           _Z18GodelPrimeKernel22Pyi,@function
        .size           _Z18GodelPrimeKernel22Pyi,(.L_x_178 - _Z18GodelPrimeKernel22Pyi)
        .other          _Z18GodelPrimeKernel22Pyi,@"STO_CUDA_ENTRY STV_DEFAULT"
_Z18GodelPrimeKernel22Pyi:
.text._Z18GodelPrimeKernel22Pyi:
        /* <DEDUP_REMOVED lines=28> */
.L_x_78:
        /* <DEDUP_REMOVED lines=12> */
.L_x_178:


//--------------------- .text._Z18GodelPrimeKernel21Pyi --------------------------
	.section	.text._Z18GodelPrimeKernel21Pyi,"ax",@progbits
	.align	128
        .global         _Z18GodelPrimeKernel21Pyi
        .type           _Z18GodelPrimeKernel21Pyi,@function
        .size           _Z18GodelPrimeKernel21Pyi,(.L_x_179 - _Z18GodelPrimeKernel21Pyi)
        .other          _Z18GodelPrimeKernel21Pyi,@"STO_CUDA_ENTRY STV_DEFAULT"
_Z18GodelPrimeKernel21Pyi:
.text._Z18GodelPrimeKernel21Pyi:
        /* <DEDUP_REMOVED lines=28> */
.L_x_79:
        /* <DEDUP_REMOVED lines=12> */
.L_x_179:


//--------------------- .text._Z18GodelPrimeKernel20Pyi --------------------------
	.section	.text._Z18GodelPrimeKernel20Pyi,"ax",@progbits
	.align	128
        .global         _Z18GodelPrimeKernel20Pyi
        .type           _Z18GodelPrimeKernel20Pyi,@function
        .size           _Z18GodelPrimeKernel20Pyi,(.L_x_180 - _Z18GodelPrimeKernel20Pyi)
        .other          _Z18GodelPrimeKernel20Pyi,@"STO_CUDA_ENTRY STV_DEFAULT"
_Z18GodelPrimeKernel20Pyi:
.text._Z18GodelPrimeKernel20Pyi:
        /* <DEDUP_REMOVED lines=28> */
.L_x_80:
        /* <DEDUP_REMOVED lines=12> */
.L_x_180:


//--------------------- .text._Z18GodelPrimeKernel19Pyi --------------------------
	.section	.text._Z18GodelPrimeKernel19Pyi,"ax",@progbits
	.align	128
        .global         _Z18GodelPrimeKernel19Pyi
        .type           _Z18GodelPrimeKernel19Pyi,@function
        .size           _Z18GodelPrimeKernel19Pyi,(.L_x_181 - _Z18GodelPrimeKernel19Pyi)
        .other          _Z18GodelPrimeKernel19Pyi,@"STO_CUDA_ENTRY STV_DEFAULT"
_Z18GodelPrimeKernel19Pyi:
.text._Z18GodelPrimeKernel19Pyi:
        /* <DEDUP_REMOVED lines=28> */
.L_x_81:
        /* <DEDUP_REMOVED lines=12> */
.L_x_181:


//--------------------- .text._Z18GodelPrimeKernel18Pyi --------------------------
	.section	.text._Z18GodelPrimeKernel18Pyi,"ax",@progbits
	.align	128
        .global         _Z18GodelPrimeKernel18Pyi
        .type           _Z18GodelPrimeKernel18Pyi,@function
        .size           _Z18GodelPrimeKernel18Pyi,(.L_x_182 - _Z18GodelPrimeKernel18Pyi)
        .other          _Z18GodelPrimeKernel18Pyi,@"STO_CUDA_ENTRY STV_DEFAULT"
_Z18GodelPrimeKernel18Pyi:
.text._Z18GodelPrimeKernel18Pyi:
        /* <DEDUP_REMOVED lines=28> */
.L_x_82:
        /* <DEDUP_REMOVED lines=12> */
.L_x_182:


//--------------------- .text._Z18GodelPrimeKernel17Pyi --------------------------
	.section	.text._Z18GodelPrimeKernel17Pyi,"ax",@progbits
	.align	128
        .global         _Z18GodelPrimeKernel17Pyi
        .type           _Z18GodelPrimeKernel17Pyi,@function
        .size           _Z18GodelPrimeKernel17Pyi,(.L_x_183 - _Z18GodelPrimeKernel17Pyi)
        .other          _Z18GodelPrimeKernel17Pyi,@"STO_CUDA_ENTRY STV_DEFAULT"
_Z18GodelPrimeKernel17Pyi:
.text._Z18GodelPrimeKernel17Pyi:
        /* <DEDUP_REMOVED lines=22> */
.L_x_83:
        /* <DEDUP_REMOVED lines=10> */
.L_x_183:


//--------------------- .text._Z18GodelPrimeKernel16Pyi --------------------------
	.section	.text._Z18GodelPrimeKernel16Pyi,"ax",@progbits
	.align	128
        .global         _Z18GodelPrimeKernel16Pyi
        .type           _Z18GodelPrimeKernel16Pyi,@function
        .size           _Z18GodelPrimeKernel16Pyi,(.L_x_184 - _Z18GodelPrimeKernel16Pyi)
        .other          _Z18GodelPrimeKernel16Pyi,@"STO_CUDA_ENTRY STV_DEFAULT"
_Z18GodelPrimeKernel16Pyi:
.text._Z18GodelPrimeKernel16Pyi:
        /* <DEDUP_REMOVED lines=28> */
.L_x_84:
        /* <DEDUP_REMOVED lines=12> */
.L_x_184:


//--------------------- .text._Z18GodelPrimeKernel15Pyi --------------------------
	.section	.text._Z18GodelPrimeKernel15Pyi,"ax",@progbits
	.align	128
        .global         _Z18GodelPrimeKernel15Pyi
        .type           _Z18GodelPrimeKernel15Pyi,@function
        .size           _Z18GodelPrimeKernel15Pyi,(.L_x_185 - _Z18GodelPrimeKernel15Pyi)
        .other          _Z18GodelPrimeKernel15Pyi,@"STO_CUDA_ENTRY STV_DEFAULT"
_Z18GodelPrimeKernel15Pyi:
.text._Z18GodelPrimeKernel15Pyi:
        /* <DEDUP_REMOVED lines=28> */
.L_x_85:
        /* <DEDUP_REMOVED lines=12> */
.L_x_185:


//--------------------- .text._Z18GodelPrimeKernel14Pyi --------------------------
	.section	.text._Z18GodelPrimeKernel14Pyi,"ax",@progbits
	.align	128
        .global         _Z18GodelPrimeKernel14Pyi
        .type           _Z18GodelPrimeKernel14Pyi,@function
        .size           _Z18GodelPrimeKernel14Pyi,(.L_x_186 - _Z18GodelPrimeKernel14Pyi)
        .other          _Z18GodelPrimeKernel14Pyi,@"STO_CUDA_ENTRY STV_DEFAULT"
_Z18GodelPrimeKernel14Pyi:
.text._Z18GodelPrimeKernel14Pyi:
        /* <DEDUP_REMOVED lines=28> */
.L_x_86:
        /* <DEDUP_REMOVED lines=12> */
.L_x_186:


//--------------------- .text._Z18GodelPrimeKernel13Pyi --------------------------
	.section	.text._Z18GodelPrimeKernel13Pyi,"ax",@progbits
	.align	128
        .global         _Z18GodelPrimeKernel13Pyi
        .type           _Z18GodelPrimeKernel13Pyi,@function
        .size           _Z18GodelPrimeKernel13Pyi,(.L_x_187 - _Z18GodelPrimeKernel13Pyi)
        .other          _Z18GodelPrimeKernel13Pyi,@"STO_CUDA_ENTRY STV_DEFAULT"
_Z18GodelPrimeKernel13Pyi:
.text._Z18GodelPrimeKernel13Pyi:
        /* <DEDUP_REMOVED lines=28> */
.L_x_87:
        /* <DEDUP_REMOVED lines=12> */
.L_x_187:


//--------------------- .text._Z18GodelPrimeKernel12Pyi --------------------------
	.section	.text._Z18GodelPrimeKernel12Pyi,"ax",@progbits
	.align	128
        .global         _Z18GodelPrimeKernel12Pyi
        .type           _Z18GodelPrimeKernel12Pyi,@function
        .size           _Z18GodelPrimeKernel12Pyi,(.L_x_188 - _Z18GodelPrimeKernel12Pyi)
        .other          _Z18GodelPrimeKernel12Pyi,@"STO_CUDA_ENTRY STV_DEFAULT"
_Z18GodelPrimeKernel12Pyi:
.text._Z18GodelPrimeKernel12Pyi:
        /* <DEDUP_REMOVED lines=28> */
.L_x_88:
        /* <DEDUP_REMOVED lines=12> */
.L_x_188:


//--------------------- .text._Z18GodelPrimeKernel11Pyi --------------------------
	.section	.text._Z18GodelPrimeKernel11Pyi,"ax",@progbits
	.align	128
        .global         _Z18GodelPrimeKernel11Pyi
        .type           _Z18GodelPrimeKernel11Pyi,@function
        .size           _Z18GodelPrimeKernel11Pyi,(.L_x_189 - _Z18GodelPrimeKernel11Pyi)
        .other          _Z18GodelPrimeKernel11Pyi,@"STO_CUDA_ENTRY STV_DEFAULT"
_Z18GodelPrimeKernel11Pyi:
.text._Z18GodelPrimeKernel11Pyi:
        /* <DEDUP_REMOVED lines=22> */
.L_x_89:
        /* <DEDUP_REMOVED lines=10> */
.L_x_189:


//--------------------- .text._Z18GodelPrimeKernel10Pyi --------------------------
	.section	.text._Z18GodelPrimeKernel10Pyi,"ax",@progbits
	.align	128
        .global         _Z18GodelPrimeKernel10Pyi
        .type           _Z18GodelPrimeKernel10Pyi,@function
        .size           _Z18GodelPrimeKernel10Pyi,(.L_x_190 - _Z18GodelPrimeKernel10Pyi)
        .other          _Z18GodelPrimeKernel10Pyi,@"STO_CUDA_ENTRY STV_DEFAULT"
_Z18GodelPrimeKernel10Pyi:
.text._Z18GodelPrimeKernel10Pyi:
        /* <DEDUP_REMOVED lines=22> */
.L_x_90:
        /* <DEDUP_REMOVED lines=10> */
.L_x_190:


//--------------------- .text._Z17GodelPrimeKernel9Pyi --------------------------
	.section	.text._Z17GodelPrimeKernel9Pyi,"ax",@progbits
	.align	128
        .global         _Z17GodelPrimeKernel9Pyi
        .type           _Z17GodelPrimeKernel9Pyi,@function
        .size           _Z17GodelPrimeKernel9Pyi,(.L_x_191 - _Z17GodelPrimeKernel9Pyi)
        .other          _Z17GodelPrimeKernel9Pyi,@"STO_CUDA_ENTRY STV_DEFAULT"
_Z17GodelPrimeKernel9Pyi:
.text._Z17GodelPrimeKernel9Pyi:
        /* <DEDUP_REMOVED lines=28> */
.L_x_91:
        /* <DEDUP_REMOVED lines=12> */
.L_x_191:


//--------------------- .text._Z17GodelPrimeKernel8Pyi --------------------------
	.section	.text._Z17GodelPrimeKernel8Pyi,"ax",@progbits
	.align	128
        .global         _Z17GodelPrimeKernel8Pyi
        .type           _Z17GodelPrimeKernel8Pyi,@function
        .size           _Z17GodelPrimeKernel8Pyi,(.L_x_192 - _Z17GodelPrimeKernel8Pyi)
        .other          _Z17GodelPrimeKernel8Pyi,@"STO_CUDA_ENTRY STV_DEFAULT"
_Z17GodelPrimeKernel8Pyi:
.text._Z17GodelPrimeKernel8Pyi:
        /* <DEDUP_REMOVED lines=28> */
.L_x_92:
        /* <DEDUP_REMOVED lines=12> */
.L_x_192:


//--------------------- .text._Z17GodelPrimeKernel7Pyi --------------------------
	.section	.text._Z17GodelPrimeKernel7Pyi,"ax",@progbits
	.align	128
        .global         _Z17GodelPrimeKernel7Pyi
        .type           _Z17GodelPrimeKernel7Pyi,@function
        .size           _Z17GodelPrimeKernel7Pyi,(.L_x_193 - _Z17GodelPrimeKernel7Pyi)
        .other          _Z17GodelPrimeKernel7Pyi,@"STO_CUDA_ENTRY STV_DEFAULT"
_Z17GodelPrimeKernel7Pyi:
.text._Z17GodelPrimeKernel7Pyi:
        /* <DEDUP_REMOVED lines=28> */
.L_x_93:
        /* <DEDUP_REMOVED lines=12> */
.L_x_193:


//--------------------- .text._Z17GodelPrimeKernel6Pyi --------------------------
	.section	.text._Z17GodelPrimeKernel6Pyi,"ax",@progbits
	.align	128
        .global         _Z17GodelPrimeKernel6Pyi
        .type           _Z17GodelPrimeKernel6Pyi,@function
        .size           _Z17GodelPrimeKernel6Pyi,(.L_x_194 - _Z17GodelPrimeKernel6Pyi)
        .other          _Z17GodelPrimeKernel6Pyi,@"STO_CUDA_ENTRY STV_DEFAULT"
_Z17GodelPrimeKernel6Pyi:
.text._Z17GodelPrimeKernel6Pyi:
        /* <DEDUP_REMOVED lines=28> */
.L_x_94:
        /* <DEDUP_REMOVED lines=12> */
.L_x_194:


//--------------------- .text._Z17GodelPrimeKernel5Pyi --------------------------
	.section	.text._Z17GodelPrimeKernel5Pyi,"ax",@progbits
	.align	128
        .global         _Z17GodelPrimeKernel5Pyi
        .type           _Z17GodelPrimeKernel5Pyi,@function
        .size           _Z17GodelPrimeKernel5Pyi,(.L_x_195 - _Z17GodelPrimeKernel5Pyi)
        .other          _Z17GodelPrimeKernel5Pyi,@"STO_CUDA_ENTRY STV_DEFAULT"
_Z17GodelPrimeKernel5Pyi:
.text._Z17GodelPrimeKernel5Pyi:
        /* <DEDUP_REMOVED lines=28> */
.L_x_95:
        /* <DEDUP_REMOVED lines=12> */
.L_x_195:


//--------------------- .text._Z17GodelPrimeKernel4Pyi --------------------------
	.section	.text._Z17GodelPrimeKernel4Pyi,"ax",@progbits
	.align	128
        .global         _Z17GodelPrimeKernel4Pyi
        .type           _Z17GodelPrimeKernel4Pyi,@function
        .size           _Z17GodelPrimeKernel4Pyi,(.L_x_196 - _Z17GodelPrimeKernel4Pyi)
        .other          _Z17GodelPrimeKernel4Pyi,@"STO_CUDA_ENTRY STV_DEFAULT"
_Z17GodelPrimeKernel4Pyi:
.text._Z17GodelPrimeKernel4Pyi:
        /* <DEDUP_REMOVED lines=28> */
.L_x_96:
        /* <DEDUP_REMOVED lines=12> */
.L_x_196:


//--------------------- .text._Z17GodelPrimeKernel3Pyi --------------------------
	.section	.text._Z17GodelPrimeKernel3Pyi,"ax",@progbits
	.align	128
        .global         _Z17GodelPrimeKernel3Pyi
        .type           _Z17GodelPrimeKernel3Pyi,@function
        .size           _Z17GodelPrimeKernel3Pyi,(.L_x_197 - _Z17GodelPrimeKernel3Pyi)
        .other          _Z17GodelPrimeKernel3Pyi,@"STO_CUDA_ENTRY STV_DEFAULT"
_Z17GodelPrimeKernel3Pyi:
.text._Z17GodelPrimeKernel3Pyi:
        /* <DEDUP_REMOVED lines=28> */
.L_x_97:
        /* <DEDUP_REMOVED lines=12> */
.L_x_197:


//--------------------- .text._Z17GodelPrimeKernel2Pyi --------------------------
	.section	.text._Z17GodelPrimeKernel2Pyi,"ax",@progbits
	.align	128
        .global         _Z17GodelPrimeKernel2Pyi
        .type           _Z17GodelPrimeKernel2Pyi,@function
        .size           _Z17GodelPrimeKernel2Pyi,(.L_x_198 - _Z17GodelPrimeKernel2Pyi)
        .other          _Z17GodelPrimeKernel2Pyi,@"STO_CUDA_ENTRY STV_DEFAULT"
_Z17GodelPrimeKernel2Pyi:
.text._Z17GodelPrimeKernel2Pyi:
        /* <DEDUP_REMOVED lines=28> */
.L_x_98:
        /* <DEDUP_REMOVED lines=12> */
.L_x_198:


//--------------------- .text._Z17GodelPrimeKernel1Pyi --------------------------
	.section	.text._Z17GodelPrimeKernel1Pyi,"ax",@progbits
	.align	128
        .global         _Z17GodelPrimeKernel1Pyi
        .type           _Z17GodelPrimeKernel1Pyi,@function
        .size           _Z17GodelPrimeKernel1Pyi,(.L_x_199 - _Z17GodelPrimeKernel1Pyi)
        .other          _Z17GodelPrimeKernel1Pyi,@"STO_CUDA_ENTRY STV_DEFAULT"
_Z17GodelPrimeKernel1Pyi:
.text._Z17GodelPrimeKernel1Pyi:
        /* <DEDUP_REMOVED lines=17> */
[----:B------:R-:W-:-:S03]  /*0110*/  IADD3 R5, P1, PT, R6, -0x5, RZ ;  /* 0xfffffffb06057810 */ /* 0x000fc60007f3e0ff */
[----:B------:R-:W-:Y:S01]  /*0120*/  IMAD.IADD R0, R7, 0x1, R9 ;  /* 0x0000000107007824 */ /* 0x000fe200078e0209 */
[----:B------:R-:W-:-:S03]  /*0130*/  ISETP.NE.U32.AND P0, PT, R5, -0x1, PT ;  /* 0xffffffff0500780c */ /* 0x000fc60003f05070 */
[----:B------:R-:W-:Y:S01]  /*0140*/  IMAD.X R7, RZ, RZ, R0, P1 ;  /* 0x000000ffff077224 */ /* 0x000fe200008e0600 */
[----:B------:R-:W-:-:S04]  /*0150*/  IADD3 R4, P1, PT, R6, -0x4, RZ ;  /* 0xfffffffc06047810 */ /* 0x000fc80007f3e0ff */
[----:B------:R-:W-:Y:S01]  /*0160*/  ISETP.NE.AND.EX P0, PT, R7, -0x1, PT, P0 ;  /* 0xffffffff0700780c */ /* 0x000fe20003f05300 */
[----:B------:R-:W-:-:S03]  /*0170*/  IMAD.X R0, RZ, RZ, R0, P1 ;  /* 0x000000ffff007224 */ /* 0x000fc600008e0600 */
[----:B------:R-:W-:Y:S02]  /*0180*/  SEL R4, R4, R5, !P0 ;  /* 0x0000000504047207 */ /* 0x000fe40004000000 */
[----:B------:R-:W-:-:S05]  /*0190*/  SEL R5, R0, R7, !P0 ;  /* 0x0000000700057207 */ /* 0x000fca0004000000 */
[----:B------:R-:W-:Y:S01]  /*01a0*/  STG.E.64 desc[UR4][R2.64], R4 ;  /* 0x0000000402007986 */ /* 0x000fe2000c101b04 */
[----:B------:R-:W-:Y:S05]  /*01b0*/  EXIT ;  /* 0x000000000000794d */ /* 0x000fea0003800000 */
.L_x_99:
        /* <DEDUP_REMOVED lines=12> */
.L_x_199:


//--------------------- .nv.shared.reserved.0     --------------------------
	.section	.nv.shared.reserved.0,"aw",@nobits
	.weak		__nv_reservedSMEM_offset_0_alias
	.size		__nv_reservedSMEM_offset_0_alias, 0, 64
	.other		__nv_reservedSMEM_offset_0_alias,@"STO_CUDA_RESERVED_SHARED STV_DEFAULT"
__nv_reservedSMEM_offset_0_alias:
	.zero		0
	.zero		64


//--------------------- .nv.constant0._Z19GodelPrimeKernel100Pyi --------------------------
	.section	.nv.constant0._Z19GodelPrimeKernel100Pyi,"a",@progbits
	.sectionflags	@""
	.align	4
.nv.constant0._Z19GodelPrimeKernel100Pyi:
	.zero		908


//--------------------- .nv.constant0._Z18GodelPrimeKernel99Pyi --------------------------
	.section	.nv.constant0._Z18GodelPrimeKernel99Pyi,"a",@progbits
	.sectionflags	@""
	.align	4
.nv.constant0._Z18GodelPrimeKernel99Pyi:
	.zero		908


//--------------------- .nv.constant0._Z18GodelPrimeKernel98Pyi --------------------------
	.section	.nv.constant0._Z18GodelPrimeKernel98Pyi,"a",@progbits
	.sectionflags	@""
	.align	4
.nv.constant0._Z18GodelPrimeKernel98Pyi:
	.zero		908


//--------------------- .nv.constant0._Z18GodelPrimeKernel97Pyi --------------------------
	.section	.nv.constant0._Z18GodelPrimeKernel97Pyi,"a",@progbits
	.sectionflags	@""
	.align	4
.nv.constant0._Z18GodelPrimeKernel97Pyi:
	.zero		908


//--------------------- .nv.constant0._Z18GodelPrimeKernel96Pyi --------------------------
	.section	.nv.constant0._Z18GodelPrimeKernel96Pyi,"a",@progbits
	.sectionflags	@""
	.align	4
.nv.constant0._Z18GodelPrimeKernel96Pyi:
	.zero		908


//--------------------- .nv.constant0._Z18GodelPrimeKernel95Pyi --------------------------
	.section	.nv.constant0._Z18GodelPrimeKernel95Pyi,"a",@progbits
	.sectionflags	@""
	.align	4
.nv.constant0._Z18GodelPrimeKernel95Pyi:
	.zero		908


//--------------------- .nv.constant0._Z18GodelPrimeKernel94Pyi --------------------------
	.section	.nv.constant0._Z18GodelPrimeKernel94Pyi,"a",@progbits
	.sectionflags	@""
	.align	4
.nv.constant0._Z18GodelPrimeKernel94Pyi:
	.zero		908


//--------------------- .nv.constant0._Z18GodelPrimeKernel93Pyi --------------------------
	.section	.nv.constant0._Z18GodelPrimeKernel93Pyi,"a",@progbits
	.sectionflags	@""
	.align	4
.nv.constant0._Z18GodelPrimeKernel93Pyi:
	.zero		908


//--------------------- .nv.constant0._Z18GodelPrimeKernel92Pyi --------------------------
	.section	.nv.constant0._Z18GodelPrimeKernel92Pyi,"a",@progbits
	.sectionflags	@""
	.align	4
.nv.constant0._Z18GodelPrimeKernel92Pyi:
	.zero		908


//--------------------- .nv.constant0._Z18GodelPrimeKernel91Pyi --------------------------
	.section	.nv.constant0._Z18GodelPrimeKernel91Pyi,"a",@progbits
	.sectionflags	@""
	.align	4
.nv.constant0._Z18GodelPrimeKernel91Pyi:
	.zero		908


//--------------------- .nv.constant0._Z18GodelPrimeKernel90Pyi --------------------------
	.section	.nv.constant0._Z18GodelPrimeKernel90Pyi,"a",@progbits
	.sectionflags	@""
	.align	4
.nv.constant0._Z18GodelPrimeKernel90Pyi:
	.zero		908


//--------------------- .nv.constant0._Z18GodelPrimeKernel89Pyi --------------------------
	.section	.nv.constant0._Z18GodelPrimeKernel89Pyi,"a",@progbits
	.sectionflags	@""
	.align	4
.nv.constant0._Z18GodelPrimeKernel89Pyi:
	.zero		908


//--------------------- .nv.constant0._Z18GodelPrimeKernel88Pyi --------------------------
	.section	.nv.constant0._Z18GodelPrimeKernel88Pyi,"a",@progbits
	.sectionflags	@""
	.align	4
.nv.constant0._Z18GodelPrimeKernel88Pyi:
	.zero		908


//--------------------- .nv.constant0._Z18GodelPrimeKernel87Pyi --------------------------
	.section	.nv.constant0._Z18GodelPrimeKernel87Pyi,"a",@progbits
	.sectionflags	@""
	.align	4
.nv.constant0._Z18GodelPrimeKernel87Pyi:
	.zero		908


//--------------------- .nv.constant0._Z18GodelPrimeKernel86Pyi --------------------------
	.section	.nv.constant0._Z18GodelPrimeKernel86Pyi,"a",@progbits
	.sectionflags	@""
	.align	4
.nv.constant0._Z18GodelPrimeKernel86Pyi:
	.zero		908


//--------------------- .nv.constant0._Z18GodelPrimeKernel85Pyi --------------------------
	.section	.nv.constant0._Z18GodelPrimeKernel85Pyi,"a",@progbits
	.sectionflags	@""
	.align	4
.nv.constant0._Z18GodelPrimeKernel85Pyi:
	.zero		908


//--------------------- .nv.constant0._Z18GodelPrimeKernel84Pyi --------------------------
	.section	.nv.constant0._Z18GodelPrimeKernel84Pyi,"a",@progbits
	.sectionflags	@""
	.align	4
.nv.constant0._Z18GodelPrimeKernel84Pyi:
	.zero		908


//--------------------- .nv.constant0._Z18GodelPrimeKernel83Pyi --------------------------
	.section	.nv.constant0._Z18GodelPrimeKernel83Pyi,"a",@progbits
	.sectionflags	@""
	.align	4
.nv.constant0._Z18GodelPrimeKernel83Pyi:
	.zero		908


//--------------------- .nv.constant0._Z18GodelPrimeKernel82Pyi --------------------------
	.section	.nv.constant0._Z18GodelPrimeKernel82Pyi,"a",@progbits
	.sectionflags	@""
	.align	4
.nv.constant0._Z18GodelPrimeKernel82Pyi:
	.zero		908


//--------------------- .nv.constant0._Z18GodelPrimeKernel81Pyi --------------------------
	.section	.nv.constant0._Z18GodelPrimeKernel81Pyi,"a",@progbits
	.sectionflags	@""
	.align	4
.nv.constant0._Z18GodelPrimeKernel81Pyi:
	.zero		908


//--------------------- .nv.constant0._Z18GodelPrimeKernel80Pyi --------------------------
	.section	.nv.constant0._Z18GodelPrimeKernel80Pyi,"a",@progbits
	.sectionflags	@""
	.align	4
.nv.constant0._Z18GodelPrimeKernel80Pyi:
	.zero		908


//--------------------- .nv.constant0._Z18GodelPrimeKernel79Pyi --------------------------
	.section	.nv.constant0._Z18GodelPrimeKernel79Pyi,"a",@progbits
	.sectionflags	@""
	.align	4
.nv.constant0._Z18GodelPrimeKernel79Pyi:
	.zero		908


//--------------------- .nv.constant0._Z18GodelPrimeKernel78Pyi --------------------------
	.section	.nv.constant0._Z18GodelPrimeKernel78Pyi,"a",@progbits
	.sectionflags	@""
	.align	4
.nv.constant0._Z18GodelPrimeKernel78Pyi:
	.zero		908


//--------------------- .nv.constant0._Z18GodelPrimeKernel77Pyi --------------------------
	.section	.nv.constant0._Z18GodelPrimeKernel77Pyi,"a",@progbits
	.sectionflags	@""
	.align	4
.nv.constant0._Z18GodelPrimeKernel77Pyi:
	.zero		908


//--------------------- .nv.constant0._Z18GodelPrimeKernel76Pyi --------------------------
	.section	.nv.constant0._Z18GodelPrimeKernel76Pyi,"a",@progbits
	.sectionflags	@""
	.align	4
.nv.constant0._Z18GodelPrimeKernel76Pyi:
	.zero		908


//--------------------- .nv.constant0._Z18GodelPrimeKernel75Pyi --------------------------
	.section	.nv.constant0._Z18GodelPrimeKernel75Pyi,"a",@progbits
	.sectionflags	@""
	.align	4
.nv.constant0._Z18GodelPrimeKernel75Pyi:
	.zero		908


//--------------------- .nv.constant0._Z18GodelPrimeKernel74Pyi --------------------------
	.section	.nv.constant0._Z18GodelPrimeKernel74Pyi,"a",@progbits
	.sectionflags	@""
	.align	4
.nv.constant0._Z18GodelPrimeKernel74Pyi:
	.zero		908


//--------------------- .nv.constant0._Z18GodelPrimeKernel73Pyi --------------------------
	.section	.nv.constant0._Z18GodelPrimeKernel73Pyi,"a",@progbits
	.sectionflags	@""
	.align	4
.nv.constant0._Z18GodelPrimeKernel73Pyi:
	.zero		908


//--------------------- .nv.constant0._Z18GodelPrimeKernel72Pyi --------------------------
	.section	.nv.constant0._Z18GodelPrimeKernel72Pyi,"a",@progbits
	.sectionflags	@""
	.align	4
.nv.constant0._Z18GodelPrimeKernel72Pyi:
	.zero		908


//--------------------- .nv.constant0._Z18GodelPrimeKernel71Pyi --------------------------
	.section	.nv.constant0._Z18GodelPrimeKernel71Pyi,"a",@progbits
	.sectionflags	@""
	.align	4
.nv.constant0._Z18GodelPrimeKernel71Pyi:
	.zero		908


//--------------------- .nv.constant0._Z18GodelPrimeKernel70Pyi --------------------------
	.section	.nv.constant0._Z18GodelPrimeKernel70Pyi,"a",@progbits
	.sectionflags	@""
	.align	4
.nv.constant0._Z18GodelPrimeKernel70Pyi:
	.zero		908


//--------------------- .nv.constant0._Z18GodelPrimeKernel69Pyi --------------------------
	.section	.nv.constant0._Z18GodelPrimeKernel69Pyi,"a",@progbits
	.sectionflags	@""
	.align	4
.nv.constant0._Z18GodelPrimeKernel69Pyi:
	.zero		908


//--------------------- .nv.constant0._Z18GodelPrimeKernel68Pyi --------------------------
	.section	.nv.constant0._Z18GodelPrimeKernel68Pyi,"a",@progbits
	.sectionflags	@""
	.align	4
.nv.constant0._Z18GodelPrimeKernel68Pyi:
	.zero		908


//--------------------- .nv.constant0._Z18GodelPrimeKernel67Pyi --------------------------
	.section	.nv.constant0._Z18GodelPrimeKernel67Pyi,"a",@progbits
	.sectionflags	@""
	.align	4
.nv.constant0._Z18GodelPrimeKernel67Pyi:
	.zero		908


//--------------------- .nv.constant0._Z18GodelPrimeKernel66Pyi --------------------------
	.section	.nv.constant0._Z18GodelPrimeKernel66Pyi,"a",@progbits
	.sectionflags	@""
	.align	4
.nv.constant0._Z18GodelPrimeKernel66Pyi:
	.zero		908


//--------------------- .nv.constant0._Z18GodelPrimeKernel65Pyi --------------------------
	.section	.nv.constant0._Z18GodelPrimeKernel65Pyi,"a",@progbits
	.sectionflags	@""
	.align	4
.nv.constant0._Z18GodelPrimeKernel65Pyi:
	.zero		908


//--------------------- .nv.constant0._Z18GodelPrimeKernel64Pyi --------------------------
	.section	.nv.constant0._Z18GodelPrimeKernel64Pyi,"a",@progbits
	.sectionflags	@""
	.align	4
.nv.constant0._Z18GodelPrimeKernel64Pyi:
	.zero		908


//--------------------- .nv.constant0._Z18GodelPrimeKernel63Pyi --------------------------
	.section	.nv.constant0._Z18GodelPrimeKernel63Pyi,"a",@progbits
	.sectionflags	@""
	.align	4
.nv.constant0._Z18GodelPrimeKernel63Pyi:
	.zero		908


//--------------------- .nv.constant0._Z18GodelPrimeKernel62Pyi --------------------------
	.section	.nv.constant0._Z18GodelPrimeKernel62Pyi,"a",@progbits
	.sectionflags	@""
	.align	4
.nv.constant0._Z18GodelPrimeKernel62Pyi:
	.zero		908


//--------------------- .nv.constant0._Z18GodelPrimeKernel61Pyi --------------------------
	.section	.nv.constant0._Z18GodelPrimeKernel61Pyi,"a",@progbits
	.sectionflags	@""
	.align	4
.nv.constant0._Z18GodelPrimeKernel61Pyi:
	.zero		908


//--------------------- .nv.constant0._Z18GodelPrimeKernel60Pyi --------------------------
	.section	.nv.constant0._Z18GodelPrimeKernel60Pyi,"a",@progbits
	.sectionflags	@""
	.align	4
.nv.constant0._Z18GodelPrimeKernel60Pyi:
	.zero		908


//--------------------- .nv.constant0._Z18GodelPrimeKernel59Pyi --------------------------
	.section	.nv.constant0._Z18GodelPrimeKernel59Pyi,"a",@progbits
	.sectionflags	@""
	.align	4
.nv.constant0._Z18GodelPrimeKernel59Pyi:
	.zero		908


//--------------------- .nv.constant0._Z18GodelPrimeKernel58Pyi --------------------------
	.section	.nv.constant0._Z18GodelPrimeKernel58Pyi,"a",@progbits
	.sectionflags	@""
	.align	4
.nv.constant0._Z18GodelPrimeKernel58Pyi:
	.zero		908


//--------------------- .nv.constant0._Z18GodelPrimeKernel57Pyi --------------------------
	.section	.nv.constant0._Z18GodelPrimeKernel57Pyi,"a",@progbits
	.sectionflags	@""
	.align	4
.nv.constant0._Z18GodelPrimeKernel57Pyi:
	.zero		908


//--------------------- .nv.constant0._Z18GodelPrimeKernel56Pyi --------------------------
	.section	.nv.constant0._Z18GodelPrimeKernel56Pyi,"a",@progbits
	.sectionflags	@""
	.align	4
.nv.constant0._Z18GodelPrimeKernel56Pyi:
	.zero		908


//--------------------- .nv.constant0._Z18GodelPrimeKernel55Pyi --------------------------
	.section	.nv.constant0._Z18GodelPrimeKernel55Pyi,"a",@progbits
	.sectionflags	@""
	.align	4
.nv.constant0._Z18GodelPrimeKernel55Pyi:
	.zero		908


//--------------------- .nv.constant0._Z18GodelPrimeKernel54Pyi --------------------------
	.section	.nv.constant0._Z18GodelPrimeKernel54Pyi,"a",@progbits
	.sectionflags	@""
	.align	4
.nv.constant0._Z18GodelPrimeKernel54Pyi:
	.zero		908


//--------------------- .nv.constant0._Z18GodelPrimeKernel53Pyi --------------------------
	.section	.nv.constant0._Z18GodelPrimeKernel53Pyi,"a",@progbits
	.sectionflags	@""
	.align	4
.nv.constant0._Z18GodelPrimeKernel53Pyi:
	.zero		908


//--------------------- .nv.constant0._Z18GodelPrimeKernel52Pyi --------------------------
	.section	.nv.constant0._Z18GodelPrimeKernel52Pyi,"a",@progbits
	.sectionflags	@""
	.align	4
.nv.constant0._Z18GodelPrimeKernel52Pyi:
	.zero		908


//--------------------- .nv.constant0._Z18GodelPrimeKernel51Pyi --------------------------
	.section	.nv.constant0._Z18GodelPrimeKernel51Pyi,"a",@progbits
	.sectionflags	@""
	.align	4
.nv.constant0._Z18GodelPrimeKernel51Pyi:
	.zero		908


//--------------------- .nv.constant0._Z18GodelPrimeKernel50Pyi --------------------------
	.section	.nv.constant0._Z18GodelPrimeKernel50Pyi,"a",@progbits
	.sectionflags	@""
	.align	4
.nv.constant0._Z18GodelPrimeKernel50Pyi:
	.zero		908


//--------------------- .nv.constant0._Z18GodelPrimeKernel49Pyi --------------------------
	.section	.nv.constant0._Z18GodelPrimeKernel49Pyi,"a",@progbits
	.sectionflags	@""
	.align	4
.nv.constant0._Z18GodelPrimeKernel49Pyi:
	.zero		908


//--------------------- .nv.constant0._Z18GodelPrimeKernel48Pyi --------------------------
	.section	.nv.constant0._Z18GodelPrimeKernel48Pyi,"a",@progbits
	.sectionflags	@""
	.align	4
.nv.constant0._Z18GodelPrimeKernel48Pyi:
	.zero		908


//--------------------- .nv.constant0._Z18GodelPrimeKernel47Pyi --------------------------
	.section	.nv.constant0._Z18GodelPrimeKernel47Pyi,"a",@progbits
	.sectionflags	@""
	.align	4
.nv.constant0._Z18GodelPrimeKernel47Pyi:
	.zero		908


//--------------------- .nv.constant0._Z18GodelPrimeKernel46Pyi --------------------------
	.section	.nv.constant0._Z18GodelPrimeKernel46Pyi,"a",@progbits
	.sectionflags	@""
	.align	4
.nv.constant0._Z18GodelPrimeKernel46Pyi:
	.zero		908


//--------------------- .nv.constant0._Z18GodelPrimeKernel45Pyi --------------------------
	.section	.nv.constant0._Z18GodelPrimeKernel45Pyi,"a",@progbits
	.sectionflags	@""
	.align	4
.nv.constant0._Z18GodelPrimeKernel45Pyi:
	.zero		908


//--------------------- .nv.constant0._Z18GodelPrimeKernel44Pyi --------------------------
	.section	.nv.constant0._Z18GodelPrimeKernel44Pyi,"a",@progbits
	.sectionflags	@""
	.align	4
.nv.constant0._Z18GodelPrimeKernel44Pyi:
	.zero		908


//--------------------- .nv.constant0._Z18GodelPrimeKernel43Pyi --------------------------
	.section	.nv.constant0._Z18GodelPrimeKernel43Pyi,"a",@progbits
	.sectionflags	@""
	.align	4
.nv.constant0._Z18GodelPrimeKernel43Pyi:
	.zero		908


//--------------------- .nv.constant0._Z18GodelPrimeKernel42Pyi --------------------------
	.section	.nv.constant0._Z18GodelPrimeKernel42Pyi,"a",@progbits
	.sectionflags	@""
	.align	4
.nv.constant0._Z18GodelPrimeKernel42Pyi:
	.zero		908


//--------------------- .nv.constant0._Z18GodelPrimeKernel41Pyi --------------------------
	.section	.nv.constant0._Z18GodelPrimeKernel41Pyi,"a",@progbits
	.sectionflags	@""
	.align	4
.nv.constant0._Z18GodelPrimeKernel41Pyi:
	.zero		908


//--------------------- .nv.constant0._Z18GodelPrimeKernel40Pyi --------------------------
	.section	.nv.constant0._Z18GodelPrimeKernel40Pyi,"a",@progbits
	.sectionflags	@""
	.align	4
.nv.constant0._Z18GodelPrimeKernel40Pyi:
	.zero		908


//--------------------- .nv.constant0._Z18GodelPrimeKernel39Pyi --------------------------
	.section	.nv.constant0._Z18GodelPrimeKernel39Pyi,"a",@progbits
	.sectionflags	@""
	.align	4
.nv.constant0._Z18GodelPrimeKernel39Pyi:
	.zero		908


//--------------------- .nv.constant0._Z18GodelPrimeKernel38Pyi --------------------------
	.section	.nv.constant0._Z18GodelPrimeKernel38Pyi,"a",@progbits
	.sectionflags	@""
	.align	4
.nv.constant0._Z18GodelPrimeKernel38Pyi:
	.zero		908


//--------------------- .nv.constant0._Z18GodelPrimeKernel37Pyi --------------------------
	.section	.nv.constant0._Z18GodelPrimeKernel37Pyi,"a",@progbits
	.sectionflags	@""
	.align	4
.nv.constant0._Z18GodelPrimeKernel37Pyi:
	.zero		908


//--------------------- .nv.constant0._Z18GodelPrimeKernel36Pyi --------------------------
	.section	.nv.constant0._Z18GodelPrimeKernel36Pyi,"a",@progbits
	.sectionflags	@""
	.align	4
.nv.constant0._Z18GodelPrimeKernel36Pyi:
	.zero		908


//--------------------- .nv.constant0._Z18GodelPrimeKernel35Pyi --------------------------
	.section	.nv.constant0._Z18GodelPrimeKernel35Pyi,"a",@progbits
	.sectionflags	@""
	.align	4
.nv.constant0._Z18GodelPrimeKernel35Pyi:
	.zero		908


//--------------------- .nv.constant0._Z18GodelPrimeKernel34Pyi --------------------------
	.section	.nv.constant0._Z18GodelPrimeKernel34Pyi,"a",@progbits
	.sectionflags	@""
	.align	4
.nv.constant0._Z18GodelPrimeKernel34Pyi:
	.zero		908


//--------------------- .nv.constant0._Z18GodelPrimeKernel33Pyi --------------------------
	.section	.nv.constant0._Z18GodelPrimeKernel33Pyi,"a",@progbits
	.sectionflags	@""
	.align	4
.nv.constant0._Z18GodelPrimeKernel33Pyi:
	.zero		908


//--------------------- .nv.constant0._Z18GodelPrimeKernel32Pyi --------------------------
	.section	.nv.constant0._Z18GodelPrimeKernel32Pyi,"a",@progbits
	.sectionflags	@""
	.align	4
.nv.constant0._Z18GodelPrimeKernel32Pyi:
	.zero		908


//--------------------- .nv.constant0._Z18GodelPrimeKernel31Pyi --------------------------
	.section	.nv.constant0._Z18GodelPrimeKernel31Pyi,"a",@progbits
	.sectionflags	@""
	.align	4
.nv.constant0._Z18GodelPrimeKernel31Pyi:
	.zero		908


//--------------------- .nv.constant0._Z18GodelPrimeKernel30Pyi --------------------------
	.section	.nv.constant0._Z18GodelPrimeKernel30Pyi,"a",@progbits
	.sectionflags	@""
	.align	4
.nv.constant0._Z18GodelPrimeKernel30Pyi:
	.zero		908


//--------------------- .nv.constant0._Z18GodelPrimeKernel29Pyi --------------------------
	.section	.nv.constant0._Z18GodelPrimeKernel29Pyi,"a",@progbits
	.sectionflags	@""
	.align	4
.nv.constant0._Z18GodelPrimeKernel29Pyi:
	.zero		908


//--------------------- .nv.constant0._Z18GodelPrimeKernel28Pyi --------------------------
	.section	.nv.constant0._Z18GodelPrimeKernel28Pyi,"a",@progbits
	.sectionflags	@""
	.align	4
.nv.constant0._Z18GodelPrimeKernel28Pyi:
	.zero		908


//--------------------- .nv.constant0._Z18GodelPrimeKernel27Pyi --------------------------
	.section	.nv.constant0._Z18GodelPrimeKernel27Pyi,"a",@progbits
	.sectionflags	@""
	.align	4
.nv.constant0._Z18GodelPrimeKernel27Pyi:
	.zero		908


//--------------------- .nv.constant0._Z18GodelPrimeKernel26Pyi --------------------------
	.section	.nv.constant0._Z18GodelPrimeKernel26Pyi,"a",@progbits
	.sectionflags	@""
	.align	4
.nv.constant0._Z18GodelPrimeKernel26Pyi:
	.zero		908


//--------------------- .nv.constant0._Z18GodelPrimeKernel25Pyi --------------------------
	.section	.nv.constant0._Z18GodelPrimeKernel25Pyi,"a",@progbits
	.sectionflags	@""
	.align	4
.nv.constant0._Z18GodelPrimeKernel25Pyi:
	.zero		908


//--------------------- .nv.constant0._Z18GodelPrimeKernel24Pyi --------------------------
	.section	.nv.constant0._Z18GodelPrimeKernel24Pyi,"a",@progbits
	.sectionflags	@""
	.align	4
.nv.constant0._Z18GodelPrimeKernel24Pyi:
	.zero		908


//--------------------- .nv.constant0._Z18GodelPrimeKernel23Pyi --------------------------
	.section	.nv.constant0._Z18GodelPrimeKernel23Pyi,"a",@progbits
	.sectionflags	@""
	.align	4
.nv.constant0._Z18GodelPrimeKernel23Pyi:
	.zero		908


//--------------------- .nv.constant0._Z18GodelPrimeKernel22Pyi --------------------------
	.section	.nv.constant0._Z18GodelPrimeKernel22Pyi,"a",@progbits
	.sectionflags	@""
	.align	4
.nv.constant0._Z18GodelPrimeKernel22Pyi:
	.zero		908


//--------------------- .nv.constant0._Z18GodelPrimeKernel21Pyi --------------------------
	.section	.nv.constant0._Z18GodelPrimeKernel21Pyi,"a",@progbits
	.sectionflags	@""
	.align	4
.nv.constant0._Z18GodelPrimeKernel21Pyi:
	.zero		908


//--------------------- .nv.constant0._Z18GodelPrimeKernel20Pyi --------------------------
	.section	.nv.constant0._Z18GodelPrimeKernel20Pyi,"a",@progbits
	.sectionflags	@""
	.align	4
.nv.constant0._Z18GodelPrimeKernel20Pyi:
	.zero		908


//--------------------- .nv.constant0._Z18GodelPrimeKernel19Pyi --------------------------
	.section	.nv.constant0._Z18GodelPrimeKernel19Pyi,"a",@progbits
	.sectionflags	@""
	.align	4
.nv.constant0._Z18GodelPrimeKernel19Pyi:
	.zero		908


//--------------------- .nv.constant0._Z18GodelPrimeKernel18Pyi --------------------------
	.section	.nv.constant0._Z18GodelPrimeKernel18Pyi,"a",@progbits
	.sectionflags	@""
	.align	4
.nv.constant0._Z18GodelPrimeKernel18Pyi:
	.zero		908


//--------------------- .nv.constant0._Z18GodelPrimeKernel17Pyi --------------------------
	.section	.nv.constant0._Z18GodelPrimeKernel17Pyi,"a",@progbits
	.sectionflags	@""
	.align	4
.nv.constant0._Z18GodelPrimeKernel17Pyi:
	.zero		908


//--------------------- .nv.constant0._Z18GodelPrimeKernel16Pyi --------------------------
	.section	.nv.constant0._Z18GodelPrimeKernel16Pyi,"a",@progbits
	.sectionflags	@""
	.align	4
.nv.constant0._Z18GodelPrimeKernel16Pyi:
	.zero		908


//--------------------- .nv.constant0._Z18GodelPrimeKernel15Pyi --------------------------
	.section	.nv.constant0._Z18GodelPrimeKernel15Pyi,"a",@progbits
	.sectionflags	@""
	.align	4
.nv.constant0._Z18GodelPrimeKernel15Pyi:
	.zero		908


//--------------------- .nv.constant0._Z18GodelPrimeKernel14Pyi --------------------------
	.section	.nv.constant0._Z18GodelPrimeKernel14Pyi,"a",@progbits
	.sectionflags	@""
	.align	4
.nv.constant0._Z18GodelPrimeKernel14Pyi:
	.zero		908


//--------------------- .nv.constant0._Z18GodelPrimeKernel13Pyi --------------------------
	.section	.nv.constant0._Z18GodelPrimeKernel13Pyi,"a",@progbits
	.sectionflags	@""
	.align	4
.nv.constant0._Z18GodelPrimeKernel13Pyi:
	.zero		908


//--------------------- .nv.constant0._Z18GodelPrimeKernel12Pyi --------------------------
	.section	.nv.constant0._Z18GodelPrimeKernel12Pyi,"a",@progbits
	.sectionflags	@""
	.align	4
.nv.constant0._Z18GodelPrimeKernel12Pyi:
	.zero		908


//--------------------- .nv.constant0._Z18GodelPrimeKernel11Pyi --------------------------
	.section	.nv.constant0._Z18GodelPrimeKernel11Pyi,"a",@progbits
	.sectionflags	@""
	.align	4
.nv.constant0._Z18GodelPrimeKernel11Pyi:
	.zero		908


//--------------------- .nv.constant0._Z18GodelPrimeKernel10Pyi --------------------------
	.section	.nv.constant0._Z18GodelPrimeKernel10Pyi,"a",@progbits
	.sectionflags	@""
	.align	4
.nv.constant0._Z18GodelPrimeKernel10Pyi:
	.zero		908


//--------------------- .nv.constant0._Z17GodelPrimeKernel9Pyi --------------------------
	.section	.nv.constant0._Z17GodelPrimeKernel9Pyi,"a",@progbits
	.sectionflags	@""
	.align	4
.nv.constant0._Z17GodelPrimeKernel9Pyi:
	.zero		908


//--------------------- .nv.constant0._Z17GodelPrimeKernel8Pyi --------------------------
	.section	.nv.constant0._Z17GodelPrimeKernel8Pyi,"a",@progbits
	.sectionflags	@""
	.align	4
.nv.constant0._Z17GodelPrimeKernel8Pyi:
	.zero		908


//--------------------- .nv.constant0._Z17GodelPrimeKernel7Pyi --------------------------
	.section	.nv.constant0._Z17GodelPrimeKernel7Pyi,"a",@progbits
	.sectionflags	@""
	.align	4
.nv.constant0._Z17GodelPrimeKernel7Pyi:
	.zero		908


//--------------------- .nv.constant0._Z17GodelPrimeKernel6Pyi --------------------------
	.section	.nv.constant0._Z17GodelPrimeKernel6Pyi,"a",@progbits
	.sectionflags	@""
	.align	4
.nv.constant0._Z17GodelPrimeKernel6Pyi:
	.zero		908


//--------------------- .nv.constant0._Z17GodelPrimeKernel5Pyi --------------------------
	.section	.nv.constant0._Z17GodelPrimeKernel5Pyi,"a",@progbits
	.sectionflags	@""
	.align	4
.nv.constant0._Z17GodelPrimeKernel5Pyi:
	.zero		908


//--------------------- .nv.constant0._Z17GodelPrimeKernel4Pyi --------------------------
	.section	.nv.constant0._Z17GodelPrimeKernel4Pyi,"a",@progbits
	.sectionflags	@""
	.align	4
.nv.constant0._Z17GodelPrimeKernel4Pyi:
	.zero		908


//--------------------- .nv.constant0._Z17GodelPrimeKernel3Pyi --------------------------
	.section	.nv.constant0._Z17GodelPrimeKernel3Pyi,"a",@progbits
	.sectionflags	@""
	.align	4
.nv.constant0._Z17GodelPrimeKernel3Pyi:
	.zero		908


//--------------------- .nv.constant0._Z17GodelPrimeKernel2Pyi --------------------------
	.section	.nv.constant0._Z17GodelPrimeKernel2Pyi,"a",@progbits
	.sectionflags	@""
	.align	4
.nv.constant0._Z17GodelPrimeKernel2Pyi:
	.zero		908


//--------------------- .nv.constant0._Z17GodelPrimeKernel1Pyi --------------------------
	.section	.nv.constant0._Z17GodelPrimeKernel1Pyi,"a",@progbits
	.sectionflags	@""
	.align	4
.nv.constant0._Z17GodelPrimeKernel1Pyi:
	.zero		908


//--------------------- SYMBOLS --------------------------

	.type		.nv.reservedSmem.offset0,@object
	.size		.nv.reservedSmem.offset0,0x4
